def matmul_kernel(
    a_ptr,
    b_ptr,
    c_ptr,
    M,
    N,
    K,
    stride_am,
    stride_ak,
    stride_bk,
    stride_bn,
    stride_cm,
    stride_cn,
    BLOCK_M: tl.constexpr,
    BLOCK_N: tl.constexpr,
    BLOCK_K: tl.constexpr,
    GROUP_M: tl.constexpr,
):
    pid = tl.program_id(axis=0)
    num_pid_m = tl.cdiv(M, BLOCK_M)
    num_pid_n = tl.cdiv(N, BLOCK_N)
    num_pid_in_group = GROUP_M * num_pid_n
    group_id = pid // num_pid_in_group
    first_pid_m = group_id * GROUP_M
    group_size_m = min(num_pid_m - first_pid_m, GROUP_M)
    pid_m = first_pid_m + ((pid % num_pid_in_group) % group_size_m)
    pid_n = (pid % num_pid_in_group) // group_size_m

    offs_am = (pid_m * BLOCK_M + tl.arange(0, BLOCK_M)) % M
    offs_bn = (pid_n * BLOCK_N + tl.arange(0, BLOCK_N)) % N
    offs_k = tl.arange(0, BLOCK_K)
    a_ptrs = a_ptr + offs_am[:, None] * stride_am + offs_k[None, :] * stride_ak
    b_ptrs = b_ptr + offs_k[:, None] * stride_bk + offs_bn[None, :] * stride_bn

    acc = tl.zeros((BLOCK_M, BLOCK_N), dtype=tl.float32)
    for kk in range(0, tl.cdiv(K, BLOCK_K)):
        a = tl.load(a_ptrs, mask=offs_k[None, :] < K - kk * BLOCK_K, other=0.0)
        b = tl.load(b_ptrs, mask=offs_k[:, None] < K - kk * BLOCK_K, other=0.0)
        acc = tl.dot(a, b, acc)
        a_ptrs += BLOCK_K * stride_ak
        b_ptrs += BLOCK_K * stride_bk

    c = acc.to(c_ptr.dtype.element_ty)
    offs_cm = pid_m * BLOCK_M + tl.arange(0, BLOCK_M)
    offs_cn = pid_n * BLOCK_N + tl.arange(0, BLOCK_N)
    c_ptrs = c_ptr + offs_cm[:, None] * stride_cm + offs_cn[None, :] * stride_cn
    mask = (offs_cm[:, None] < M) & (offs_cn[None, :] < N)
    tl.store(c_ptrs, c, mask=mask)

# config = {"BLOCK_K": 32, "BLOCK_M": 128, "BLOCK_N": 256, "GROUP_M": 8, "arch": "sm_100", "dtype": "fp32", "num_ctas": 1, "num_stages": 3, "num_warps": 1}
# arch = sm_100


// ===== COMPILED SASS (sm_100a) =====

	.target	sm_100a

	.elftype	@"ET_EXEC"


//--------------------- .note.nv.tkinfo           --------------------------
	.section	.note.nv.tkinfo,"",@"SHT_NOTE"
	.sectionflags	@"SHF_NOTE_NV_TKINFO"
	.tkinfo
        /*0018*/ 	.word	0x00000081
        /*0030*/ 	.string	""
        /*0030*/ 	.string	"ptxas-blackwell"
        /*0030*/ 	.string	"Cuda compilation tools, release 12.9, V12.9.86"
        /*0030*/ 	.string	"Build cuda_12.9.r12.9/compiler.36037853_0"
        /*0030*/ 	.string	"-v  -suppress-debug-info  -lineinfo  -arch sm_100a "



//--------------------- .note.nv.cuver            --------------------------
	.section	.note.nv.cuver,"",@"SHT_NOTE"
	.sectionflags	@"SHF_NOTE_NV_CUVER"
        /*0018*/ 	.short	0x0001
        /*001a*/ 	.short	0x0064
        /*001c*/ 	.short	0x0001
        /*001e*/ 	.short	0x0000
        /*0020*/ 	.short	0x0001
        /*0022*/ 	.short	0x0000


//--------------------- .nv.info                  --------------------------
	.section	.nv.info,"",@"SHT_CUDA_INFO"
	.align	4


	//----- nvinfo : EIATTR_REGCOUNT
	.align		4
        /*0000*/ 	.byte	0x04, 0x2f
        /*0002*/ 	.short	(.L_1 - .L_0)
	.align		4
.L_0:
        /*0004*/ 	.word	index@(matmul_kernel)
        /*0008*/ 	.word	0x000000ff


	//----- nvinfo : EIATTR_FRAME_SIZE
	.align		4
.L_1:
        /*000c*/ 	.byte	0x04, 0x11
        /*000e*/ 	.short	(.L_3 - .L_2)
	.align		4
.L_2:
        /*0010*/ 	.word	index@(matmul_kernel)
        /*0014*/ 	.word	0x00003108


	//----- nvinfo : EIATTR_MIN_STACK_SIZE
	.align		4
.L_3:
        /*0018*/ 	.byte	0x04, 0x12
        /*001a*/ 	.short	(.L_5 - .L_4)
	.align		4
.L_4:
        /*001c*/ 	.word	index@(matmul_kernel)
        /*0020*/ 	.word	0x00003108
.L_5:


//--------------------- .nv.info.matmul_kernel    --------------------------
	.section	.nv.info.matmul_kernel,"",@"SHT_CUDA_INFO"
	.sectionflags	@""
	.align	4


	//----- nvinfo : EIATTR_CUDA_API_VERSION
	.align		4
        /*0000*/ 	.byte	0x04, 0x37
        /*0002*/ 	.short	(.L_7 - .L_6)
.L_6:
        /*0004*/ 	.word	0x00000081


	//----- nvinfo : EIATTR_KPARAM_INFO
	.align		4
.L_7:
        /*0008*/ 	.byte	0x04, 0x17
        /*000a*/ 	.short	(.L_9 - .L_8)
.L_8:
        /*000c*/ 	.word	0x00000000
        /*0010*/ 	.short	0x000d
        /*0012*/ 	.short	0x0048
        /*0014*/ 	.byte	0x00, 0xf4, 0x21, 0x00


	//----- nvinfo : EIATTR_KPARAM_INFO
	.align		4
.L_9:
        /*0018*/ 	.byte	0x04, 0x17
        /*001a*/ 	.short	(.L_11 - .L_10)
.L_10:
        /*001c*/ 	.word	0x00000000
        /*0020*/ 	.short	0x000c
        /*0022*/ 	.short	0x0040
        /*0024*/ 	.byte	0x00, 0xf4, 0x21, 0x00


	//----- nvinfo : EIATTR_KPARAM_INFO
	.align		4
.L_11:
        /*0028*/ 	.byte	0x04, 0x17
        /*002a*/ 	.short	(.L_13 - .L_12)
.L_12:
        /*002c*/ 	.word	0x00000000
        /*0030*/ 	.short	0x000b
        /*0032*/ 	.short	0x0038
        /*0034*/ 	.byte	0x00, 0xf0, 0x11, 0x00


	//----- nvinfo : EIATTR_KPARAM_INFO
	.align		4
.L_13:
        /*0038*/ 	.byte	0x04, 0x17
        /*003a*/ 	.short	(.L_15 - .L_14)
.L_14:
        /*003c*/ 	.word	0x00000000
        /*0040*/ 	.short	0x000a
        /*0042*/ 	.short	0x0034
        /*0044*/ 	.byte	0x00, 0xf0, 0x11, 0x00


	//----- nvinfo : EIATTR_KPARAM_INFO
	.align		4
.L_15:
        /*0048*/ 	.byte	0x04, 0x17
        /*004a*/ 	.short	(.L_17 - .L_16)
.L_16:
        /*004c*/ 	.word	0x00000000
        /*0050*/ 	.short	0x0009
        /*0052*/ 	.short	0x0030
        /*0054*/ 	.byte	0x00, 0xf0, 0x11, 0x00


	//----- nvinfo : EIATTR_KPARAM_INFO
	.align		4
.L_17:
        /*0058*/ 	.byte	0x04, 0x17
        /*005a*/ 	.short	(.L_19 - .L_18)
.L_18:
        /*005c*/ 	.word	0x00000000
        /*0060*/ 	.short	0x0008
        /*0062*/ 	.short	0x002c
        /*0064*/ 	.byte	0x00, 0xf0, 0x11, 0x00


	//----- nvinfo : EIATTR_KPARAM_INFO
	.align		4
.L_19:
        /*0068*/ 	.byte	0x04, 0x17
        /*006a*/ 	.short	(.L_21 - .L_20)
.L_20:
        /*006c*/ 	.word	0x00000000
        /*0070*/ 	.short	0x0007
        /*0072*/ 	.short	0x0028
        /*0074*/ 	.byte	0x00, 0xf0, 0x11, 0x00


	//----- nvinfo : EIATTR_KPARAM_INFO
	.align		4
.L_21:
        /*0078*/ 	.byte	0x04, 0x17
        /*007a*/ 	.short	(.L_23 - .L_22)
.L_22:
        /*007c*/ 	.word	0x00000000
        /*0080*/ 	.short	0x0006
        /*0082*/ 	.short	0x0024
        /*0084*/ 	.byte	0x00, 0xf0, 0x11, 0x00


	//----- nvinfo : EIATTR_KPARAM_INFO
	.align		4
.L_23:
        /*0088*/ 	.byte	0x04, 0x17
        /*008a*/ 	.short	(.L_25 - .L_24)
.L_24:
        /*008c*/ 	.word	0x00000000
        /*0090*/ 	.short	0x0005
        /*0092*/ 	.short	0x0020
        /*0094*/ 	.byte	0x00, 0xf0, 0x11, 0x00


	//----- nvinfo : EIATTR_KPARAM_INFO
	.align		4
.L_25:
        /*0098*/ 	.byte	0x04, 0x17
        /*009a*/ 	.short	(.L_27 - .L_26)
.L_26:
        /*009c*/ 	.word	0x00000000
        /*00a0*/ 	.short	0x0004
        /*00a2*/ 	.short	0x001c
        /*00a4*/ 	.byte	0x00, 0xf0, 0x11, 0x00


	//----- nvinfo : EIATTR_KPARAM_INFO
	.align		4
.L_27:
        /*00a8*/ 	.byte	0x04, 0x17
        /*00aa*/ 	.short	(.L_29 - .L_28)
.L_28:
        /*00ac*/ 	.word	0x00000000
        /*00b0*/ 	.short	0x0003
        /*00b2*/ 	.short	0x0018
        /*00b4*/ 	.byte	0x00, 0xf0, 0x11, 0x00


	//----- nvinfo : EIATTR_KPARAM_INFO
	.align		4
.L_29:
        /*00b8*/ 	.byte	0x04, 0x17
        /*00ba*/ 	.short	(.L_31 - .L_30)
.L_30:
        /*00bc*/ 	.word	0x00000000
        /*00c0*/ 	.short	0x0002
        /*00c2*/ 	.short	0x0010
        /*00c4*/ 	.byte	0x00, 0xf4, 0x21, 0x00


	//----- nvinfo : EIATTR_KPARAM_INFO
	.align		4
.L_31:
        /*00c8*/ 	.byte	0x04, 0x17
        /*00ca*/ 	.short	(.L_33 - .L_32)
.L_32:
        /*00cc*/ 	.word	0x00000000
        /*00d0*/ 	.short	0x0001
        /*00d2*/ 	.short	0x0008
        /*00d4*/ 	.byte	0x00, 0xf4, 0x21, 0x00


	//----- nvinfo : EIATTR_KPARAM_INFO
	.align		4
.L_33:
        /*00d8*/ 	.byte	0x04, 0x17
        /*00da*/ 	.short	(.L_35 - .L_34)
.L_34:
        /*00dc*/ 	.word	0x00000000
        /*00e0*/ 	.short	0x0000
        /*00e2*/ 	.short	0x0000
        /*00e4*/ 	.byte	0x00, 0xf4, 0x21, 0x00


	//----- nvinfo : EIATTR_SPARSE_MMA_MASK
	.align		4
.L_35:
        /*00e8*/ 	.byte	0x03, 0x50
        /*00ea*/ 	.short	0x0000


	//----- nvinfo : EIATTR_MAXREG_COUNT
	.align		4
        /*00ec*/ 	.byte	0x03, 0x1b
        /*00ee*/ 	.short	0x00ff


	//----- nvinfo : EIATTR_NUM_BARRIERS
	.align		4
        /*00f0*/ 	.byte	0x02, 0x4c
        /*00f2*/ 	.byte	0x01
	.zero		1


	//----- nvinfo : EIATTR_ANNOTATIONS
	.align		4
        /*00f4*/ 	.byte	0x04, 0x55
        /*00f6*/ 	.short	(.L_37 - .L_36)


	//   ....[0]....
.L_36:
        /*00f8*/ 	.word	0x00000001
        /*00fc*/ 	.byte	0xb0, 0x00, 0x00, 0x00, 0x01, 0x00, 0x00, 0x00, 0x80, 0x07, 0x00, 0x00, 0x01, 0x00, 0x00, 0x00
        /* <DEDUP_REMOVED lines=2863> */
        /*b3fc*/ 	.byte	0xa0, 0x14, 0x03, 0x00


	//----- nvinfo : EIATTR_COOP_GROUP_MASK_REGIDS
	.align		4
.L_37:
        /*b400*/ 	.byte	0x04, 0x29
        /*b402*/ 	.short	(.L_39 - .L_38)


	//   ....[0]....
.L_38:
        /*b404*/ 	.word	0xffffffff


	//   ....[1]....
        /*b408*/ 	.word	0xffffffff


	//   ....[2]....
        /*b40c*/ 	.word	0xffffffff


	//   ....[3]....
        /*b410*/ 	.word	0xffffffff


	//   ....[4]....
        /*b414*/ 	.word	0xffffffff


	//   ....[5]....
        /*b418*/ 	.word	0xffffffff


	//   ....[6]....
        /*b41c*/ 	.word	0xffffffff


	//   ....[7]....
        /*b420*/ 	.word	0xffffffff


	//   ....[8]....
        /*b424*/ 	.word	0xffffffff


	//   ....[9]....
        /*b428*/ 	.word	0xffffffff


	//   ....[10]....
        /*b42c*/ 	.word	0xffffffff


	//   ....[11]....
        /*b430*/ 	.word	0xffffffff


	//   ....[12]....
        /*b434*/ 	.word	0xffffffff


	//   ....[13]....
        /*b438*/ 	.word	0xffffffff


	//   ....[14]....
        /*b43c*/ 	.word	0xffffffff


	//   ....[15]....
        /*b440*/ 	.word	0xffffffff


	//   ....[16]....
        /*b444*/ 	.word	0xffffffff


	//   ....[17]....
        /*b448*/ 	.word	0xffffffff


	//   ....[18]....
        /*b44c*/ 	.word	0xffffffff


	//   ....[19]....
        /*b450*/ 	.word	0xffffffff


	//   ....[20]....
        /*b454*/ 	.word	0xffffffff


	//   ....[21]....
        /*b458*/ 	.word	0xffffffff


	//   ....[22]....
        /*b45c*/ 	.word	0xffffffff


	//   ....[23]....
        /*b460*/ 	.word	0xffffffff


	//   ....[24]....
        /*b464*/ 	.word	0xffffffff


	//   ....[25]....
        /*b468*/ 	.word	0xffffffff


	//   ....[26]....
        /*b46c*/ 	.word	0xffffffff


	//   ....[27]....
        /*b470*/ 	.word	0xffffffff


	//   ....[28]....
        /*b474*/ 	.word	0xffffffff


	//   ....[29]....
        /*b478*/ 	.word	0xffffffff


	//   ....[30]....
        /*b47c*/ 	.word	0xffffffff


	//   ....[31]....
        /*b480*/ 	.word	0xffffffff


	//   ....[32]....
        /*b484*/ 	.word	0xffffffff


	//   ....[33]....
        /*b488*/ 	.word	0xffffffff


	//   ....[34]....
        /*b48c*/ 	.word	0xffffffff


	//   ....[35]....
        /*b490*/ 	.word	0xffffffff


	//   ....[36]....
        /*b494*/ 	.word	0xffffffff


	//   ....[37]....
        /*b498*/ 	.word	0xffffffff


	//   ....[38]....
        /*b49c*/ 	.word	0xffffffff


	//   ....[39]....
        /*b4a0*/ 	.word	0xffffffff


	//   ....[40]....
        /*b4a4*/ 	.word	0xffffffff


	//   ....[41]....
        /*b4a8*/ 	.word	0xffffffff


	//   ....[42]....
        /*b4ac*/ 	.word	0xffffffff


	//   ....[43]....
        /*b4b0*/ 	.word	0xffffffff


	//   ....[44]....
        /*b4b4*/ 	.word	0xffffffff


	//   ....[45]....
        /*b4b8*/ 	.word	0xffffffff


	//   ....[46]....
        /*b4bc*/ 	.word	0xffffffff


	//   ....[47]....
        /*b4c0*/ 	.word	0xffffffff


	//   ....[48]....
        /*b4c4*/ 	.word	0xffffffff


	//   ....[49]....
        /*b4c8*/ 	.word	0xffffffff


	//   ....[50]....
        /*b4cc*/ 	.word	0xffffffff


	//   ....[51]....
        /*b4d0*/ 	.word	0xffffffff


	//   ....[52]....
        /*b4d4*/ 	.word	0xffffffff


	//   ....[53]....
        /*b4d8*/ 	.word	0xffffffff


	//   ....[54]....
        /*b4dc*/ 	.word	0xffffffff


	//   ....[55]....
        /*b4e0*/ 	.word	0xffffffff


	//   ....[56]....
        /*b4e4*/ 	.word	0xffffffff


	//   ....[57]....
        /*b4e8*/ 	.word	0xffffffff


	//   ....[58]....
        /*b4ec*/ 	.word	0xffffffff


	//   ....[59]....
        /*b4f0*/ 	.word	0xffffffff


	//   ....[60]....
        /*b4f4*/ 	.word	0xffffffff


	//   ....[61]....
        /*b4f8*/ 	.word	0xffffffff


	//   ....[62]....
        /*b4fc*/ 	.word	0xffffffff


	//   ....[63]....
        /*b500*/ 	.word	0xffffffff


	//   ....[64]....
        /*b504*/ 	.word	0xffffffff


	//   ....[65]....
        /*b508*/ 	.word	0xffffffff


	//   ....[66]....
        /*b50c*/ 	.word	0xffffffff


	//   ....[67]....
        /*b510*/ 	.word	0xffffffff


	//   ....[68]....
        /*b514*/ 	.word	0xffffffff


	//   ....[69]....
        /*b518*/ 	.word	0xffffffff


	//   ....[70]....
        /*b51c*/ 	.word	0xffffffff


	//   ....[71]....
        /*b520*/ 	.word	0xffffffff


	//   ....[72]....
        /*b524*/ 	.word	0xffffffff


	//   ....[73]....
        /*b528*/ 	.word	0xffffffff


	//   ....[74]....
        /*b52c*/ 	.word	0xffffffff


	//   ....[75]....
        /*b530*/ 	.word	0xffffffff


	//   ....[76]....
        /*b534*/ 	.word	0xffffffff


	//   ....[77]....
        /*b538*/ 	.word	0xffffffff


	//   ....[78]....
        /*b53c*/ 	.word	0xffffffff


	//   ....[79]....
        /*b540*/ 	.word	0xffffffff


	//   ....[80]....
        /*b544*/ 	.word	0xffffffff


	//   ....[81]....
        /*b548*/ 	.word	0xffffffff


	//   ....[82]....
        /*b54c*/ 	.word	0xffffffff


	//   ....[83]....
        /*b550*/ 	.word	0xffffffff


	//   ....[84]....
        /*b554*/ 	.word	0xffffffff


	//   ....[85]....
        /*b558*/ 	.word	0xffffffff


	//   ....[86]....
        /*b55c*/ 	.word	0xffffffff


	//   ....[87]....
        /*b560*/ 	.word	0xffffffff


	//   ....[88]....
        /*b564*/ 	.word	0xffffffff


	//   ....[89]....
        /*b568*/ 	.word	0xffffffff


	//   ....[90]....
        /*b56c*/ 	.word	0xffffffff


	//   ....[91]....
        /*b570*/ 	.word	0xffffffff


	//   ....[92]....
        /*b574*/ 	.word	0xffffffff


	//   ....[93]....
        /*b578*/ 	.word	0xffffffff


	//   ....[94]....
        /*b57c*/ 	.word	0xffffffff


	//   ....[95]....
        /*b580*/ 	.word	0xffffffff


	//   ....[96]....
        /*b584*/ 	.word	0xffffffff


	//   ....[97]....
        /*b588*/ 	.word	0xffffffff


	//   ....[98]....
        /*b58c*/ 	.word	0xffffffff


	//   ....[99]....
        /*b590*/ 	.word	0xffffffff


	//   ....[100]....
        /*b594*/ 	.word	0xffffffff


	//   ....[101]....
        /*b598*/ 	.word	0xffffffff


	//   ....[102]....
        /*b59c*/ 	.word	0xffffffff


	//   ....[103]....
        /*b5a0*/ 	.word	0xffffffff


	//   ....[104]....
        /*b5a4*/ 	.word	0xffffffff


	//   ....[105]....
        /*b5a8*/ 	.word	0xffffffff


	//   ....[106]....
        /*b5ac*/ 	.word	0xffffffff


	//   ....[107]....
        /*b5b0*/ 	.word	0xffffffff


	//   ....[108]....
        /*b5b4*/ 	.word	0xffffffff


	//   ....[109]....
        /*b5b8*/ 	.word	0xffffffff


	//   ....[110]....
        /*b5bc*/ 	.word	0xffffffff


	//   ....[111]....
        /*b5c0*/ 	.word	0xffffffff


	//   ....[112]....
        /*b5c4*/ 	.word	0xffffffff


	//   ....[113]....
        /*b5c8*/ 	.word	0xffffffff


	//   ....[114]....
        /*b5cc*/ 	.word	0xffffffff


	//   ....[115]....
        /*b5d0*/ 	.word	0xffffffff


	//   ....[116]....
        /*b5d4*/ 	.word	0xffffffff


	//   ....[117]....
        /*b5d8*/ 	.word	0xffffffff


	//   ....[118]....
        /*b5dc*/ 	.word	0xffffffff


	//   ....[119]....
        /*b5e0*/ 	.word	0xffffffff


	//   ....[120]....
        /*b5e4*/ 	.word	0xffffffff


	//   ....[121]....
        /*b5e8*/ 	.word	0xffffffff


	//   ....[122]....
        /*b5ec*/ 	.word	0xffffffff


	//   ....[123]....
        /*b5f0*/ 	.word	0xffffffff


	//   ....[124]....
        /*b5f4*/ 	.word	0xffffffff


	//   ....[125]....
        /*b5f8*/ 	.word	0xffffffff


	//   ....[126]....
        /*b5fc*/ 	.word	0xffffffff


	//   ....[127]....
        /*b600*/ 	.word	0xffffffff


	//   ....[128]....
        /*b604*/ 	.word	0xffffffff


	//   ....[129]....
        /*b608*/ 	.word	0xffffffff


	//   ....[130]....
        /*b60c*/ 	.word	0xffffffff


	//   ....[131]....
        /*b610*/ 	.word	0xffffffff


	//   ....[132]....
        /*b614*/ 	.word	0xffffffff


	//   ....[133]....
        /*b618*/ 	.word	0xffffffff


	//   ....[134]....
        /*b61c*/ 	.word	0xffffffff


	//   ....[135]....
        /*b620*/ 	.word	0xffffffff


	//   ....[136]....
        /*b624*/ 	.word	0xffffffff


	//   ....[137]....
        /*b628*/ 	.word	0xffffffff


	//   ....[138]....
        /*b62c*/ 	.word	0xffffffff


	//   ....[139]....
        /*b630*/ 	.word	0xffffffff


	//   ....[140]....
        /*b634*/ 	.word	0xffffffff


	//   ....[141]....
        /*b638*/ 	.word	0xffffffff


	//   ....[142]....
        /*b63c*/ 	.word	0xffffffff


	//   ....[143]....
        /*b640*/ 	.word	0xffffffff


	//   ....[144]....
        /*b644*/ 	.word	0xffffffff


	//   ....[145]....
        /*b648*/ 	.word	0xffffffff


	//   ....[146]....
        /*b64c*/ 	.word	0xffffffff


	//   ....[147]....
        /*b650*/ 	.word	0xffffffff


	//   ....[148]....
        /*b654*/ 	.word	0xffffffff


	//   ....[149]....
        /*b658*/ 	.word	0xffffffff


	//   ....[150]....
        /*b65c*/ 	.word	0xffffffff


	//   ....[151]....
        /*b660*/ 	.word	0xffffffff


	//   ....[152]....
        /*b664*/ 	.word	0xffffffff


	//   ....[153]....
        /*b668*/ 	.word	0xffffffff


	//   ....[154]....
        /*b66c*/ 	.word	0xffffffff


	//   ....[155]....
        /*b670*/ 	.word	0xffffffff


	//   ....[156]....
        /*b674*/ 	.word	0xffffffff


	//   ....[157]....
        /*b678*/ 	.word	0xffffffff


	//   ....[158]....
        /*b67c*/ 	.word	0xffffffff


	//   ....[159]....
        /*b680*/ 	.word	0xffffffff


	//   ....[160]....
        /*b684*/ 	.word	0xffffffff


	//   ....[161]....
        /*b688*/ 	.word	0xffffffff


	//   ....[162]....
        /*b68c*/ 	.word	0xffffffff


	//   ....[163]....
        /*b690*/ 	.word	0xffffffff


	//   ....[164]....
        /*b694*/ 	.word	0xffffffff


	//   ....[165]....
        /*b698*/ 	.word	0xffffffff


	//   ....[166]....
        /*b69c*/ 	.word	0xffffffff


	//   ....[167]....
        /*b6a0*/ 	.word	0xffffffff


	//   ....[168]....
        /*b6a4*/ 	.word	0xffffffff


	//   ....[169]....
        /*b6a8*/ 	.word	0xffffffff


	//   ....[170]....
        /*b6ac*/ 	.word	0xffffffff


	//   ....[171]....
        /*b6b0*/ 	.word	0xffffffff


	//   ....[172]....
        /*b6b4*/ 	.word	0xffffffff


	//   ....[173]....
        /*b6b8*/ 	.word	0xffffffff


	//   ....[174]....
        /*b6bc*/ 	.word	0xffffffff


	//   ....[175]....
        /*b6c0*/ 	.word	0xffffffff


	//   ....[176]....
        /*b6c4*/ 	.word	0xffffffff


	//   ....[177]....
        /*b6c8*/ 	.word	0xffffffff


	//   ....[178]....
        /*b6cc*/ 	.word	0xffffffff


	//   ....[179]....
        /*b6d0*/ 	.word	0xffffffff


	//   ....[180]....
        /*b6d4*/ 	.word	0xffffffff


	//   ....[181]....
        /*b6d8*/ 	.word	0xffffffff


	//   ....[182]....
        /*b6dc*/ 	.word	0xffffffff


	//   ....[183]....
        /*b6e0*/ 	.word	0xffffffff


	//   ....[184]....
        /*b6e4*/ 	.word	0xffffffff


	//   ....[185]....
        /*b6e8*/ 	.word	0xffffffff


	//   ....[186]....
        /*b6ec*/ 	.word	0xffffffff


	//   ....[187]....
        /*b6f0*/ 	.word	0xffffffff


	//   ....[188]....
        /*b6f4*/ 	.word	0xffffffff


	//   ....[189]....
        /*b6f8*/ 	.word	0xffffffff


	//   ....[190]....
        /*b6fc*/ 	.word	0xffffffff


	//   ....[191]....
        /*b700*/ 	.word	0xffffffff


	//   ....[192]....
        /*b704*/ 	.word	0xffffffff


	//   ....[193]....
        /*b708*/ 	.word	0xffffffff


	//   ....[194]....
        /*b70c*/ 	.word	0xffffffff


	//   ....[195]....
        /*b710*/ 	.word	0xffffffff


	//   ....[196]....
        /*b714*/ 	.word	0xffffffff


	//   ....[197]....
        /*b718*/ 	.word	0xffffffff


	//   ....[198]....
        /*b71c*/ 	.word	0xffffffff


	//   ....[199]....
        /*b720*/ 	.word	0xffffffff


	//   ....[200]....
        /*b724*/ 	.word	0xffffffff


	//   ....[201]....
        /*b728*/ 	.word	0xffffffff


	//   ....[202]....
        /*b72c*/ 	.word	0xffffffff


	//   ....[203]....
        /*b730*/ 	.word	0xffffffff


	//   ....[204]....
        /*b734*/ 	.word	0xffffffff


	//   ....[205]....
        /*b738*/ 	.word	0xffffffff


	//   ....[206]....
        /*b73c*/ 	.word	0xffffffff


	//   ....[207]....
        /*b740*/ 	.word	0xffffffff


	//   ....[208]....
        /*b744*/ 	.word	0xffffffff


	//   ....[209]....
        /*b748*/ 	.word	0xffffffff


	//   ....[210]....
        /*b74c*/ 	.word	0xffffffff


	//   ....[211]....
        /*b750*/ 	.word	0xffffffff


	//   ....[212]....
        /*b754*/ 	.word	0xffffffff


	//   ....[213]....
        /*b758*/ 	.word	0xffffffff


	//   ....[214]....
        /*b75c*/ 	.word	0xffffffff


	//   ....[215]....
        /*b760*/ 	.word	0xffffffff


	//   ....[216]....
        /*b764*/ 	.word	0xffffffff


	//   ....[217]....
        /*b768*/ 	.word	0xffffffff


	//   ....[218]....
        /*b76c*/ 	.word	0xffffffff


	//   ....[219]....
        /*b770*/ 	.word	0xffffffff


	//   ....[220]....
        /*b774*/ 	.word	0xffffffff


	//   ....[221]....
        /*b778*/ 	.word	0xffffffff


	//   ....[222]....
        /*b77c*/ 	.word	0xffffffff


	//   ....[223]....
        /*b780*/ 	.word	0xffffffff


	//   ....[224]....
        /*b784*/ 	.word	0xffffffff


	//   ....[225]....
        /*b788*/ 	.word	0xffffffff


	//   ....[226]....
        /*b78c*/ 	.word	0xffffffff


	//   ....[227]....
        /*b790*/ 	.word	0xffffffff


	//   ....[228]....
        /*b794*/ 	.word	0xffffffff


	//   ....[229]....
        /*b798*/ 	.word	0xffffffff


	//   ....[230]....
        /*b79c*/ 	.word	0xffffffff


	//   ....[231]....
        /*b7a0*/ 	.word	0xffffffff


	//   ....[232]....
        /*b7a4*/ 	.word	0xffffffff


	//   ....[233]....
        /*b7a8*/ 	.word	0xffffffff


	//   ....[234]....
        /*b7ac*/ 	.word	0xffffffff


	//   ....[235]....
        /*b7b0*/ 	.word	0xffffffff


	//   ....[236]....
        /*b7b4*/ 	.word	0xffffffff


	//   ....[237]....
        /*b7b8*/ 	.word	0xffffffff


	//   ....[238]....
        /*b7bc*/ 	.word	0xffffffff


	//   ....[239]....
        /*b7c0*/ 	.word	0xffffffff


	//   ....[240]....
        /*b7c4*/ 	.word	0xffffffff


	//   ....[241]....
        /*b7c8*/ 	.word	0xffffffff


	//   ....[242]....
        /*b7cc*/ 	.word	0xffffffff


	//   ....[243]....
        /*b7d0*/ 	.word	0xffffffff


	//   ....[244]....
        /*b7d4*/ 	.word	0xffffffff


	//   ....[245]....
        /*b7d8*/ 	.word	0xffffffff


	//   ....[246]....
        /*b7dc*/ 	.word	0xffffffff


	//   ....[247]....
        /*b7e0*/ 	.word	0xffffffff


	//   ....[248]....
        /*b7e4*/ 	.word	0xffffffff


	//   ....[249]....
        /*b7e8*/ 	.word	0xffffffff


	//   ....[250]....
        /*b7ec*/ 	.word	0xffffffff


	//   ....[251]....
        /*b7f0*/ 	.word	0xffffffff


	//   ....[252]....
        /*b7f4*/ 	.word	0xffffffff


	//   ....[253]....
        /*b7f8*/ 	.word	0xffffffff


	//   ....[254]....
        /*b7fc*/ 	.word	0xffffffff


	//   ....[255]....
        /*b800*/ 	.word	0xffffffff


	//   ....[0]....
        /*b804*/ 	.word	0xffffffff


	//   ....[1]....
        /*b808*/ 	.word	0xffffffff


	//   ....[2]....
        /*b80c*/ 	.word	0xffffffff


	//   ....[3]....
        /*b810*/ 	.word	0xffffffff


	//   ....[4]....
        /*b814*/ 	.word	0xffffffff


	//   ....[5]....
        /*b818*/ 	.word	0xffffffff


	//   ....[6]....
        /*b81c*/ 	.word	0xffffffff


	//   ....[7]....
        /*b820*/ 	.word	0xffffffff


	//   ....[8]....
        /*b824*/ 	.word	0xffffffff


	//   ....[9]....
        /*b828*/ 	.word	0xffffffff


	//   ....[10]....
        /*b82c*/ 	.word	0xffffffff


	//   ....[11]....
        /*b830*/ 	.word	0xffffffff


	//   ....[12]....
        /*b834*/ 	.word	0xffffffff


	//   ....[13]....
        /*b838*/ 	.word	0xffffffff


	//   ....[14]....
        /*b83c*/ 	.word	0xffffffff


	//   ....[15]....
        /*b840*/ 	.word	0xffffffff


	//   ....[16]....
        /*b844*/ 	.word	0xffffffff


	//   ....[17]....
        /*b848*/ 	.word	0xffffffff


	//   ....[18]....
        /*b84c*/ 	.word	0xffffffff


	//   ....[19]....
        /*b850*/ 	.word	0xffffffff


	//   ....[20]....
        /*b854*/ 	.word	0xffffffff


	//   ....[21]....
        /*b858*/ 	.word	0xffffffff


	//   ....[22]....
        /*b85c*/ 	.word	0xffffffff


	//   ....[23]....
        /*b860*/ 	.word	0xffffffff


	//   ....[24]....
        /*b864*/ 	.word	0xffffffff


	//   ....[25]....
        /*b868*/ 	.word	0xffffffff


	//   ....[26]....
        /*b86c*/ 	.word	0xffffffff


	//   ....[27]....
        /*b870*/ 	.word	0xffffffff


	//   ....[28]....
        /*b874*/ 	.word	0xffffffff


	//   ....[29]....
        /*b878*/ 	.word	0xffffffff


	//   ....[30]....
        /*b87c*/ 	.word	0xffffffff


	//   ....[31]....
        /*b880*/ 	.word	0xffffffff


	//   ....[32]....
        /*b884*/ 	.word	0xffffffff


	//   ....[33]....
        /*b888*/ 	.word	0xffffffff


	//   ....[34]....
        /*b88c*/ 	.word	0xffffffff


	//   ....[35]....
        /*b890*/ 	.word	0xffffffff


	//   ....[36]....
        /*b894*/ 	.word	0xffffffff


	//   ....[37]....
        /*b898*/ 	.word	0xffffffff


	//   ....[38]....
        /*b89c*/ 	.word	0xffffffff


	//   ....[39]....
        /*b8a0*/ 	.word	0xffffffff


	//   ....[40]....
        /*b8a4*/ 	.word	0xffffffff


	//   ....[41]....
        /*b8a8*/ 	.word	0xffffffff


	//   ....[42]....
        /*b8ac*/ 	.word	0xffffffff


	//   ....[43]....
        /*b8b0*/ 	.word	0xffffffff


	//   ....[44]....
        /*b8b4*/ 	.word	0xffffffff


	//   ....[45]....
        /*b8b8*/ 	.word	0xffffffff


	//   ....[46]....
        /*b8bc*/ 	.word	0xffffffff


	//   ....[47]....
        /*b8c0*/ 	.word	0xffffffff


	//   ....[48]....
        /*b8c4*/ 	.word	0xffffffff


	//   ....[49]....
        /*b8c8*/ 	.word	0xffffffff


	//   ....[50]....
        /*b8cc*/ 	.word	0xffffffff


	//   ....[51]....
        /*b8d0*/ 	.word	0xffffffff


	//   ....[52]....
        /*b8d4*/ 	.word	0xffffffff


	//   ....[53]....
        /*b8d8*/ 	.word	0xffffffff


	//   ....[54]....
        /*b8dc*/ 	.word	0xffffffff


	//   ....[55]....
        /*b8e0*/ 	.word	0xffffffff


	//   ....[56]....
        /*b8e4*/ 	.word	0xffffffff


	//   ....[57]....
        /*b8e8*/ 	.word	0xffffffff


	//   ....[58]....
        /*b8ec*/ 	.word	0xffffffff


	//   ....[59]....
        /*b8f0*/ 	.word	0xffffffff


	//   ....[60]....
        /*b8f4*/ 	.word	0xffffffff


	//   ....[61]....
        /*b8f8*/ 	.word	0xffffffff


	//   ....[62]....
        /*b8fc*/ 	.word	0xffffffff


	//   ....[63]....
        /*b900*/ 	.word	0xffffffff


	//   ....[64]....
        /*b904*/ 	.word	0xffffffff


	//   ....[65]....
        /*b908*/ 	.word	0xffffffff


	//   ....[66]....
        /*b90c*/ 	.word	0xffffffff


	//   ....[67]....
        /*b910*/ 	.word	0xffffffff


	//   ....[68]....
        /*b914*/ 	.word	0xffffffff


	//   ....[69]....
        /*b918*/ 	.word	0xffffffff


	//   ....[70]....
        /*b91c*/ 	.word	0xffffffff


	//   ....[71]....
        /*b920*/ 	.word	0xffffffff


	//   ....[72]....
        /*b924*/ 	.word	0xffffffff


	//   ....[73]....
        /*b928*/ 	.word	0xffffffff


	//   ....[74]....
        /*b92c*/ 	.word	0xffffffff


	//   ....[75]....
        /*b930*/ 	.word	0xffffffff


	//   ....[76]....
        /*b934*/ 	.word	0xffffffff


	//   ....[77]....
        /*b938*/ 	.word	0xffffffff


	//   ....[78]....
        /*b93c*/ 	.word	0xffffffff


	//   ....[79]....
        /*b940*/ 	.word	0xffffffff


	//   ....[80]....
        /*b944*/ 	.word	0xffffffff


	//   ....[81]....
        /*b948*/ 	.word	0xffffffff


	//   ....[82]....
        /*b94c*/ 	.word	0xffffffff


	//   ....[83]....
        /*b950*/ 	.word	0xffffffff


	//   ....[84]....
        /*b954*/ 	.word	0xffffffff


	//   ....[85]....
        /*b958*/ 	.word	0xffffffff


	//   ....[86]....
        /*b95c*/ 	.word	0xffffffff


	//   ....[87]....
        /*b960*/ 	.word	0xffffffff


	//   ....[88]....
        /*b964*/ 	.word	0xffffffff


	//   ....[89]....
        /*b968*/ 	.word	0xffffffff


	//   ....[90]....
        /*b96c*/ 	.word	0xffffffff


	//   ....[91]....
        /*b970*/ 	.word	0xffffffff


	//   ....[92]....
        /*b974*/ 	.word	0xffffffff


	//   ....[93]....
        /*b978*/ 	.word	0xffffffff


	//   ....[94]....
        /*b97c*/ 	.word	0xffffffff


	//   ....[95]....
        /*b980*/ 	.word	0xffffffff


	//   ....[96]....
        /*b984*/ 	.word	0xffffffff


	//   ....[97]....
        /*b988*/ 	.word	0xffffffff


	//   ....[98]....
        /*b98c*/ 	.word	0xffffffff


	//   ....[99]....
        /*b990*/ 	.word	0xffffffff


	//   ....[100]....
        /*b994*/ 	.word	0xffffffff


	//   ....[101]....
        /*b998*/ 	.word	0xffffffff


	//   ....[102]....
        /*b99c*/ 	.word	0xffffffff


	//   ....[103]....
        /*b9a0*/ 	.word	0xffffffff


	//   ....[104]....
        /*b9a4*/ 	.word	0xffffffff


	//   ....[105]....
        /*b9a8*/ 	.word	0xffffffff


	//   ....[106]....
        /*b9ac*/ 	.word	0xffffffff


	//   ....[107]....
        /*b9b0*/ 	.word	0xffffffff


	//   ....[108]....
        /*b9b4*/ 	.word	0xffffffff


	//   ....[109]....
        /*b9b8*/ 	.word	0xffffffff


	//   ....[110]....
        /*b9bc*/ 	.word	0xffffffff


	//   ....[111]....
        /*b9c0*/ 	.word	0xffffffff


	//   ....[112]....
        /*b9c4*/ 	.word	0xffffffff


	//   ....[113]....
        /*b9c8*/ 	.word	0xffffffff


	//   ....[114]....
        /*b9cc*/ 	.word	0xffffffff


	//   ....[115]....
        /*b9d0*/ 	.word	0xffffffff


	//   ....[116]....
        /*b9d4*/ 	.word	0xffffffff


	//   ....[117]....
        /*b9d8*/ 	.word	0xffffffff


	//   ....[118]....
        /*b9dc*/ 	.word	0xffffffff


	//   ....[119]....
        /*b9e0*/ 	.word	0xffffffff


	//   ....[120]....
        /*b9e4*/ 	.word	0xffffffff


	//   ....[121]....
        /*b9e8*/ 	.word	0xffffffff


	//   ....[122]....
        /*b9ec*/ 	.word	0xffffffff


	//   ....[123]....
        /*b9f0*/ 	.word	0xffffffff


	//   ....[124]....
        /*b9f4*/ 	.word	0xffffffff


	//   ....[125]....
        /*b9f8*/ 	.word	0xffffffff


	//   ....[126]....
        /*b9fc*/ 	.word	0xffffffff


	//   ....[127]....
        /*ba00*/ 	.word	0xffffffff


	//   ....[128]....
        /*ba04*/ 	.word	0xffffffff


	//   ....[129]....
        /*ba08*/ 	.word	0xffffffff


	//   ....[130]....
        /*ba0c*/ 	.word	0xffffffff


	//   ....[131]....
        /*ba10*/ 	.word	0xffffffff


	//   ....[132]....
        /*ba14*/ 	.word	0xffffffff


	//   ....[133]....
        /*ba18*/ 	.word	0xffffffff


	//   ....[134]....
        /*ba1c*/ 	.word	0xffffffff


	//   ....[135]....
        /*ba20*/ 	.word	0xffffffff


	//   ....[136]....
        /*ba24*/ 	.word	0xffffffff


	//   ....[137]....
        /*ba28*/ 	.word	0xffffffff


	//   ....[138]....
        /*ba2c*/ 	.word	0xffffffff


	//   ....[139]....
        /*ba30*/ 	.word	0xffffffff


	//   ....[140]....
        /*ba34*/ 	.word	0xffffffff


	//   ....[141]....
        /*ba38*/ 	.word	0xffffffff


	//   ....[142]....
        /*ba3c*/ 	.word	0xffffffff


	//   ....[143]....
        /*ba40*/ 	.word	0xffffffff


	//   ....[144]....
        /*ba44*/ 	.word	0xffffffff


	//   ....[145]....
        /*ba48*/ 	.word	0xffffffff


	//   ....[146]....
        /*ba4c*/ 	.word	0xffffffff


	//   ....[147]....
        /*ba50*/ 	.word	0xffffffff


	//   ....[148]....
        /*ba54*/ 	.word	0xffffffff


	//   ....[149]....
        /*ba58*/ 	.word	0xffffffff


	//   ....[150]....
        /*ba5c*/ 	.word	0xffffffff


	//   ....[151]....
        /*ba60*/ 	.word	0xffffffff


	//   ....[152]....
        /*ba64*/ 	.word	0xffffffff


	//   ....[153]....
        /*ba68*/ 	.word	0xffffffff


	//   ....[154]....
        /*ba6c*/ 	.word	0xffffffff


	//   ....[155]....
        /*ba70*/ 	.word	0xffffffff


	//   ....[156]....
        /*ba74*/ 	.word	0xffffffff


	//   ....[157]....
        /*ba78*/ 	.word	0xffffffff


	//   ....[158]....
        /*ba7c*/ 	.word	0xffffffff


	//   ....[159]....
        /*ba80*/ 	.word	0xffffffff


	//   ....[160]....
        /*ba84*/ 	.word	0xffffffff


	//   ....[161]....
        /*ba88*/ 	.word	0xffffffff


	//   ....[162]....
        /*ba8c*/ 	.word	0xffffffff


	//   ....[163]....
        /*ba90*/ 	.word	0xffffffff


	//   ....[164]....
        /*ba94*/ 	.word	0xffffffff


	//   ....[165]....
        /*ba98*/ 	.word	0xffffffff


	//   ....[166]....
        /*ba9c*/ 	.word	0xffffffff


	//   ....[167]....
        /*baa0*/ 	.word	0xffffffff


	//   ....[168]....
        /*baa4*/ 	.word	0xffffffff


	//   ....[169]....
        /*baa8*/ 	.word	0xffffffff


	//   ....[170]....
        /*baac*/ 	.word	0xffffffff


	//   ....[171]....
        /*bab0*/ 	.word	0xffffffff


	//   ....[172]....
        /*bab4*/ 	.word	0xffffffff


	//   ....[173]....
        /*bab8*/ 	.word	0xffffffff


	//   ....[174]....
        /*babc*/ 	.word	0xffffffff


	//   ....[175]....
        /*bac0*/ 	.word	0xffffffff


	//   ....[176]....
        /*bac4*/ 	.word	0xffffffff


	//   ....[177]....
        /*bac8*/ 	.word	0xffffffff


	//   ....[178]....
        /*bacc*/ 	.word	0xffffffff


	//   ....[179]....
        /*bad0*/ 	.word	0xffffffff


	//   ....[180]....
        /*bad4*/ 	.word	0xffffffff


	//   ....[181]....
        /*bad8*/ 	.word	0xffffffff


	//   ....[182]....
        /*badc*/ 	.word	0xffffffff


	//   ....[183]....
        /*bae0*/ 	.word	0xffffffff


	//   ....[184]....
        /*bae4*/ 	.word	0xffffffff


	//   ....[185]....
        /*bae8*/ 	.word	0xffffffff


	//   ....[186]....
        /*baec*/ 	.word	0xffffffff


	//   ....[187]....
        /*baf0*/ 	.word	0xffffffff


	//   ....[188]....
        /*baf4*/ 	.word	0xffffffff


	//   ....[189]....
        /*baf8*/ 	.word	0xffffffff


	//   ....[190]....
        /*bafc*/ 	.word	0xffffffff


	//   ....[191]....
        /*bb00*/ 	.word	0xffffffff


	//   ....[192]....
        /*bb04*/ 	.word	0xffffffff


	//   ....[193]....
        /*bb08*/ 	.word	0xffffffff


	//   ....[194]....
        /*bb0c*/ 	.word	0xffffffff


	//   ....[195]....
        /*bb10*/ 	.word	0xffffffff


	//   ....[196]....
        /*bb14*/ 	.word	0xffffffff


	//   ....[197]....
        /*bb18*/ 	.word	0xffffffff


	//   ....[198]....
        /*bb1c*/ 	.word	0xffffffff


	//   ....[199]....
        /*bb20*/ 	.word	0xffffffff


	//   ....[200]....
        /*bb24*/ 	.word	0xffffffff


	//   ....[201]....
        /*bb28*/ 	.word	0xffffffff


	//   ....[202]....
        /*bb2c*/ 	.word	0xffffffff


	//   ....[203]....
        /*bb30*/ 	.word	0xffffffff


	//   ....[204]....
        /*bb34*/ 	.word	0xffffffff


	//   ....[205]....
        /*bb38*/ 	.word	0xffffffff


	//   ....[206]....
        /*bb3c*/ 	.word	0xffffffff


	//   ....[207]....
        /*bb40*/ 	.word	0xffffffff


	//   ....[208]....
        /*bb44*/ 	.word	0xffffffff


	//   ....[209]....
        /*bb48*/ 	.word	0xffffffff


	//   ....[210]....
        /*bb4c*/ 	.word	0xffffffff


	//   ....[211]....
        /*bb50*/ 	.word	0xffffffff


	//   ....[212]....
        /*bb54*/ 	.word	0xffffffff


	//   ....[213]....
        /*bb58*/ 	.word	0xffffffff


	//   ....[214]....
        /*bb5c*/ 	.word	0xffffffff


	//   ....[215]....
        /*bb60*/ 	.word	0xffffffff


	//   ....[216]....
        /*bb64*/ 	.word	0xffffffff


	//   ....[217]....
        /*bb68*/ 	.word	0xffffffff


	//   ....[218]....
        /*bb6c*/ 	.word	0xffffffff


	//   ....[219]....
        /*bb70*/ 	.word	0xffffffff


	//   ....[220]....
        /*bb74*/ 	.word	0xffffffff


	//   ....[221]....
        /*bb78*/ 	.word	0xffffffff


	//   ....[222]....
        /*bb7c*/ 	.word	0xffffffff


	//   ....[223]....
        /*bb80*/ 	.word	0xffffffff


	//   ....[224]....
        /*bb84*/ 	.word	0xffffffff


	//   ....[225]....
        /*bb88*/ 	.word	0xffffffff


	//   ....[226]....
        /*bb8c*/ 	.word	0xffffffff


	//   ....[227]....
        /*bb90*/ 	.word	0xffffffff


	//   ....[228]....
        /*bb94*/ 	.word	0xffffffff


	//   ....[229]....
        /*bb98*/ 	.word	0xffffffff


	//   ....[230]....
        /*bb9c*/ 	.word	0xffffffff


	//   ....[231]....
        /*bba0*/ 	.word	0xffffffff


	//   ....[232]....
        /*bba4*/ 	.word	0xffffffff


	//   ....[233]....
        /*bba8*/ 	.word	0xffffffff


	//   ....[234]....
        /*bbac*/ 	.word	0xffffffff


	//   ....[235]....
        /*bbb0*/ 	.word	0xffffffff


	//   ....[236]....
        /*bbb4*/ 	.word	0xffffffff


	//   ....[237]....
        /*bbb8*/ 	.word	0xffffffff


	//   ....[238]....
        /*bbbc*/ 	.word	0xffffffff


	//   ....[239]....
        /*bbc0*/ 	.word	0xffffffff


	//   ....[240]....
        /*bbc4*/ 	.word	0xffffffff


	//   ....[241]....
        /*bbc8*/ 	.word	0xffffffff


	//   ....[242]....
        /*bbcc*/ 	.word	0xffffffff


	//   ....[243]....
        /*bbd0*/ 	.word	0xffffffff


	//   ....[244]....
        /*bbd4*/ 	.word	0xffffffff


	//   ....[245]....
        /*bbd8*/ 	.word	0xffffffff


	//   ....[246]....
        /*bbdc*/ 	.word	0xffffffff


	//   ....[247]....
        /*bbe0*/ 	.word	0xffffffff


	//   ....[248]....
        /*bbe4*/ 	.word	0xffffffff


	//   ....[249]....
        /*bbe8*/ 	.word	0xffffffff


	//   ....[250]....
        /*bbec*/ 	.word	0xffffffff


	//   ....[251]....
        /*bbf0*/ 	.word	0xffffffff


	//   ....[252]....
        /*bbf4*/ 	.word	0xffffffff


	//   ....[253]....
        /*bbf8*/ 	.word	0xffffffff


	//   ....[254]....
        /*bbfc*/ 	.word	0xffffffff


	//----- nvinfo : EIATTR_COOP_GROUP_INSTR_OFFSETS
	.align		4
.L_39:
        /*bc00*/ 	.byte	0x04, 0x28
        /*bc02*/ 	.short	(.L_41 - .L_40)


	//   ....[0]....
.L_40:
        /*bc04*/ 	.word	0x00062ce0


	//   ....[1]....
        /*bc08*/ 	.word	0x00062d00


	//   ....[2]....
        /*bc0c*/ 	.word	0x00062d80


	//   ....[3]....
        /*bc10*/ 	.word	0x00062da0


	//   ....[4]....
        /*bc14*/ 	.word	0x00062de0


	//   ....[5]....
        /*bc18*/ 	.word	0x00062e40


	//   ....[6]....
        /*bc1c*/ 	.word	0x00062e80


	//   ....[7]....
        /*bc20*/ 	.word	0x00062ee0


	//   ....[8]....
        /*bc24*/ 	.word	0x00062f40


	//   ....[9]....
        /*bc28*/ 	.word	0x00062fd0


	//   ....[10]....
        /*bc2c*/ 	.word	0x00063000


	//   ....[11]....
        /*bc30*/ 	.word	0x00063020


	//   ....[12]....
        /*bc34*/ 	.word	0x00063060


	//   ....[13]....
        /*bc38*/ 	.word	0x000630c0


	//   ....[14]....
        /*bc3c*/ 	.word	0x00063100


	//   ....[15]....
        /*bc40*/ 	.word	0x00063160


	//   ....[16]....
        /*bc44*/ 	.word	0x000631a0


	//   ....[17]....
        /*bc48*/ 	.word	0x00063200


	//   ....[18]....
        /*bc4c*/ 	.word	0x00063240


	//   ....[19]....
        /*bc50*/ 	.word	0x000632a0


	//   ....[20]....
        /*bc54*/ 	.word	0x000632e0


	//   ....[21]....
        /*bc58*/ 	.word	0x00063340


	//   ....[22]....
        /*bc5c*/ 	.word	0x00063380


	//   ....[23]....
        /*bc60*/ 	.word	0x000633e0


	//   ....[24]....
        /*bc64*/ 	.word	0x00063420


	//   ....[25]....
        /*bc68*/ 	.word	0x00063480


	//   ....[26]....
        /*bc6c*/ 	.word	0x000634c0


	//   ....[27]....
        /*bc70*/ 	.word	0x00063520


	//   ....[28]....
        /*bc74*/ 	.word	0x00063560


	//   ....[29]....
        /*bc78*/ 	.word	0x000635c0


	//   ....[30]....
        /*bc7c*/ 	.word	0x00063600


	//   ....[31]....
        /*bc80*/ 	.word	0x00063660


	//   ....[32]....
        /*bc84*/ 	.word	0x000636a0


	//   ....[33]....
        /*bc88*/ 	.word	0x00063700


	//   ....[34]....
        /*bc8c*/ 	.word	0x00063740


	//   ....[35]....
        /*bc90*/ 	.word	0x000637a0


	//   ....[36]....
        /*bc94*/ 	.word	0x000637e0


	//   ....[37]....
        /*bc98*/ 	.word	0x00063840


	//   ....[38]....
        /*bc9c*/ 	.word	0x00063880


	//   ....[39]....
        /*bca0*/ 	.word	0x000638e0


	//   ....[40]....
        /*bca4*/ 	.word	0x00063920


	//   ....[41]....
        /*bca8*/ 	.word	0x00063980


	//   ....[42]....
        /*bcac*/ 	.word	0x000639c0


	//   ....[43]....
        /*bcb0*/ 	.word	0x00063a20


	//   ....[44]....
        /*bcb4*/ 	.word	0x00063a60


	//   ....[45]....
        /*bcb8*/ 	.word	0x00063ac0


	//   ....[46]....
        /*bcbc*/ 	.word	0x00063b00


	//   ....[47]....
        /*bcc0*/ 	.word	0x00063b60


	//   ....[48]....
        /*bcc4*/ 	.word	0x00063ba0


	//   ....[49]....
        /*bcc8*/ 	.word	0x00063c00


	//   ....[50]....
        /*bccc*/ 	.word	0x00063c40


	//   ....[51]....
        /*bcd0*/ 	.word	0x00063ca0


	//   ....[52]....
        /*bcd4*/ 	.word	0x00063ce0


	//   ....[53]....
        /*bcd8*/ 	.word	0x00063d40


	//   ....[54]....
        /*bcdc*/ 	.word	0x00063d80


	//   ....[55]....
        /*bce0*/ 	.word	0x00063de0


	//   ....[56]....
        /*bce4*/ 	.word	0x00063e20


	//   ....[57]....
        /*bce8*/ 	.word	0x00063e80


	//   ....[58]....
        /*bcec*/ 	.word	0x00063ec0


	//   ....[59]....
        /*bcf0*/ 	.word	0x00063f20


	//   ....[60]....
        /*bcf4*/ 	.word	0x00063f60


	//   ....[61]....
        /*bcf8*/ 	.word	0x00063fc0


	//   ....[62]....
        /*bcfc*/ 	.word	0x00064000


	//   ....[63]....
        /*bd00*/ 	.word	0x00064060


	//   ....[64]....
        /*bd04*/ 	.word	0x000640a0


	//   ....[65]....
        /*bd08*/ 	.word	0x00064100


	//   ....[66]....
        /*bd0c*/ 	.word	0x00064140


	//   ....[67]....
        /*bd10*/ 	.word	0x000641a0


	//   ....[68]....
        /*bd14*/ 	.word	0x000641e0


	//   ....[69]....
        /*bd18*/ 	.word	0x00064240


	//   ....[70]....
        /*bd1c*/ 	.word	0x00064280


	//   ....[71]....
        /*bd20*/ 	.word	0x000642e0


	//   ....[72]....
        /*bd24*/ 	.word	0x00064320


	//   ....[73]....
        /*bd28*/ 	.word	0x00064380


	//   ....[74]....
        /*bd2c*/ 	.word	0x000643c0


	//   ....[75]....
        /*bd30*/ 	.word	0x00064420


	//   ....[76]....
        /*bd34*/ 	.word	0x00064460


	//   ....[77]....
        /*bd38*/ 	.word	0x000644c0


	//   ....[78]....
        /*bd3c*/ 	.word	0x00064500


	//   ....[79]....
        /*bd40*/ 	.word	0x00064560


	//   ....[80]....
        /*bd44*/ 	.word	0x000645a0


	//   ....[81]....
        /*bd48*/ 	.word	0x00064600


	//   ....[82]....
        /*bd4c*/ 	.word	0x00064640


	//   ....[83]....
        /*bd50*/ 	.word	0x000646a0


	//   ....[84]....
        /*bd54*/ 	.word	0x000646e0


	//   ....[85]....
        /*bd58*/ 	.word	0x00064740


	//   ....[86]....
        /*bd5c*/ 	.word	0x00064780


	//   ....[87]....
        /*bd60*/ 	.word	0x000647e0


	//   ....[88]....
        /*bd64*/ 	.word	0x00064820


	//   ....[89]....
        /*bd68*/ 	.word	0x00064880


	//   ....[90]....
        /*bd6c*/ 	.word	0x000648c0


	//   ....[91]....
        /*bd70*/ 	.word	0x00064920


	//   ....[92]....
        /*bd74*/ 	.word	0x00064960


	//   ....[93]....
        /*bd78*/ 	.word	0x000649c0


	//   ....[94]....
        /*bd7c*/ 	.word	0x00064a00


	//   ....[95]....
        /*bd80*/ 	.word	0x00064a60


	//   ....[96]....
        /*bd84*/ 	.word	0x00064aa0


	//   ....[97]....
        /*bd88*/ 	.word	0x00064b00


	//   ....[98]....
        /*bd8c*/ 	.word	0x00064b40


	//   ....[99]....
        /*bd90*/ 	.word	0x00064ba0


	//   ....[100]....
        /*bd94*/ 	.word	0x00064be0


	//   ....[101]....
        /*bd98*/ 	.word	0x00064c40


	//   ....[102]....
        /*bd9c*/ 	.word	0x00064c80


	//   ....[103]....
        /*bda0*/ 	.word	0x00064ce0


	//   ....[104]....
        /*bda4*/ 	.word	0x00064d20


	//   ....[105]....
        /*bda8*/ 	.word	0x00064d80


	//   ....[106]....
        /*bdac*/ 	.word	0x00064dc0


	//   ....[107]....
        /*bdb0*/ 	.word	0x00064e20


	//   ....[108]....
        /*bdb4*/ 	.word	0x00064e60


	//   ....[109]....
        /*bdb8*/ 	.word	0x00064ec0


	//   ....[110]....
        /*bdbc*/ 	.word	0x00064f00


	//   ....[111]....
        /*bdc0*/ 	.word	0x00064f60


	//   ....[112]....
        /*bdc4*/ 	.word	0x00064fc0


	//   ....[113]....
        /*bdc8*/ 	.word	0x00065050


	//   ....[114]....
        /*bdcc*/ 	.word	0x00065080


	//   ....[115]....
        /*bdd0*/ 	.word	0x000650a0


	//   ....[116]....
        /*bdd4*/ 	.word	0x000650e0


	//   ....[117]....
        /*bdd8*/ 	.word	0x00065140


	//   ....[118]....
        /*bddc*/ 	.word	0x00065180


	//   ....[119]....
        /*bde0*/ 	.word	0x000651e0


	//   ....[120]....
        /*bde4*/ 	.word	0x00065240


	//   ....[121]....
        /*bde8*/ 	.word	0x000652d0


	//   ....[122]....
        /*bdec*/ 	.word	0x00065300


	//   ....[123]....
        /*bdf0*/ 	.word	0x00065320


	//   ....[124]....
        /*bdf4*/ 	.word	0x00065360


	//   ....[125]....
        /*bdf8*/ 	.word	0x000653c0


	//   ....[126]....
        /*bdfc*/ 	.word	0x00065420


	//   ....[127]....
        /*be00*/ 	.word	0x000654b0


	//   ....[128]....
        /*be04*/ 	.word	0x000654e0


	//   ....[129]....
        /*be08*/ 	.word	0x00065500


	//   ....[130]....
        /*be0c*/ 	.word	0x00065540


	//   ....[131]....
        /*be10*/ 	.word	0x000655a0


	//   ....[132]....
        /*be14*/ 	.word	0x000655e0


	//   ....[133]....
        /*be18*/ 	.word	0x00065640


	//   ....[134]....
        /*be1c*/ 	.word	0x000656a0


	//   ....[135]....
        /*be20*/ 	.word	0x00065730


	//   ....[136]....
        /*be24*/ 	.word	0x00065760


	//   ....[137]....
        /*be28*/ 	.word	0x00065780


	//   ....[138]....
        /*be2c*/ 	.word	0x000657c0


	//   ....[139]....
        /*be30*/ 	.word	0x00065820


	//   ....[140]....
        /*be34*/ 	.word	0x00065860


	//   ....[141]....
        /*be38*/ 	.word	0x000658c0


	//   ....[142]....
        /*be3c*/ 	.word	0x00065920


	//   ....[143]....
        /*be40*/ 	.word	0x000659b0


	//   ....[144]....
        /*be44*/ 	.word	0x000659e0


	//   ....[145]....
        /*be48*/ 	.word	0x00065a00


	//   ....[146]....
        /*be4c*/ 	.word	0x00065a40


	//   ....[147]....
        /*be50*/ 	.word	0x00065aa0


	//   ....[148]....
        /*be54*/ 	.word	0x00065ae0


	//   ....[149]....
        /*be58*/ 	.word	0x00065b40


	//   ....[150]....
        /*be5c*/ 	.word	0x00065ba0


	//   ....[151]....
        /*be60*/ 	.word	0x00065c30


	//   ....[152]....
        /*be64*/ 	.word	0x00065c60


	//   ....[153]....
        /*be68*/ 	.word	0x00065c80


	//   ....[154]....
        /*be6c*/ 	.word	0x00065cc0


	//   ....[155]....
        /*be70*/ 	.word	0x00065d20


	//   ....[156]....
        /*be74*/ 	.word	0x00065d60


	//   ....[157]....
        /*be78*/ 	.word	0x00065dc0


	//   ....[158]....
        /*be7c*/ 	.word	0x00065e20


	//   ....[159]....
        /*be80*/ 	.word	0x00065eb0


	//   ....[160]....
        /*be84*/ 	.word	0x00065ee0


	//   ....[161]....
        /*be88*/ 	.word	0x00065f00


	//   ....[162]....
        /*be8c*/ 	.word	0x00065f40


	//   ....[163]....
        /*be90*/ 	.word	0x00065fa0


	//   ....[164]....
        /*be94*/ 	.word	0x00065fe0


	//   ....[165]....
        /*be98*/ 	.word	0x00066040


	//   ....[166]....
        /*be9c*/ 	.word	0x000660a0


	//   ....[167]....
        /*bea0*/ 	.word	0x00066130


	//   ....[168]....
        /*bea4*/ 	.word	0x00066160


	//   ....[169]....
        /*bea8*/ 	.word	0x00066180


	//   ....[170]....
        /*beac*/ 	.word	0x000661c0


	//   ....[171]....
        /*beb0*/ 	.word	0x00066220


	//   ....[172]....
        /*beb4*/ 	.word	0x00066260


	//   ....[173]....
        /*beb8*/ 	.word	0x000662c0


	//   ....[174]....
        /*bebc*/ 	.word	0x00066320


	//   ....[175]....
        /*bec0*/ 	.word	0x000663c0


	//   ....[176]....
        /*bec4*/ 	.word	0x000663e0


	//   ....[177]....
        /*bec8*/ 	.word	0x00066400


	//   ....[178]....
        /*becc*/ 	.word	0x00066440


	//   ....[179]....
        /*bed0*/ 	.word	0x000664a0


	//   ....[180]....
        /*bed4*/ 	.word	0x000664e0


	//   ....[181]....
        /*bed8*/ 	.word	0x00066540


	//   ....[182]....
        /*bedc*/ 	.word	0x000665a0


	//   ....[183]....
        /*bee0*/ 	.word	0x00066630


	//   ....[184]....
        /*bee4*/ 	.word	0x00066660


	//   ....[185]....
        /*bee8*/ 	.word	0x00066680


	//   ....[186]....
        /*beec*/ 	.word	0x000666c0


	//   ....[187]....
        /*bef0*/ 	.word	0x00066720


	//   ....[188]....
        /*bef4*/ 	.word	0x00066760


	//   ....[189]....
        /*bef8*/ 	.word	0x000667c0


	//   ....[190]....
        /*befc*/ 	.word	0x00066820


	//   ....[191]....
        /*bf00*/ 	.word	0x000668b0


	//   ....[192]....
        /*bf04*/ 	.word	0x000668e0


	//   ....[193]....
        /*bf08*/ 	.word	0x00066900


	//   ....[194]....
        /*bf0c*/ 	.word	0x00066940


	//   ....[195]....
        /*bf10*/ 	.word	0x000669a0


	//   ....[196]....
        /*bf14*/ 	.word	0x000669e0


	//   ....[197]....
        /*bf18*/ 	.word	0x00066a40


	//   ....[198]....
        /*bf1c*/ 	.word	0x00066aa0


	//   ....[199]....
        /*bf20*/ 	.word	0x00066b30


	//   ....[200]....
        /*bf24*/ 	.word	0x00066b60


	//   ....[201]....
        /*bf28*/ 	.word	0x00066b80


	//   ....[202]....
        /*bf2c*/ 	.word	0x00066bc0


	//   ....[203]....
        /*bf30*/ 	.word	0x00066c20


	//   ....[204]....
        /*bf34*/ 	.word	0x00066c60


	//   ....[205]....
        /*bf38*/ 	.word	0x00066cc0


	//   ....[206]....
        /*bf3c*/ 	.word	0x00066d20


	//   ....[207]....
        /*bf40*/ 	.word	0x00066db0


	//   ....[208]....
        /*bf44*/ 	.word	0x00066de0


	//   ....[209]....
        /*bf48*/ 	.word	0x00066e00


	//   ....[210]....
        /*bf4c*/ 	.word	0x00066e40


	//   ....[211]....
        /*bf50*/ 	.word	0x00066ea0


	//   ....[212]....
        /*bf54*/ 	.word	0x00066ee0


	//   ....[213]....
        /*bf58*/ 	.word	0x00066f40


	//   ....[214]....
        /*bf5c*/ 	.word	0x00066fa0


	//   ....[215]....
        /*bf60*/ 	.word	0x00067030


	//   ....[216]....
        /*bf64*/ 	.word	0x00067060


	//   ....[217]....
        /*bf68*/ 	.word	0x00067080


	//   ....[218]....
        /*bf6c*/ 	.word	0x000670c0


	//   ....[219]....
        /*bf70*/ 	.word	0x00067120


	//   ....[220]....
        /*bf74*/ 	.word	0x00067160


	//   ....[221]....
        /*bf78*/ 	.word	0x000671c0


	//   ....[222]....
        /*bf7c*/ 	.word	0x00067220


	//   ....[223]....
        /*bf80*/ 	.word	0x000672b0


	//   ....[224]....
        /*bf84*/ 	.word	0x000672e0


	//   ....[225]....
        /*bf88*/ 	.word	0x00067300


	//   ....[226]....
        /*bf8c*/ 	.word	0x00067340


	//   ....[227]....
        /*bf90*/ 	.word	0x000673a0


	//   ....[228]....
        /*bf94*/ 	.word	0x000673e0


	//   ....[229]....
        /*bf98*/ 	.word	0x00067440


	//   ....[230]....
        /*bf9c*/ 	.word	0x000674a0


	//   ....[231]....
        /*bfa0*/ 	.word	0x00067530


	//   ....[232]....
        /*bfa4*/ 	.word	0x00067560


	//   ....[233]....
        /*bfa8*/ 	.word	0x00067580


	//   ....[234]....
        /*bfac*/ 	.word	0x000675c0


	//   ....[235]....
        /*bfb0*/ 	.word	0x00067620


	//   ....[236]....
        /*bfb4*/ 	.word	0x00067660


	//   ....[237]....
        /*bfb8*/ 	.word	0x000676c0


	//   ....[238]....
        /*bfbc*/ 	.word	0x00067720


	//   ....[239]....
        /*bfc0*/ 	.word	0x000677b0


	//   ....[240]....
        /*bfc4*/ 	.word	0x000677e0


	//   ....[241]....
        /*bfc8*/ 	.word	0x00067800


	//   ....[242]....
        /*bfcc*/ 	.word	0x000678f0


	//   ....[243]....
        /*bfd0*/ 	.word	0x00067a20


	//   ....[244]....
        /*bfd4*/ 	.word	0x000682f0


	//   ....[245]....
        /*bfd8*/ 	.word	0x000683d0


	//   ....[246]....
        /*bfdc*/ 	.word	0x00068e50


	//   ....[247]....
        /*bfe0*/ 	.word	0x00068ef0


	//   ....[248]....
        /*bfe4*/ 	.word	0x00069290


	//   ....[249]....
        /*bfe8*/ 	.word	0x00069e70


	//   ....[250]....
        /*bfec*/ 	.word	0x0006a2f0


	//   ....[251]....
        /*bff0*/ 	.word	0x0006a350


	//   ....[252]....
        /*bff4*/ 	.word	0x0006a390


	//   ....[253]....
        /*bff8*/ 	.word	0x0006a3f0


	//   ....[254]....
        /*bffc*/ 	.word	0x0006a460


	//   ....[255]....
        /*c000*/ 	.word	0x0006a480


	//   ....[0]....
        /*c004*/ 	.word	0x0006a510


	//   ....[1]....
        /*c008*/ 	.word	0x0006a530


	//   ....[2]....
        /*c00c*/ 	.word	0x0006a570


	//   ....[3]....
        /*c010*/ 	.word	0x0006a5d0


	//   ....[4]....
        /*c014*/ 	.word	0x0006a610


	//   ....[5]....
        /*c018*/ 	.word	0x0006a670


	//   ....[6]....
        /*c01c*/ 	.word	0x0006a6d0


	//   ....[7]....
        /*c020*/ 	.word	0x0006a720


	//   ....[8]....
        /*c024*/ 	.word	0x0006a790


	//   ....[9]....
        /*c028*/ 	.word	0x0006a7b0


	//   ....[10]....
        /*c02c*/ 	.word	0x0006a7f0


	//   ....[11]....
        /*c030*/ 	.word	0x0006a850


	//   ....[12]....
        /*c034*/ 	.word	0x0006a890


	//   ....[13]....
        /*c038*/ 	.word	0x0006a8f0


	//   ....[14]....
        /*c03c*/ 	.word	0x0006a950


	//   ....[15]....
        /*c040*/ 	.word	0x0006a9a0


	//   ....[16]....
        /*c044*/ 	.word	0x0006aa10


	//   ....[17]....
        /*c048*/ 	.word	0x0006aa30


	//   ....[18]....
        /*c04c*/ 	.word	0x0006aa70


	//   ....[19]....
        /*c050*/ 	.word	0x0006aad0


	//   ....[20]....
        /*c054*/ 	.word	0x0006ab10


	//   ....[21]....
        /*c058*/ 	.word	0x0006ab70


	//   ....[22]....
        /*c05c*/ 	.word	0x0006abd0


	//   ....[23]....
        /*c060*/ 	.word	0x0006ac20


	//   ....[24]....
        /*c064*/ 	.word	0x0006ac90


	//   ....[25]....
        /*c068*/ 	.word	0x0006acb0


	//   ....[26]....
        /*c06c*/ 	.word	0x0006acf0


	//   ....[27]....
        /*c070*/ 	.word	0x0006ad50


	//   ....[28]....
        /*c074*/ 	.word	0x0006ad90


	//   ....[29]....
        /*c078*/ 	.word	0x0006adf0


	//   ....[30]....
        /*c07c*/ 	.word	0x0006ae50


	//   ....[31]....
        /*c080*/ 	.word	0x0006aea0


	//   ....[32]....
        /*c084*/ 	.word	0x0006af10


	//   ....[33]....
        /*c088*/ 	.word	0x0006af30


	//   ....[34]....
        /*c08c*/ 	.word	0x0006af70


	//   ....[35]....
        /*c090*/ 	.word	0x0006afd0


	//   ....[36]....
        /*c094*/ 	.word	0x0006b010


	//   ....[37]....
        /*c098*/ 	.word	0x0006b070


	//   ....[38]....
        /*c09c*/ 	.word	0x0006b0d0


	//   ....[39]....
        /*c0a0*/ 	.word	0x0006b120


	//   ....[40]....
        /*c0a4*/ 	.word	0x0006b190


	//   ....[41]....
        /*c0a8*/ 	.word	0x0006b1b0


	//   ....[42]....
        /*c0ac*/ 	.word	0x0006b1f0


	//   ....[43]....
        /*c0b0*/ 	.word	0x0006b250


	//   ....[44]....
        /*c0b4*/ 	.word	0x0006b290


	//   ....[45]....
        /*c0b8*/ 	.word	0x0006b2f0


	//   ....[46]....
        /*c0bc*/ 	.word	0x0006b350


	//   ....[47]....
        /*c0c0*/ 	.word	0x0006b3a0


	//   ....[48]....
        /*c0c4*/ 	.word	0x0006b410


	//   ....[49]....
        /*c0c8*/ 	.word	0x0006b430


	//   ....[50]....
        /*c0cc*/ 	.word	0x0006b470


	//   ....[51]....
        /*c0d0*/ 	.word	0x0006b4d0


	//   ....[52]....
        /*c0d4*/ 	.word	0x0006b510


	//   ....[53]....
        /*c0d8*/ 	.word	0x0006b570


	//   ....[54]....
        /*c0dc*/ 	.word	0x0006b5d0


	//   ....[55]....
        /*c0e0*/ 	.word	0x0006b620


	//   ....[56]....
        /*c0e4*/ 	.word	0x0006b690


	//   ....[57]....
        /*c0e8*/ 	.word	0x0006b6b0


	//   ....[58]....
        /*c0ec*/ 	.word	0x0006b6f0


	//   ....[59]....
        /*c0f0*/ 	.word	0x0006b750


	//   ....[60]....
        /*c0f4*/ 	.word	0x0006b790


	//   ....[61]....
        /*c0f8*/ 	.word	0x0006b7f0


	//   ....[62]....
        /*c0fc*/ 	.word	0x0006b850


	//   ....[63]....
        /*c100*/ 	.word	0x0006b8b0


	//   ....[64]....
        /*c104*/ 	.word	0x0006b910


	//   ....[65]....
        /*c108*/ 	.word	0x0006b930


	//   ....[66]....
        /*c10c*/ 	.word	0x0006b970


	//   ....[67]....
        /*c110*/ 	.word	0x0006b9d0


	//   ....[68]....
        /*c114*/ 	.word	0x0006ba10


	//   ....[69]....
        /*c118*/ 	.word	0x0006ba70


	//   ....[70]....
        /*c11c*/ 	.word	0x0006bad0


	//   ....[71]....
        /*c120*/ 	.word	0x0006bb20


	//   ....[72]....
        /*c124*/ 	.word	0x0006bb90


	//   ....[73]....
        /*c128*/ 	.word	0x0006bbb0


	//   ....[74]....
        /*c12c*/ 	.word	0x0006bbf0


	//   ....[75]....
        /*c130*/ 	.word	0x0006bc50


	//   ....[76]....
        /*c134*/ 	.word	0x0006bc90


	//   ....[77]....
        /*c138*/ 	.word	0x0006bcf0


	//   ....[78]....
        /*c13c*/ 	.word	0x0006bd50


	//   ....[79]....
        /*c140*/ 	.word	0x0006bda0


	//   ....[80]....
        /*c144*/ 	.word	0x0006be10


	//   ....[81]....
        /*c148*/ 	.word	0x0006be30


	//   ....[82]....
        /*c14c*/ 	.word	0x0006be70


	//   ....[83]....
        /*c150*/ 	.word	0x0006bed0


	//   ....[84]....
        /*c154*/ 	.word	0x0006bf10


	//   ....[85]....
        /*c158*/ 	.word	0x0006bf70


	//   ....[86]....
        /*c15c*/ 	.word	0x0006bfd0


	//   ....[87]....
        /*c160*/ 	.word	0x0006c020


	//   ....[88]....
        /*c164*/ 	.word	0x0006c090


	//   ....[89]....
        /*c168*/ 	.word	0x0006c0b0


	//   ....[90]....
        /*c16c*/ 	.word	0x0006c0f0


	//   ....[91]....
        /*c170*/ 	.word	0x0006c150


	//   ....[92]....
        /*c174*/ 	.word	0x0006c190


	//   ....[93]....
        /*c178*/ 	.word	0x0006c1f0


	//   ....[94]....
        /*c17c*/ 	.word	0x0006c250


	//   ....[95]....
        /*c180*/ 	.word	0x0006c2a0


	//   ....[96]....
        /*c184*/ 	.word	0x0006c310


	//   ....[97]....
        /*c188*/ 	.word	0x0006c330


	//   ....[98]....
        /*c18c*/ 	.word	0x0006c370


	//   ....[99]....
        /*c190*/ 	.word	0x0006c3d0


	//   ....[100]....
        /*c194*/ 	.word	0x0006c410


	//   ....[101]....
        /*c198*/ 	.word	0x0006c470


	//   ....[102]....
        /*c19c*/ 	.word	0x0006c4d0


	//   ....[103]....
        /*c1a0*/ 	.word	0x0006c520


	//   ....[104]....
        /*c1a4*/ 	.word	0x0006c590


	//   ....[105]....
        /*c1a8*/ 	.word	0x0006c5b0


	//   ....[106]....
        /*c1ac*/ 	.word	0x0006c5f0


	//   ....[107]....
        /*c1b0*/ 	.word	0x0006c650


	//   ....[108]....
        /*c1b4*/ 	.word	0x0006c690


	//   ....[109]....
        /*c1b8*/ 	.word	0x0006c6f0


	//   ....[110]....
        /*c1bc*/ 	.word	0x0006c750


	//   ....[111]....
        /*c1c0*/ 	.word	0x0006c7a0


	//   ....[112]....
        /*c1c4*/ 	.word	0x0006c810


	//   ....[113]....
        /*c1c8*/ 	.word	0x0006c830


	//   ....[114]....
        /*c1cc*/ 	.word	0x0006c870


	//   ....[115]....
        /*c1d0*/ 	.word	0x0006c8d0


	//   ....[116]....
        /*c1d4*/ 	.word	0x0006c910


	//   ....[117]....
        /*c1d8*/ 	.word	0x0006c970


	//   ....[118]....
        /*c1dc*/ 	.word	0x0006c9d0


	//   ....[119]....
        /*c1e0*/ 	.word	0x0006ca20


	//   ....[120]....
        /*c1e4*/ 	.word	0x0006ca90


	//   ....[121]....
        /*c1e8*/ 	.word	0x0006cab0


	//   ....[122]....
        /*c1ec*/ 	.word	0x0006caf0


	//   ....[123]....
        /*c1f0*/ 	.word	0x0006cb50


	//   ....[124]....
        /*c1f4*/ 	.word	0x0006cb90


	//   ....[125]....
        /*c1f8*/ 	.word	0x0006cbf0


	//   ....[126]....
        /*c1fc*/ 	.word	0x0006cc50


	//   ....[127]....
        /*c200*/ 	.word	0x0006cce0


	//   ....[128]....
        /*c204*/ 	.word	0x0006cd20


	//   ....[129]....
        /*c208*/ 	.word	0x0006cd40


	//   ....[130]....
        /*c20c*/ 	.word	0x0006cd80


	//   ....[131]....
        /*c210*/ 	.word	0x0006cde0


	//   ....[132]....
        /*c214*/ 	.word	0x0006ce20


	//   ....[133]....
        /*c218*/ 	.word	0x0006ce80


	//   ....[134]....
        /*c21c*/ 	.word	0x0006cee0


	//   ....[135]....
        /*c220*/ 	.word	0x0006cf30


	//   ....[136]....
        /*c224*/ 	.word	0x0006cfa0


	//   ....[137]....
        /*c228*/ 	.word	0x0006cfc0


	//   ....[138]....
        /*c22c*/ 	.word	0x0006d000


	//   ....[139]....
        /*c230*/ 	.word	0x0006d060


	//   ....[140]....
        /*c234*/ 	.word	0x0006d0a0


	//   ....[141]....
        /*c238*/ 	.word	0x0006d100


	//   ....[142]....
        /*c23c*/ 	.word	0x0006d160


	//   ....[143]....
        /*c240*/ 	.word	0x0006d1b0


	//   ....[144]....
        /*c244*/ 	.word	0x0006d220


	//   ....[145]....
        /*c248*/ 	.word	0x0006d240


	//   ....[146]....
        /*c24c*/ 	.word	0x0006d280


	//   ....[147]....
        /*c250*/ 	.word	0x0006d2e0


	//   ....[148]....
        /*c254*/ 	.word	0x0006d320


	//   ....[149]....
        /*c258*/ 	.word	0x0006d380


	//   ....[150]....
        /*c25c*/ 	.word	0x0006d3e0


	//   ....[151]....
        /*c260*/ 	.word	0x0006d470


	//   ....[152]....
        /*c264*/ 	.word	0x0006d4a0


	//   ....[153]....
        /*c268*/ 	.word	0x0006d4c0


	//   ....[154]....
        /*c26c*/ 	.word	0x0006d4e0


	//   ....[155]....
        /*c270*/ 	.word	0x0006d540


	//   ....[156]....
        /*c274*/ 	.word	0x0006d560


	//   ....[157]....
        /*c278*/ 	.word	0x0006d5c0


	//   ....[158]....
        /*c27c*/ 	.word	0x0006d610


	//   ....[159]....
        /*c280*/ 	.word	0x0006d640


	//   ....[160]....
        /*c284*/ 	.word	0x0006d6a0


	//   ....[161]....
        /*c288*/ 	.word	0x0006d6c0


	//   ....[162]....
        /*c28c*/ 	.word	0x0006d6e0


	//   ....[163]....
        /*c290*/ 	.word	0x0006d740


	//   ....[164]....
        /*c294*/ 	.word	0x0006d760


	//   ....[165]....
        /*c298*/ 	.word	0x0006d7c0


	//   ....[166]....
        /*c29c*/ 	.word	0x0006d810


	//   ....[167]....
        /*c2a0*/ 	.word	0x0006d840


	//   ....[168]....
        /*c2a4*/ 	.word	0x0006d8a0


	//   ....[169]....
        /*c2a8*/ 	.word	0x0006d8c0


	//   ....[170]....
        /*c2ac*/ 	.word	0x0006d8e0


	//   ....[171]....
        /*c2b0*/ 	.word	0x0006d940


	//   ....[172]....
        /*c2b4*/ 	.word	0x0006d960


	//   ....[173]....
        /*c2b8*/ 	.word	0x0006d9c0


	//   ....[174]....
        /*c2bc*/ 	.word	0x0006da10


	//   ....[175]....
        /*c2c0*/ 	.word	0x0006da40


	//   ....[176]....
        /*c2c4*/ 	.word	0x0006daa0


	//   ....[177]....
        /*c2c8*/ 	.word	0x0006dac0


	//   ....[178]....
        /*c2cc*/ 	.word	0x0006dae0


	//   ....[179]....
        /*c2d0*/ 	.word	0x0006db40


	//   ....[180]....
        /*c2d4*/ 	.word	0x0006db60


	//   ....[181]....
        /*c2d8*/ 	.word	0x0006dbc0


	//   ....[182]....
        /*c2dc*/ 	.word	0x0006dbe0


	//   ....[183]....
        /*c2e0*/ 	.word	0x0006dc40


	//   ....[184]....
        /*c2e4*/ 	.word	0x0006dc60


	//   ....[185]....
        /*c2e8*/ 	.word	0x0006dcc0


	//   ....[186]....
        /*c2ec*/ 	.word	0x0006dce0


	//   ....[187]....
        /*c2f0*/ 	.word	0x0006dd40


	//   ....[188]....
        /*c2f4*/ 	.word	0x0006dd60


	//   ....[189]....
        /*c2f8*/ 	.word	0x0006ddc0


	//   ....[190]....
        /*c2fc*/ 	.word	0x0006de10


	//   ....[191]....
        /*c300*/ 	.word	0x0006de40


	//   ....[192]....
        /*c304*/ 	.word	0x0006dea0


	//   ....[193]....
        /*c308*/ 	.word	0x0006dec0


	//   ....[194]....
        /*c30c*/ 	.word	0x0006dee0


	//   ....[195]....
        /*c310*/ 	.word	0x0006df40


	//   ....[196]....
        /*c314*/ 	.word	0x0006df60


	//   ....[197]....
        /*c318*/ 	.word	0x0006dfc0


	//   ....[198]....
        /*c31c*/ 	.word	0x0006e050


	//   ....[199]....
        /*c320*/ 	.word	0x0006e080


	//   ....[200]....
        /*c324*/ 	.word	0x0006e0a0


	//   ....[201]....
        /*c328*/ 	.word	0x0006e0c0


	//   ....[202]....
        /*c32c*/ 	.word	0x0006e0e0


	//   ....[203]....
        /*c330*/ 	.word	0x0006e140


	//   ....[204]....
        /*c334*/ 	.word	0x0006e1c0


	//   ....[205]....
        /*c338*/ 	.word	0x0006e1e0


	//   ....[206]....
        /*c33c*/ 	.word	0x0006e240


	//   ....[207]....
        /*c340*/ 	.word	0x0006e260


	//   ....[208]....
        /*c344*/ 	.word	0x0006e280


	//   ....[209]....
        /*c348*/ 	.word	0x0006e2a0


	//   ....[210]....
        /*c34c*/ 	.word	0x0006e2c0


	//   ....[211]....
        /*c350*/ 	.word	0x0006e320


	//   ....[212]....
        /*c354*/ 	.word	0x0006e420


	//   ....[213]....
        /*c358*/ 	.word	0x0006e440


	//   ....[214]....
        /*c35c*/ 	.word	0x0006e460


	//   ....[215]....
        /*c360*/ 	.word	0x0006e480


	//   ....[216]....
        /*c364*/ 	.word	0x0006e4a0


	//   ....[217]....
        /*c368*/ 	.word	0x0006e4c0


	//   ....[218]....
        /*c36c*/ 	.word	0x0006e4e0


	//   ....[219]....
        /*c370*/ 	.word	0x0006e500


	//   ....[220]....
        /*c374*/ 	.word	0x0006e520


	//   ....[221]....
        /*c378*/ 	.word	0x0006e580


	//   ....[222]....
        /*c37c*/ 	.word	0x0006e5c0


	//   ....[223]....
        /*c380*/ 	.word	0x0006e5e0


	//   ....[224]....
        /*c384*/ 	.word	0x0006e640


	//   ....[225]....
        /*c388*/ 	.word	0x0006e660


	//   ....[226]....
        /*c38c*/ 	.word	0x0006e680


	//   ....[227]....
        /*c390*/ 	.word	0x0006e6e0


	//   ....[228]....
        /*c394*/ 	.word	0x0006e7e0


	//   ....[229]....
        /*c398*/ 	.word	0x0006e800


	//   ....[230]....
        /*c39c*/ 	.word	0x0006e820


	//   ....[231]....
        /*c3a0*/ 	.word	0x0006e840


	//   ....[232]....
        /*c3a4*/ 	.word	0x0006e860


	//   ....[233]....
        /*c3a8*/ 	.word	0x0006e880


	//   ....[234]....
        /*c3ac*/ 	.word	0x0006e8a0


	//   ....[235]....
        /*c3b0*/ 	.word	0x0006e8c0


	//   ....[236]....
        /*c3b4*/ 	.word	0x0006e8e0


	//   ....[237]....
        /*c3b8*/ 	.word	0x0006e940


	//   ....[238]....
        /*c3bc*/ 	.word	0x0006e980


	//   ....[239]....
        /*c3c0*/ 	.word	0x0006e9a0


	//   ....[240]....
        /*c3c4*/ 	.word	0x0006ea00


	//   ....[241]....
        /*c3c8*/ 	.word	0x0006ea20


	//   ....[242]....
        /*c3cc*/ 	.word	0x0006ea40


	//   ....[243]....
        /*c3d0*/ 	.word	0x0006eaa0


	//   ....[244]....
        /*c3d4*/ 	.word	0x0006eb00


	//   ....[245]....
        /*c3d8*/ 	.word	0x0006eb20


	//   ....[246]....
        /*c3dc*/ 	.word	0x0006eb40


	//   ....[247]....
        /*c3e0*/ 	.word	0x0006eba0


	//   ....[248]....
        /*c3e4*/ 	.word	0x0006ebc0


	//   ....[249]....
        /*c3e8*/ 	.word	0x0006ec20


	//   ....[250]....
        /*c3ec*/ 	.word	0x0006ec50


	//   ....[251]....
        /*c3f0*/ 	.word	0x0006ecc0


	//   ....[252]....
        /*c3f4*/ 	.word	0x0006ed50


	//   ....[253]....
        /*c3f8*/ 	.word	0x0006edd0


	//   ....[254]....
        /*c3fc*/ 	.word	0x0006ee20


	//----- nvinfo : EIATTR_VRC_CTA_INIT_COUNT
	.align		4
.L_41:
        /*c400*/ 	.byte	0x02, 0x4a
	.zero		1
	.zero		1


	//----- nvinfo : EIATTR_EXIT_INSTR_OFFSETS
	.align		4
        /*c404*/ 	.byte	0x04, 0x1c
        /*c406*/ 	.short	(.L_43 - .L_42)


	//   ....[0]....
.L_42:
        /*c408*/ 	.word	0x00082140


	//   ....[1]....
        /*c40c*/ 	.word	0x00082160


	//----- nvinfo : EIATTR_REQNTID
	.align		4
.L_43:
        /*c410*/ 	.byte	0x04, 0x10
        /*c412*/ 	.short	(.L_45 - .L_44)
.L_44:
        /*c414*/ 	.word	0x00000020
        /*c418*/ 	.word	0x00000001
        /*c41c*/ 	.word	0x00000001


	//----- nvinfo : EIATTR_CBANK_PARAM_SIZE
	.align		4
.L_45:
        /*c420*/ 	.byte	0x03, 0x19
        /*c422*/ 	.short	0x0050


	//----- nvinfo : EIATTR_PARAM_CBANK
	.align		4
        /*c424*/ 	.byte	0x04, 0x0a
        /*c426*/ 	.short	(.L_47 - .L_46)
	.align		4
.L_46:
        /*c428*/ 	.word	index@(.nv.constant0.matmul_kernel)
        /*c42c*/ 	.short	0x0380
        /*c42e*/ 	.short	0x0050


	//----- nvinfo : EIATTR_SW_WAR
	.align		4
.L_47:
        /*c430*/ 	.byte	0x04, 0x36
        /*c432*/ 	.short	(.L_49 - .L_48)
.L_48:
        /*c434*/ 	.word	0x00000008
.L_49:


//--------------------- .nv.compat                --------------------------
	.section	.nv.compat,"",@"SHT_CUDA_COMPAT_INFO"
	.align	4
        /*0000*/ 	.byte	0x02, 0x02, 0x01, 0x00, 0x02, 0x05, 0x05, 0x00, 0x02, 0x03, 0x00, 0x00, 0x02, 0x06, 0x01, 0x00


//--------------------- .nv.callgraph             --------------------------
	.section	.nv.callgraph,"",@"SHT_CUDA_CALLGRAPH"
	.align	4
	.sectionentsize	8
	.align		4
        /*0000*/ 	.word	0x00000000
	.align		4
        /*0004*/ 	.word	0xffffffff
	.align		4
        /*0008*/ 	.word	0x00000000
	.align		4
        /*000c*/ 	.word	0xfffffffe
	.align		4
        /*0010*/ 	.word	0x00000000
	.align		4
        /*0014*/ 	.word	0xfffffffd
	.align		4
        /*0018*/ 	.word	0x00000000
	.align		4
        /*001c*/ 	.word	0xfffffffc


//--------------------- .text.matmul_kernel       --------------------------
	.section	.text.matmul_kernel,"ax",@progbits
	.align	128
        .global         matmul_kernel
        .type           matmul_kernel,@function
        .size           matmul_kernel,(.L_x_3 - matmul_kernel)
        .other          matmul_kernel,@"STO_CUDA_ENTRY STV_DEFAULT"
matmul_kernel:
.text.matmul_kernel:
[----:B------:R-:W1:Y:S08]  /*0000*/  LDC R1, c[0x0][0x37c] ;  /* 0x0000df00ff017b82 */ /* 0x000e700000000800 */
[----:B------:R-:W2:Y:S01]  /*0010*/  LDC.64 R2, c[0x0][0x398] ;  /* 0x0000e600ff027b82 */ /* 0x000ea20000000a00 */
[----:B-1----:R-:W-:Y:S01]  /*0020*/  VIADD R1, R1, 0xffffcef8 ;  /* 0xffffcef801017836 */ /* 0x002fe20000000000 */
[----:B------:R-:W1:Y:S01]  /*0030*/  S2R R5, SR_CTAID.X ;  /* 0x0000000000057919 */ /* 0x000e620000002500 */
[----:B------:R-:W3:Y:S01]  /*0040*/  LDCU UR4, c[0x0][0x3a4] ;  /* 0x00007480ff0477ac */ /* 0x000ee20008000800 */
[----:B------:R-:W4:Y:S01]  /*0050*/  LDCU UR5, c[0x0][0x3b0] ;  /* 0x00007600ff0577ac */ /* 0x000f220008000800 */
[----:B------:R-:W1:Y:S01]  /*0060*/  LDCU.128 UR8, c[0x0][0x380] ;  /* 0x00007000ff0877ac */ /* 0x000e620008000c00 */
[----:B------:R-:W1:Y:S01]  /*0070*/  LDCU UR6, c[0x0][0x3b0] ;  /* 0x00007600ff0677ac */ /* 0x000e620008000800 */
[----:B------:R-:W1:Y:S01]  /*0080*/  LDCU UR7, c[0x0][0x3b0] ;  /* 0x00007600ff0777ac */ /* 0x000e620008000800 */
[----:B------:R-:W1:Y:S01]  /*0090*/  LDCU UR12, c[0x0][0x3b0] ;  /* 0x00007600ff0c77ac */ /* 0x000e620008000800 */
[----:B--2---:R-:W-:Y:S01]  /*00a0*/  IMAD.MOV.U32 R12, RZ, RZ, R3 ;  /* 0x000000ffff0c7224 */ /* 0x004fe200078e0003 */
[----:B------:R2:W-:Y:S01]  /*00b0*/  STL.64 [R1+0x23c0], R2 ;  /* 0x0023c00201007387 */ /* 0x0005e20000100a00 */
[----:B------:R-:W-:Y:S01]  /*00c0*/  IMAD.MOV.U32 R13, RZ, RZ, R2 ;  /* 0x000000ffff0d7224 */ /* 0x000fe200078e0002 */
[----:B------:R-:W1:Y:S01]  /*00d0*/  LDCU UR13, c[0x0][0x3b0] ;  /* 0x00007600ff0d77ac */ /* 0x000e620008000800 */
[----:B------:R-:W-:Y:S01]  /*00e0*/  VIADD R0, R12, 0xff ;  /* 0x000000ff0c007836 */ /* 0x000fe20000000000 */
[----:B------:R-:W-:-:S02]  /*00f0*/  IABS R237, R12 ;  /* 0x0000000c00ed7213 */ /* 0x000fc40000000000 */
[----:B------:R-:W3:Y:S01]  /*0100*/  S2R R12, SR_TID.X ;  /* 0x00000000000c7919 */ /* 0x000ee20000002100 */
[----:B------:R-:W2:Y:S01]  /*0110*/  LDCU UR14, c[0x0][0x3b0] ;  /* 0x00007600ff0e77ac */ /* 0x000ea20008000800 */
[----:B-1----:R-:W-:Y:S01]  /*0120*/  IABS R8, R5 ;  /* 0x0000000500087213 */ /* 0x002fe20000000000 */
[----:B------:R-:W1:Y:S01]  /*0130*/  LDCU UR15, c[0x0][0x3b0] ;  /* 0x00007600ff0f77ac */ /* 0x000e620008000800 */
[----:B--2---:R-:W-:Y:S01]  /*0140*/  SHF.R.S32.HI R3, RZ, 0x1f, R0 ;  /* 0x0000001fff037819 */ /* 0x004fe20000011400 */
[----:B------:R-:W2:Y:S03]  /*0150*/  LDCU UR16, c[0x0][0x3b0] ;  /* 0x00007600ff1077ac */ /* 0x000ea60008000800 */
[----:B------:R-:W-:Y:S01]  /*0160*/  LEA.HI R3, R3, R0, RZ, 0x8 ;  /* 0x0000000003037211 */ /* 0x000fe200078f40ff */
[----:B------:R-:W1:Y:S03]  /*0170*/  LDCU UR17, c[0x0][0x3b0] ;  /* 0x00007600ff1177ac */ /* 0x000e660008000800 */
[----:B------:R-:W-:Y:S01]  /*0180*/  SHF.R.S32.HI R3, RZ, 0x8, R3 ;  /* 0x00000008ff037819 */ /* 0x000fe20000011403 */
[----:B------:R-:W1:Y:S04]  /*0190*/  LDCU UR18, c[0x0][0x3b0] ;  /* 0x00007600ff1277ac */ /* 0x000e680008000800 */
[----:B------:R-:W-:Y:S01]  /*01a0*/  IMAD.SHL.U32 R4, R3, 0x8, RZ ;  /* 0x0000000803047824 */ /* 0x000fe200078e00ff */
[----:B------:R-:W1:Y:S04]  /*01b0*/  LDCU UR19, c[0x0][0x3b0] ;  /* 0x00007600ff1377ac */ /* 0x000e680008000800 */
[-C--:B------:R-:W-:Y:S01]  /*01c0*/  IABS R7, R4.reuse ;  /* 0x0000000400077213 */ /* 0x080fe20000000000 */
[----:B------:R-:W1:Y:S01]  /*01d0*/  LDCU UR20, c[0x0][0x3b0] ;  /* 0x00007600ff1477ac */ /* 0x000e620008000800 */
[----:B------:R-:W-:-:S02]  /*01e0*/  IABS R10, R4 ;  /* 0x00000004000a7213 */ /* 0x000fc40000000000 */
[----:B------:R-:W1:Y:S01]  /*01f0*/  I2F.RP R0, R7 ;  /* 0x0000000700007306 */ /* 0x000e620000209400 */
[----:B------:R-:W2:Y:S01]  /*0200*/  LDCU UR21, c[0x0][0x3b0] ;  /* 0x00007600ff1577ac */ /* 0x000ea20008000800 */
[----:B------:R-:W2:Y:S01]  /*0210*/  LDCU UR22, c[0x0][0x3b0] ;  /* 0x00007600ff1677ac */ /* 0x000ea20008000800 */
[----:B------:R-:W2:Y:S01]  /*0220*/  LDCU UR23, c[0x0][0x3b0] ;  /* 0x00007600ff1777ac */ /* 0x000ea20008000800 */
[----:B------:R-:W2:Y:S04]  /*0230*/  LDCU UR24, c[0x0][0x3b0] ;  /* 0x00007600ff1877ac */ /* 0x000ea80008000800 */
[----:B-1----:R-:W1:Y:S01]  /*0240*/  MUFU.RCP R0, R0 ;  /* 0x0000000000007308 */ /* 0x002e620000001000 */
[----:B------:R-:W2:Y:S01]  /*0250*/  LDCU UR42, c[0x0][0x3b0] ;  /* 0x00007600ff2a77ac */ /* 0x000ea20008000800 */
[----:B-1----:R-:W-:-:S02]  /*0260*/  VIADD R2, R0, 0xffffffe ;  /* 0x0ffffffe00027836 */ /* 0x002fc40000000000 */
[----:B------:R-:W-:-:S04]  /*0270*/  IMAD.MOV R0, RZ, RZ, -R10 ;  /* 0x000000ffff007224 */ /* 0x000fc800078e0a0a */
[----:B------:R1:W2:Y:S02]  /*0280*/  F2I.FTZ.U32.TRUNC.NTZ R3, R2 ;  /* 0x0000000200037305 */ /* 0x0002a4000021f000 */
[----:B-1----:R-:W-:Y:S02]  /*0290*/  IMAD.MOV.U32 R2, RZ, RZ, RZ ;  /* 0x000000ffff027224 */ /* 0x002fe400078e00ff */
[----:B--2---:R-:W-:-:S04]  /*02a0*/  IMAD.MOV R6, RZ, RZ, -R3 ;  /* 0x000000ffff067224 */ /* 0x004fc800078e0a03 */
[----:B------:R-:W-:Y:S02]  /*02b0*/  IMAD R9, R6, R7, RZ ;  /* 0x0000000706097224 */ /* 0x000fe400078e02ff */
[----:B------:R-:W-:Y:S02]  /*02c0*/  IMAD.MOV.U32 R6, RZ, RZ, R8 ;  /* 0x000000ffff067224 */ /* 0x000fe400078e0008 */
[----:B------:R-:W-:-:S06]  /*02d0*/  IMAD.HI.U32 R3, R3, R9, R2 ;  /* 0x0000000903037227 */ /* 0x000fcc00078e0002 */
[----:B------:R-:W-:-:S04]  /*02e0*/  IMAD.HI.U32 R3, R3, R6, RZ ;  /* 0x0000000603037227 */ /* 0x000fc800078e00ff */
[----:B------:R-:W-:-:S05]  /*02f0*/  IMAD R0, R3, R0, R6 ;  /* 0x0000000003007224 */ /* 0x000fca00078e0206 */
[----:B------:R-:W-:-:S13]  /*0300*/  ISETP.GT.U32.AND P1, PT, R7, R0, PT ;  /* 0x000000000700720c */ /* 0x000fda0003f24070 */
[----:B------:R-:W-:Y:S02]  /*0310*/  @!P1 IMAD.IADD R0, R0, 0x1, -R7 ;  /* 0x0000000100009824 */ /* 0x000fe400078e0a07 */
[----:B------:R-:W-:Y:S01]  /*0320*/  @!P1 VIADD R3, R3, 0x1 ;  /* 0x0000000103039836 */ /* 0x000fe20000000000 */
[----:B------:R-:W-:Y:S02]  /*0330*/  ISETP.NE.AND P1, PT, R4, RZ, PT ;  /* 0x000000ff0400720c */ /* 0x000fe40003f25270 */
[----:B------:R-:W-:Y:S02]  /*0340*/  ISETP.GE.U32.AND P0, PT, R0, R7, PT ;  /* 0x000000070000720c */ /* 0x000fe40003f06070 */
[----:B------:R-:W-:-:S04]  /*0350*/  LOP3.LUT R0, R5, R4, RZ, 0x3c, !PT ;  /* 0x0000000405007212 */ /* 0x000fc800078e3cff */
[----:B------:R-:W-:Y:S01]  /*0360*/  ISETP.GE.AND P2, PT, R0, RZ, PT ;  /* 0x000000ff0000720c */ /* 0x000fe20003f46270 */
[----:B------:R-:W-:-:S06]  /*0370*/  VIADD R0, R13, 0x7f ;  /* 0x0000007f0d007836 */ /* 0x000fcc0000000000 */
[----:B------:R-:W-:-:S04]  /*0380*/  @P0 VIADD R3, R3, 0x1 ;  /* 0x0000000103030836 */ /* 0x000fc80000000000 */
[----:B------:R-:W-:Y:S01]  /*0390*/  IMAD.MOV.U32 R2, RZ, RZ, R3 ;  /* 0x000000ffff027224 */ /* 0x000fe200078e0003 */
[----:B------:R-:W-:-:S03]  /*03a0*/  SHF.R.S32.HI R3, RZ, 0x1f, R0 ;  /* 0x0000001fff037819 */ /* 0x000fc60000011400 */
[----:B------:R-:W-:Y:S01]  /*03b0*/  @!P2 IMAD.MOV R2, RZ, RZ, -R2 ;  /* 0x000000ffff02a224 */ /* 0x000fe200078e0a02 */
[----:B------:R-:W-:Y:S02]  /*03c0*/  @!P1 LOP3.LUT R2, RZ, R4, RZ, 0x33, !PT ;  /* 0x00000004ff029212 */ /* 0x000fe400078e33ff */
[----:B------:R-:W-:-:S03]  /*03d0*/  LEA.HI R3, R3, R0, RZ, 0x7 ;  /* 0x0000000003037211 */ /* 0x000fc600078f38ff */
[----:B------:R-:W-:Y:S02]  /*03e0*/  IMAD.SHL.U32 R8, R2, 0x8, RZ ;  /* 0x0000000802087824 */ /* 0x000fe400078e00ff */
[----:B------:R-:W-:-:S03]  /*03f0*/  IMAD.MOV R2, RZ, RZ, -R2 ;  /* 0x000000ffff027224 */ /* 0x000fc600078e0a02 */
[----:B------:R-:W-:Y:S01]  /*0400*/  LEA.HI.SX32 R3, R3, -R8, 0x19 ;  /* 0x8000000803037211 */ /* 0x000fe200078fcaff */
[----:B------:R-:W-:-:S03]  /*0410*/  IMAD R10, R4, R2, R5 ;  /* 0x00000002040a7224 */ /* 0x000fc600078e0205 */
[----:B------:R-:W-:Y:S02]  /*0420*/  VIMNMX R11, PT, PT, R3, 0x8, PT ;  /* 0x00000008030b7848 */ /* 0x000fe40003fe0100 */
[----:B------:R-:W-:Y:S02]  /*0430*/  IABS R9, R10 ;  /* 0x0000000a00097213 */ /* 0x000fe40000000000 */
[-C--:B------:R-:W-:Y:S02]  /*0440*/  IABS R7, R11.reuse ;  /* 0x0000000b00077213 */ /* 0x080fe40000000000 */
[----:B------:R-:W-:Y:S02]  /*0450*/  IABS R4, R11 ;  /* 0x0000000b00047213 */ /* 0x000fe40000000000 */
[----:B------:R-:W1:Y:S08]  /*0460*/  I2F.RP R0, R7 ;  /* 0x0000000700007306 */ /* 0x000e700000209400 */
[----:B-1----:R-:W1:Y:S02]  /*0470*/  MUFU.RCP R0, R0 ;  /* 0x0000000000007308 */ /* 0x002e640000001000 */
[----:B-1----:R-:W-:-:S02]  /*0480*/  VIADD R3, R0, 0xffffffe ;  /* 0x0ffffffe00037836 */ /* 0x002fc40000000000 */
[----:B------:R-:W-:-:S04]  /*0490*/  IMAD.MOV R0, RZ, RZ, -R4 ;  /* 0x000000ffff007224 */ /* 0x000fc800078e0a04 */
[----:B------:R-:W1:Y:S02]  /*04a0*/  F2I.FTZ.U32.TRUNC.NTZ R3, R3 ;  /* 0x0000000300037305 */ /* 0x000e64000021f000 */
[----:B-1----:R-:W-:-:S04]  /*04b0*/  IMAD.MOV R6, RZ, RZ, -R3 ;  /* 0x000000ffff067224 */ /* 0x002fc800078e0a03 */
[----:B------:R-:W-:Y:S02]  /*04c0*/  IMAD.MOV.U32 R2, RZ, RZ, R6 ;  /* 0x000000ffff027224 */ /* 0x000fe400078e0006 */
[----:B------:R-:W1:Y:S02]  /*04d0*/  I2F.RP R6, R237 ;  /* 0x000000ed00067306 */ /* 0x000e640000209400 */
[----:B------:R-:W-:Y:S02]  /*04e0*/  IMAD R5, R2, R7, RZ ;  /* 0x0000000702057224 */ /* 0x000fe400078e02ff */
[----:B------:R-:W-:-:S04]  /*04f0*/  IMAD.MOV.U32 R2, RZ, RZ, RZ ;  /* 0x000000ffff027224 */ /* 0x000fc800078e00ff */
[----:B------:R-:W-:Y:S01]  /*0500*/  IMAD.HI.U32 R2, R3, R5, R2 ;  /* 0x0000000503027227 */ /* 0x000fe200078e0002 */
[----:B------:R-:W-:-:S05]  /*0510*/  IABS R3, R13 ;  /* 0x0000000d00037213 */ /* 0x000fca0000000000 */
[----:B------:R-:W-:Y:S01]  /*0520*/  IMAD.HI.U32 R2, R2, R9, RZ ;  /* 0x0000000902027227 */ /* 0x000fe200078e00ff */
[----:B-1----:R-:W1:Y:S03]  /*0530*/  MUFU.RCP R6, R6 ;  /* 0x0000000600067308 */ /* 0x002e660000001000 */
[----:B------:R-:W-:Y:S02]  /*0540*/  IMAD R0, R2, R0, R9 ;  /* 0x0000000002007224 */ /* 0x000fe400078e0209 */
[----:B------:R-:W-:-:S03]  /*0550*/  IMAD.MOV.U32 R9, RZ, RZ, R3 ;  /* 0x000000ffff097224 */ /* 0x000fc600078e0003 */
[----:B------:R-:W-:Y:S01]  /*0560*/  ISETP.GT.U32.AND P1, PT, R7, R0, PT ;  /* 0x000000000700720c */ /* 0x000fe20003f24070 */
[----:B------:R-:W2:Y:S01]  /*0570*/  I2F.RP R3, R9 ;  /* 0x0000000900037306 */ /* 0x000ea20000209400 */
[----:B-1----:R-:W-:-:S11]  /*0580*/  VIADD R4, R6, 0xffffffe ;  /* 0x0ffffffe06047836 */ /* 0x002fd60000000000 */
[----:B------:R-:W-:Y:S01]  /*0590*/  @!P1 IMAD.IADD R0, R0, 0x1, -R7 ;  /* 0x0000000100009824 */ /* 0x000fe200078e0a07 */
[----:B------:R1:W-:Y:S01]  /*05a0*/  F2I.FTZ.U32.TRUNC.NTZ R5, R4 ;  /* 0x0000000400057305 */ /* 0x0003e2000021f000 */
[----:B------:R-:W-:Y:S01]  /*05b0*/  @!P1 VIADD R2, R2, 0x1 ;  /* 0x0000000102029836 */ /* 0x000fe20000000000 */
[----:B------:R-:W-:Y:S02]  /*05c0*/  ISETP.NE.AND P1, PT, R11, RZ, PT ;  /* 0x000000ff0b00720c */ /* 0x000fe40003f25270 */
[----:B------:R-:W-:Y:S02]  /*05d0*/  ISETP.GE.U32.AND P0, PT, R0, R7, PT ;  /* 0x000000070000720c */ /* 0x000fe40003f06070 */
[----:B------:R-:W-:Y:S02]  /*05e0*/  LOP3.LUT R0, R10, R11, RZ, 0x3c, !PT ;  /* 0x0000000b0a007212 */ /* 0x000fe400078e3cff */
[----:B--2---:R-:W2:Y:S01]  /*05f0*/  MUFU.RCP R3, R3 ;  /* 0x0000000300037308 */ /* 0x004ea20000001000 */
[----:B---3--:R-:W-:Y:S01]  /*0600*/  LOP3.LUT R7, R12, 0x1f, RZ, 0xc0, !PT ;  /* 0x0000001f0c077812 */ /* 0x008fe200078ec0ff */
[----:B-1----:R-:W-:Y:S01]  /*0610*/  IMAD.MOV.U32 R4, RZ, RZ, RZ ;  /* 0x000000ffff047224 */ /* 0x002fe200078e00ff */
[----:B------:R-:W-:-:S06]  /*0620*/  ISETP.GE.AND P2, PT, R0, RZ, PT ;  /* 0x000000ff0000720c */ /* 0x000fcc0003f46270 */
[----:B------:R-:W-:-:S04]  /*0630*/  @P0 VIADD R2, R2, 0x1 ;  /* 0x0000000102020836 */ /* 0x000fc80000000000 */
[----:B------:R-:W-:Y:S02]  /*0640*/  IMAD.MOV.U32 R252, RZ, RZ, R2 ;  /* 0x000000fffffc7224 */ /* 0x000fe400078e0002 */
[----:B--2---:R-:W-:Y:S02]  /*0650*/  VIADD R2, R3, 0xffffffe ;  /* 0x0ffffffe03027836 */ /* 0x004fe40000000000 */
[----:B------:R-:W-:Y:S01]  /*0660*/  @!P2 IMAD.MOV R252, RZ, RZ, -R252 ;  /* 0x000000fffffca224 */ /* 0x000fe200078e0afc */
[----:B------:R-:W-:Y:S01]  /*0670*/  @!P1 LOP3.LUT R252, RZ, R11, RZ, 0x33, !PT ;  /* 0x0000000bfffc9212 */ /* 0x000fe200078e33ff */
[----:B------:R1:W2:Y:S04]  /*0680*/  F2I.FTZ.U32.TRUNC.NTZ R3, R2 ;  /* 0x0000000200037305 */ /* 0x0002a8000021f000 */
[----:B------:R-:W-:-:S02]  /*0690*/  IMAD.MOV R0, RZ, RZ, -R252 ;  /* 0x000000ffff007224 */ /* 0x000fc400078e0afc */
[----:B------:R-:W-:Y:S02]  /*06a0*/  IMAD.SHL.U32 R252, R252, 0x100, RZ ;  /* 0x00000100fcfc7824 */ /* 0x000fe400078e00ff */
[----:B------:R-:W-:Y:S02]  /*06b0*/  IMAD R0, R11, R0, R10 ;  /* 0x000000000b007224 */ /* 0x000fe400078e020a */
[----:B-1----:R-:W-:Y:S01]  /*06c0*/  IMAD.MOV.U32 R2, RZ, RZ, RZ ;  /* 0x000000ffff027224 */ /* 0x002fe200078e00ff */
[----:B------:R-:W-:Y:S01]  /*06d0*/  IADD3 R229, PT, PT, R252, 0xe7, RZ ;  /* 0x000000e7fce57810 */ /* 0x000fe20007ffe0ff */
[----:B------:R-:W-:Y:S01]  /*06e0*/  IMAD.IADD R0, R8, 0x1, R0 ;  /* 0x0000000108007824 */ /* 0x000fe200078e0200 */
[----:B------:R-:W-:Y:S01]  /*06f0*/  IABS R250, R252 ;  /* 0x000000fc00fa7213 */ /* 0x000fe20000000000 */
[----:B------:R-:W-:Y:S02]  /*0700*/  VIADD R16, R252, 0xff ;  /* 0x000000fffc107836 */ /* 0x000fe40000000000 */
[----:B--2---:R-:W-:-:S02]  /*0710*/  IMAD.MOV R6, RZ, RZ, -R3 ;  /* 0x000000ffff067224 */ /* 0x004fc400078e0a03 */
[----:B------:R-:W-:Y:S01]  /*0720*/  IMAD R8, R0, 0x80, R7 ;  /* 0x0000008000087824 */ /* 0x000fe200078e0207 */
[----:B------:R-:W-:Y:S01]  /*0730*/  IABS R12, R16 ;  /* 0x00000010000c7213 */ /* 0x000fe20000000000 */
[----:B------:R-:W-:Y:S02]  /*0740*/  IMAD R7, R6, R9, RZ ;  /* 0x0000000906077224 */ /* 0x000fe400078e02ff */
[----:B------:R-:W-:Y:S01]  /*0750*/  IMAD.MOV R6, RZ, RZ, -R5 ;  /* 0x000000ffff067224 */ /* 0x000fe200078e0a05 */
[----:B------:R-:W-:Y:S01]  /*0760*/  IABS R0, R8 ;  /* 0x0000000800007213 */ /* 0x000fe20000000000 */
[----:B------:R-:W-:Y:S01]  /*0770*/  IMAD.HI.U32 R2, R3, R7, R2 ;  /* 0x0000000703027227 */ /* 0x000fe200078e0002 */
[----:B------:R-:W-:Y:S03]  /*0780*/  STL [R1+0x1790], R8 ;  /* 0x0017900801007387 */ /* 0x000fe60000100800 */
[----:B------:R-:W-:-:S02]  /*0790*/  IMAD.MOV.U32 R3, RZ, RZ, R0 ;  /* 0x000000ffff037224 */ /* 0x000fc400078e0000 */
[----:B------:R-:W-:Y:S02]  /*07a0*/  VIADD R10, R8, 0x20 ;  /* 0x00000020080a7836 */ /* 0x000fe40000000000 */
[----:B------:R-:W-:-:S03]  /*07b0*/  IMAD.HI.U32 R0, R2, R3, RZ ;  /* 0x0000000302007227 */ /* 0x000fc600078e00ff */
[----:B------:R1:W-:Y:S01]  /*07c0*/  STL [R1+0x1794], R10 ;  /* 0x0017940a01007387 */ /* 0x0003e20000100800 */
[----:B------:R-:W-:Y:S01]  /*07d0*/  IMAD R11, R6, R237, RZ ;  /* 0x000000ed060b7224 */ /* 0x000fe200078e02ff */
[----:B------:R-:W-:Y:S01]  /*07e0*/  IABS R6, R10 ;  /* 0x0000000a00067213 */ /* 0x000fe20000000000 */
[----:B------:R-:W-:Y:S01]  /*07f0*/  IMAD.MOV R0, RZ, RZ, -R0 ;  /* 0x000000ffff007224 */ /* 0x000fe200078e0a00 */
[----:B------:R-:W-:Y:S01]  /*0800*/  STL [R1+0x2408], R16 ;  /* 0x0024081001007387 */ /* 0x000fe20000100800 */
[----:B------:R-:W-:-:S04]  /*0810*/  IMAD.HI.U32 R11, R5, R11, R4 ;  /* 0x0000000b050b7227 */ /* 0x000fc800078e0004 */
[C---:B------:R-:W-:Y:S02]  /*0820*/  IMAD R4, R9.reuse, R0, R3 ;  /* 0x0000000009047224 */ /* 0x040fe400078e0203 */
[----:B------:R-:W-:Y:S02]  /*0830*/  IMAD.MOV.U32 R3, RZ, RZ, R6 ;  /* 0x000000ffff037224 */ /* 0x000fe400078e0006 */
[----:B------:R-:W-:Y:S01]  /*0840*/  VIADD R7, R8, 0x40 ;  /* 0x0000004008077836 */ /* 0x000fe20000000000 */
[----:B------:R-:W-:Y:S01]  /*0850*/  ISETP.GT.U32.AND P0, PT, R9, R4, PT ;  /* 0x000000040900720c */ /* 0x000fe20003f04070 */
[----:B------:R-:W-:Y:S02]  /*0860*/  VIADD R5, R252, 0x1 ;  /* 0x00000001fc057836 */ /* 0x000fe40000000000 */
[----:B------:R-:W-:Y:S01]  /*0870*/  IMAD.HI.U32 R0, R2, R3, RZ ;  /* 0x0000000302007227 */ /* 0x000fe200078e00ff */
[----:B------:R2:W-:Y:S02]  /*0880*/  STL [R1+0x1798], R7 ;  /* 0x0017980701007387 */ /* 0x0005e40000100800 */
[----:B-1----:R-:W-:Y:S01]  /*0890*/  IABS R10, R5 ;  /* 0x00000005000a7213 */ /* 0x002fe20000000000 */
[----:B------:R-:W-:Y:S01]  /*08a0*/  VIADD R6, R8, 0x60 ;  /* 0x0000006008067836 */ /* 0x000fe20000000000 */
[----:B------:R-:W-:Y:S01]  /*08b0*/  ISETP.GE.AND P2, PT, R5, RZ, PT ;  /* 0x000000ff0500720c */ /* 0x000fe20003f46270 */
[----:B------:R-:W-:-:S02]  /*08c0*/  IMAD.MOV R0, RZ, RZ, -R0 ;  /* 0x000000ffff007224 */ /* 0x000fc400078e0a00 */
[----:B------:R-:W-:Y:S01]  /*08d0*/  IMAD.HI.U32 R5, R11, R10, RZ ;  /* 0x0000000a0b057227 */ /* 0x000fe200078e00ff */
[----:B------:R-:W-:Y:S01]  /*08e0*/  IABS R8, R6 ;  /* 0x0000000600087213 */ /* 0x000fe20000000000 */
[----:B------:R1:W-:Y:S01]  /*08f0*/  STL [R1+0x179c], R6 ;  /* 0x00179c0601007387 */ /* 0x0003e20000100800 */
[----:B--2---:R-:W-:Y:S01]  /*0900*/  IABS R7, R7 ;  /* 0x0000000700077213 */ /* 0x004fe20000000000 */
[C---:B------:R-:W-:Y:S02]  /*0910*/  IMAD R3, R9.reuse, R0, R3 ;  /* 0x0000000009037224 */ /* 0x040fe400078e0203 */
[----:B------:R-:W-:Y:S02]  /*0920*/  @!P0 IMAD.IADD R4, R4, 0x1, -R9 ;  /* 0x0000000104048824 */ /* 0x000fe400078e0a09 */
[----:B------:R-:W-:Y:S01]  /*0930*/  IMAD.HI.U32 R0, R2, R7, RZ ;  /* 0x0000000702007227 */ /* 0x000fe200078e00ff */
[C---:B------:R-:W-:Y:S02]  /*0940*/  ISETP.GT.U32.AND P1, PT, R9.reuse, R3, PT ;  /* 0x000000030900720c */ /* 0x040fe40003f24070 */
[----:B------:R-:W-:Y:S01]  /*0950*/  ISETP.GT.U32.AND P3, PT, R9, R4, PT ;  /* 0x000000040900720c */ /* 0x000fe20003f64070 */
[----:B-1----:R-:W-:-:S04]  /*0960*/  IMAD.HI.U32 R6, R11, R12, RZ ;  /* 0x0000000c0b067227 */ /* 0x002fc800078e00ff */
[----:B------:R-:W-:-:S04]  /*0970*/  IMAD.HI.U32 R2, R2, R8, RZ ;  /* 0x0000000802027227 */ /* 0x000fc800078e00ff */
[----:B------:R-:W-:Y:S02]  /*0980*/  IMAD.MOV R0, RZ, RZ, -R0 ;  /* 0x000000ffff007224 */ /* 0x000fe400078e0a00 */
[----:B------:R-:W-:Y:S01]  /*0990*/  IMAD.MOV R13, RZ, RZ, -R6 ;  /* 0x000000ffff0d7224 */ /* 0x000fe200078e0a06 */
[----:B------:R-:W-:Y:S01]  /*09a0*/  IADD3 R6, PT, PT, -R5, RZ, RZ ;  /* 0x000000ff05067210 */ /* 0x000fe20007ffe1ff */
[----:B------:R-:W-:Y:S02]  /*09b0*/  IMAD.MOV R5, RZ, RZ, -R2 ;  /* 0x000000ffff057224 */ /* 0x000fe400078e0a02 */
[C---:B------:R-:W-:Y:S02]  /*09c0*/  IMAD R2, R9.reuse, R0, R7 ;  /* 0x0000000009027224 */ /* 0x040fe400078e0207 */
[----:B------:R-:W-:Y:S02]  /*09d0*/  IMAD R0, R9, R5, R8 ;  /* 0x0000000509007224 */ /* 0x000fe400078e0208 */
[----:B------:R-:W-:Y:S01]  /*09e0*/  IMAD R6, R237, R6, R10 ;  /* 0x00000006ed067224 */ /* 0x000fe200078e020a */
[----:B------:R-:W-:Y:S01]  /*09f0*/  ISETP.GT.U32.AND P5, PT, R9, R2, PT ;  /* 0x000000020900720c */ /* 0x000fe20003fa4070 */
[----:B------:R-:W-:Y:S01]  /*0a00*/  @!P1 IMAD.IADD R3, R3, 0x1, -R9 ;  /* 0x0000000103039824 */ /* 0x000fe200078e0a09 */
[----:B------:R-:W-:Y:S01]  /*0a10*/  ISETP.GT.U32.AND P0, PT, R9, R0, PT ;  /* 0x000000000900720c */ /* 0x000fe20003f04070 */
[----:B------:R-:W-:-:S02]  /*0a20*/  VIADD R5, R252, 0x2 ;  /* 0x00000002fc057836 */ /* 0x000fc40000000000 */
[----:B------:R-:W-:Y:S01]  /*0a30*/  IMAD R13, R237, R13, R12 ;  /* 0x0000000ded0d7224 */ /* 0x000fe200078e020c */
[----:B------:R-:W-:Y:S01]  /*0a40*/  ISETP.GT.U32.AND P6, PT, R9, R3, PT ;  /* 0x000000030900720c */ /* 0x000fe20003fc4070 */
[--C-:B------:R-:W-:Y:S01]  /*0a50*/  @!P3 IMAD.IADD R4, R4, 0x1, -R9.reuse ;  /* 0x000000010404b824 */ /* 0x100fe200078e0a09 */
[----:B------:R-:W-:Y:S01]  /*0a60*/  IABS R8, R5 ;  /* 0x0000000500087213 */ /* 0x000fe20000000000 */
[C---:B------:R-:W-:Y:S01]  /*0a70*/  VIADD R14, R252.reuse, 0x4 ;  /* 0x00000004fc0e7836 */ /* 0x040fe20000000000 */
[----:B------:R-:W-:Y:S01]  /*0a80*/  ISETP.GT.U32.AND P3, PT, R237, R13, PT ;  /* 0x0000000ded00720c */ /* 0x000fe20003f64070 */
[----:B------:R-:W-:Y:S01]  /*0a90*/  VIADD R7, R252, 0x3 ;  /* 0x00000003fc077836 */ /* 0x000fe20000000000 */
[----:B------:R-:W-:Y:S01]  /*0aa0*/  ISETP.GE.AND P1, PT, R5, RZ, PT ;  /* 0x000000ff0500720c */ /* 0x000fe20003f26270 */
[--C-:B------:R-:W-:Y:S01]  /*0ab0*/  @!P5 IMAD.IADD R2, R2, 0x1, -R9.reuse ;  /* 0x000000010202d824 */ /* 0x100fe200078e0a09 */
[----:B------:R-:W-:Y:S01]  /*0ac0*/  ISETP.GT.U32.AND P5, PT, R237, R6, PT ;  /* 0x00000006ed00720c */ /* 0x000fe20003fa4070 */
[----:B------:R-:W-:Y:S01]  /*0ad0*/  IMAD.HI.U32 R5, R11, R8, RZ ;  /* 0x000000080b057227 */ /* 0x000fe200078e00ff */
[----:B------:R-:W-:Y:S01]  /*0ae0*/  IABS R12, R14 ;  /* 0x0000000e000c7213 */ /* 0x000fe20000000000 */
[----:B------:R-:W-:Y:S01]  /*0af0*/  STL [R1+0x2448], R4 ;  /* 0x0024480401007387 */ /* 0x000fe20000100800 */
[----:B------:R-:W-:Y:S01]  /*0b00*/  IABS R10, R7 ;  /* 0x00000007000a7213 */ /* 0x000fe20000000000 */
[----:B------:R-:W-:Y:S01]  /*0b10*/  @!P0 IMAD.IADD R0, R0, 0x1, -R9 ;  /* 0x0000000100008824 */ /* 0x000fe200078e0a09 */
[----:B------:R-:W-:Y:S01]  /*0b20*/  ISETP.GE.AND P4, PT, R7, RZ, PT ;  /* 0x000000ff0700720c */ /* 0x000fe20003f86270 */
[----:B------:R-:W-:Y:S01]  /*0b30*/  IMAD.MOV R5, RZ, RZ, -R5 ;  /* 0x000000ffff057224 */ /* 0x000fe200078e0a05 */
[----:B------:R-:W-:Y:S01]  /*0b40*/  ISETP.GT.U32.AND P0, PT, R9, R2, PT ;  /* 0x000000020900720c */ /* 0x000fe20003f04070 */
[----:B------:R-:W-:Y:S01]  /*0b50*/  @!P6 IMAD.IADD R3, R3, 0x1, -R9 ;  /* 0x000000010303e824 */ /* 0x000fe200078e0a09 */
[----:B------:R-:W-:Y:S01]  /*0b60*/  ISETP.GT.U32.AND P6, PT, R9, R0, PT ;  /* 0x000000000900720c */ /* 0x000fe20003fc4070 */
[----:B------:R-:W-:-:S02]  /*0b70*/  IMAD R8, R237, R5, R8 ;  /* 0x00000005ed087224 */ /* 0x000fc400078e0208 */
[--C-:B------:R-:W-:Y:S01]  /*0b80*/  @!P5 IMAD.IADD R6, R6, 0x1, -R237.reuse ;  /* 0x000000010606d824 */ /* 0x100fe200078e0aed */
[----:B------:R-:W-:Y:S01]  /*0b90*/  STL [R1+0x244c], R3 ;  /* 0x00244c0301007387 */ /* 0x000fe20000100800 */
[----:B------:R-:W-:Y:S02]  /*0ba0*/  @!P3 IMAD.IADD R13, R13, 0x1, -R237 ;  /* 0x000000010d0db824 */ /* 0x000fe400078e0aed */
[----:B------:R-:W-:Y:S01]  /*0bb0*/  IMAD.HI.U32 R5, R11, R12, RZ ;  /* 0x0000000c0b057227 */ /* 0x000fe200078e00ff */
[C---:B------:R-:W-:Y:S02]  /*0bc0*/  ISETP.GT.U32.AND P5, PT, R237.reuse, R6, PT ;  /* 0x00000006ed00720c */ /* 0x040fe40003fa4070 */
[----:B------:R-:W-:Y:S01]  /*0bd0*/  ISETP.GT.U32.AND P3, PT, R237, R13, PT ;  /* 0x0000000ded00720c */ /* 0x000fe20003f64070 */
[----:B------:R-:W-:-:S04]  /*0be0*/  IMAD.HI.U32 R7, R11, R10, RZ ;  /* 0x0000000a0b077227 */ /* 0x000fc800078e00ff */
[----:B------:R-:W-:Y:S02]  /*0bf0*/  IMAD.MOV R5, RZ, RZ, -R5 ;  /* 0x000000ffff057224 */ /* 0x000fe400078e0a05 */
[----:B------:R-:W-:Y:S02]  /*0c00*/  IMAD.MOV R7, RZ, RZ, -R7 ;  /* 0x000000ffff077224 */ /* 0x000fe400078e0a07 */
[C---:B------:R-:W-:Y:S02]  /*0c10*/  IMAD R12, R237.reuse, R5, R12 ;  /* 0x00000005ed0c7224 */ /* 0x040fe400078e020c */
[----:B------:R-:W-:Y:S01]  /*0c20*/  @!P6 IMAD.IADD R0, R0, 0x1, -R9 ;  /* 0x000000010000e824 */ /* 0x000fe200078e0a09 */
[C---:B------:R-:W-:Y:S01]  /*0c30*/  ISETP.GT.U32.AND P6, PT, R237.reuse, R8, PT ;  /* 0x00000008ed00720c */ /* 0x040fe20003fc4070 */
[C---:B------:R-:W-:Y:S02]  /*0c40*/  IMAD R10, R237.reuse, R7, R10 ;  /* 0x00000007ed0a7224 */ /* 0x040fe400078e020a */
[----:B------:R-:W-:Y:S01]  /*0c50*/  @!P5 IMAD.IADD R6, R6, 0x1, -R237 ;  /* 0x000000010606d824 */ /* 0x000fe200078e0aed */
[----:B------:R-:W-:Y:S01]  /*0c60*/  ISETP.GT.U32.AND P5, PT, R237, R12, PT ;  /* 0x0000000ced00720c */ /* 0x000fe20003fa4070 */
[----:B------:R-:W-:-:S02]  /*0c70*/  VIADD R7, R252, 0x5 ;  /* 0x00000005fc077836 */ /* 0x000fc40000000000 */
[----:B------:R-:W-:Y:S01]  /*0c80*/  @!P0 IMAD.IADD R2, R2, 0x1, -R9 ;  /* 0x0000000102028824 */ /* 0x000fe200078e0a09 */
[----:B------:R-:W-:Y:S01]  /*0c90*/  ISETP.GE.AND P0, PT, R14, RZ, PT ;  /* 0x000000ff0e00720c */ /* 0x000fe20003f06270 */
[--C-:B------:R-:W-:Y:S01]  /*0ca0*/  @!P3 IMAD.IADD R13, R13, 0x1, -R237.reuse ;  /* 0x000000010d0db824 */ /* 0x100fe200078e0aed */
[----:B------:R-:W-:Y:S01]  /*0cb0*/  IABS R14, R7 ;  /* 0x00000007000e7213 */ /* 0x000fe20000000000 */
[----:B------:R-:W-:Y:S01]  /*0cc0*/  VIADD R9, R252, 0x6 ;  /* 0x00000006fc097836 */ /* 0x000fe20000000000 */
[----:B------:R-:W-:Y:S01]  /*0cd0*/  ISETP.GT.U32.AND P3, PT, R237, R10, PT ;  /* 0x0000000aed00720c */ /* 0x000fe20003f64070 */
[--C-:B------:R-:W-:Y:S01]  /*0ce0*/  @!P6 IMAD.IADD R8, R8, 0x1, -R237.reuse ;  /* 0x000000010808e824 */ /* 0x100fe200078e0aed */
[----:B------:R-:W-:Y:S01]  /*0cf0*/  ISETP.GE.AND P6, PT, R16, RZ, PT ;  /* 0x000000ff1000720c */ /* 0x000fe20003fc6270 */
[----:B------:R-:W-:Y:S01]  /*0d00*/  IMAD.HI.U32 R5, R11, R14, RZ ;  /* 0x0000000e0b057227 */ /* 0x000fe200078e00ff */
[----:B------:R-:W-:Y:S01]  /*0d10*/  IABS R16, R9 ;  /* 0x0000000900107213 */ /* 0x000fe20000000000 */
[----:B------:R-:W-:Y:S02]  /*0d20*/  STL [R1+0x2450], R2 ;  /* 0x0024500201007387 */ /* 0x000fe40000100800 */
[----:B------:R-:W-:-:S02]  /*0d30*/  @!P5 IMAD.IADD R12, R12, 0x1, -R237 ;  /* 0x000000010c0cd824 */ /* 0x000fc400078e0aed */
[----:B------:R-:W-:Y:S01]  /*0d40*/  IMAD.MOV R5, RZ, RZ, -R5 ;  /* 0x000000ffff057224 */ /* 0x000fe200078e0a05 */
[----:B------:R1:W-:Y:S01]  /*0d50*/  STL [R1+0x2454], R0 ;  /* 0x0024540001007387 */ /* 0x0003e20000100800 */
[----:B------:R-:W-:Y:S01]  /*0d60*/  VIADD R15, R252, 0x7 ;  /* 0x00000007fc0f7836 */ /* 0x000fe20000000000 */
[C---:B------:R-:W-:Y:S01]  /*0d70*/  ISETP.GT.U32.AND P5, PT, R237.reuse, R12, PT ;  /* 0x0000000ced00720c */ /* 0x040fe20003fa4070 */
[----:B------:R-:W-:Y:S01]  /*0d80*/  @!P3 IMAD.IADD R10, R10, 0x1, -R237 ;  /* 0x000000010a0ab824 */ /* 0x000fe200078e0aed */
[----:B------:R-:W-:Y:S01]  /*0d90*/  ISETP.GT.U32.AND P3, PT, R237, R8, PT ;  /* 0x00000008ed00720c */ /* 0x000fe20003f64070 */
[C---:B------:R-:W-:Y:S01]  /*0da0*/  VIADD R17, R252.reuse, 0x9 ;  /* 0x00000009fc117836 */ /* 0x040fe20000000000 */
[----:B------:R-:W-:Y:S01]  /*0db0*/  IABS R18, R15 ;  /* 0x0000000f00127213 */ /* 0x000fe20000000000 */
[----:B------:R-:W-:Y:S01]  /*0dc0*/  @!P6 IMAD.MOV R13, RZ, RZ, -R13 ;  /* 0x000000ffff0de224 */ /* 0x000fe200078e0a0d */
[----:B------:R-:W-:Y:S01]  /*0dd0*/  ISETP.GE.AND P6, PT, R7, RZ, PT ;  /* 0x000000ff0700720c */ /* 0x000fe20003fc6270 */
[----:B------:R-:W-:Y:S01]  /*0de0*/  VIADD R27, R252, 0x1a ;  /* 0x0000001afc1b7836 */ /* 0x000fe20000000000 */
[----:B------:R-:W-:Y:S01]  /*0df0*/  IABS R7, R17 ;  /* 0x0000001100077213 */ /* 0x000fe20000000000 */
[----:B-1----:R-:W-:-:S02]  /*0e00*/  IMAD.MOV.U32 R0, RZ, RZ, R6 ;  /* 0x000000ffff007224 */ /* 0x002fc400078e0006 */
[----:B------:R-:W-:Y:S01]  /*0e10*/  IMAD R6, R237, R5, R14 ;  /* 0x00000005ed067224 */ /* 0x000fe200078e020e */
[----:B------:R-:W-:Y:S01]  /*0e20*/  IABS R24, R27 ;  /* 0x0000001b00187213 */ /* 0x000fe20000000000 */
[----:B------:R-:W-:-:S04]  /*0e30*/  IMAD.HI.U32 R5, R11, R16, RZ ;  /* 0x000000100b057227 */ /* 0x000fc800078e00ff */
[----:B------:R-:W-:Y:S02]  /*0e40*/  IMAD.MOV R5, RZ, RZ, -R5 ;  /* 0x000000ffff057224 */ /* 0x000fe400078e0a05 */
[----:B------:R-:W-:Y:S01]  /*0e50*/  @!P2 IMAD.MOV R0, RZ, RZ, -R0 ;  /* 0x000000ffff00a224 */ /* 0x000fe200078e0a00 */
[C---:B------:R-:W-:Y:S01]  /*0e60*/  ISETP.GT.U32.AND P2, PT, R237.reuse, R10, PT ;  /* 0x0000000aed00720c */ /* 0x040fe20003f44070 */
[C---:B------:R-:W-:Y:S02]  /*0e70*/  IMAD R14, R237.reuse, R5, R16 ;  /* 0x00000005ed0e7224 */ /* 0x040fe400078e0210 */
[--C-:B------:R-:W-:Y:S01]  /*0e80*/  @!P5 IMAD.IADD R12, R12, 0x1, -R237.reuse ;  /* 0x000000010c0cd824 */ /* 0x100fe200078e0aed */
[----:B------:R1:W-:Y:S01]  /*0e90*/  STL [R1+0x2c], R0 ;  /* 0x00002c0001007387 */ /* 0x0003e20000100800 */
[----:B------:R-:W-:Y:S01]  /*0ea0*/  @!P3 IMAD.IADD R8, R8, 0x1, -R237 ;  /* 0x000000010808b824 */ /* 0x000fe200078e0aed */
[----:B------:R-:W-:Y:S01]  /*0eb0*/  ISETP.GT.U32.AND P5, PT, R237, R14, PT ;  /* 0x0000000eed00720c */ /* 0x000fe20003fa4070 */
[----:B------:R-:W-:Y:S01]  /*0ec0*/  IMAD.HI.U32 R5, R11, R18, RZ ;  /* 0x000000120b057227 */ /* 0x000fe200078e00ff */
[----:B------:R-:W-:Y:S01]  /*0ed0*/  ISETP.GT.U32.AND P3, PT, R237, R6, PT ;  /* 0x00000006ed00720c */ /* 0x000fe20003f64070 */
[----:B------:R-:W-:Y:S02]  /*0ee0*/  STL [R1+0x2468], R13 ;  /* 0x0024680d01007387 */ /* 0x000fe40000100800 */
[----:B------:R-:W-:-:S02]  /*0ef0*/  IMAD.MOV R5, RZ, RZ, -R5 ;  /* 0x000000ffff057224 */ /* 0x000fc400078e0a05 */
[--C-:B------:R-:W-:Y:S01]  /*0f00*/  @!P2 IMAD.IADD R10, R10, 0x1, -R237.reuse ;  /* 0x000000010a0aa824 */ /* 0x100fe200078e0aed */
[----:B------:R-:W-:Y:S01]  /*0f10*/  ISETP.GE.AND P2, PT, R9, RZ, PT ;  /* 0x000000ff0900720c */ /* 0x000fe20003f46270 */
[----:B------:R-:W-:Y:S02]  /*0f20*/  VIADD R9, R252, 0x8 ;  /* 0x00000008fc097836 */ /* 0x000fe40000000000 */
[----:B-1----:R-:W-:Y:S02]  /*0f30*/  IMAD.MOV.U32 R0, RZ, RZ, R8 ;  /* 0x000000ffff007224 */ /* 0x002fe400078e0008 */
[--C-:B------:R-:W-:Y:S01]  /*0f40*/  @!P5 IMAD.IADD R14, R14, 0x1, -R237.reuse ;  /* 0x000000010e0ed824 */ /* 0x100fe200078e0aed */
[----:B------:R-:W-:Y:S01]  /*0f50*/  IABS R16, R9 ;  /* 0x0000000900107213 */ /* 0x000fe20000000000 */
[----:B------:R-:W-:Y:S01]  /*0f60*/  @!P3 IMAD.IADD R6, R6, 0x1, -R237 ;  /* 0x000000010606b824 */ /* 0x000fe200078e0aed */
[----:B------:R-:W-:Y:S01]  /*0f70*/  ISETP.GE.AND P3, PT, R15, RZ, PT ;  /* 0x000000ff0f00720c */ /* 0x000fe20003f66270 */
[C---:B------:R-:W-:Y:S01]  /*0f80*/  IMAD R8, R237.reuse, R5, R18 ;  /* 0x00000005ed087224 */ /* 0x040fe200078e0212 */
[----:B------:R-:W-:Y:S01]  /*0f90*/  ISETP.GT.U32.AND P5, PT, R237, R14, PT ;  /* 0x0000000eed00720c */ /* 0x000fe20003fa4070 */
[----:B------:R-:W-:-:S02]  /*0fa0*/  IMAD.MOV.U32 R2, RZ, RZ, R10 ;  /* 0x000000ffff027224 */ /* 0x000fc400078e000a */
[----:B------:R-:W-:Y:S01]  /*0fb0*/  @!P1 IMAD.MOV R0, RZ, RZ, -R0 ;  /* 0x000000ffff009224 */ /* 0x000fe200078e0a00 */
[----:B------:R-:W-:Y:S01]  /*0fc0*/  ISETP.GT.U32.AND P1, PT, R237, R6, PT ;  /* 0x00000006ed00720c */ /* 0x000fe20003f24070 */
[----:B------:R-:W-:-:S03]  /*0fd0*/  IMAD.HI.U32 R5, R11, R16, RZ ;  /* 0x000000100b057227 */ /* 0x000fc600078e00ff */
[----:B------:R1:W-:Y:S01]  /*0fe0*/  STL [R1+0x28], R0 ;  /* 0x0000280001007387 */ /* 0x0003e20000100800 */
[----:B------:R-:W-:Y:S01]  /*0ff0*/  @!P4 IMAD.MOV R2, RZ, RZ, -R2 ;  /* 0x000000ffff02c224 */ /* 0x000fe200078e0a02 */
[C---:B------:R-:W-:Y:S01]  /*1000*/  ISETP.GT.U32.AND P4, PT, R237.reuse, R8, PT ;  /* 0x00000008ed00720c */ /* 0x040fe20003f84070 */
[----:B------:R-:W-:Y:S02]  /*1010*/  IMAD.MOV R5, RZ, RZ, -R5 ;  /* 0x000000ffff057224 */ /* 0x000fe400078e0a05 */
[----:B------:R-:W-:Y:S01]  /*1020*/  IMAD.MOV.U32 R18, RZ, RZ, R7 ;  /* 0x000000ffff127224 */ /* 0x000fe200078e0007 */
[----:B------:R-:W-:Y:S01]  /*1030*/  @!P5 IADD3 R14, PT, PT, R14, -R237, RZ ;  /* 0x800000ed0e0ed210 */ /* 0x000fe20007ffe0ff */
[----:B------:R-:W-:Y:S01]  /*1040*/  IMAD R10, R237, R5, R16 ;  /* 0x00000005ed0a7224 */ /* 0x000fe200078e0210 */
[----:B------:R2:W-:Y:S01]  /*1050*/  STL [R1+0x24], R2 ;  /* 0x0000240201007387 */ /* 0x0005e20000100800 */
[----:B------:R-:W-:-:S03]  /*1060*/  IMAD.HI.U32 R7, R11, R18, RZ ;  /* 0x000000120b077227 */ /* 0x000fc600078e00ff */
[----:B------:R-:W-:Y:S01]  /*1070*/  ISETP.GT.U32.AND P5, PT, R237, R10, PT ;  /* 0x0000000aed00720c */ /* 0x000fe20003fa4070 */
[----:B------:R-:W-:Y:S02]  /*1080*/  IMAD.MOV R7, RZ, RZ, -R7 ;  /* 0x000000ffff077224 */ /* 0x000fe400078e0a07 */
[--C-:B------:R-:W-:Y:S01]  /*1090*/  @!P1 IMAD.IADD R6, R6, 0x1, -R237.reuse ;  /* 0x0000000106069824 */ /* 0x100fe200078e0aed */
[----:B------:R-:W-:Y:S01]  /*10a0*/  ISETP.GE.AND P1, PT, R17, RZ, PT ;  /* 0x000000ff1100720c */ /* 0x000fe20003f26270 */
[----:B------:R-:W-:Y:S02]  /*10b0*/  @!P4 IMAD.IADD R8, R8, 0x1, -R237 ;  /* 0x000000010808c824 */ /* 0x000fe400078e0aed */
[----:B-1----:R-:W-:Y:S02]  /*10c0*/  IMAD.MOV.U32 R0, RZ, RZ, R12 ;  /* 0x000000ffff007224 */ /* 0x002fe400078e000c */
[C---:B------:R-:W-:Y:S01]  /*10d0*/  IMAD R12, R237.reuse, R7, R18 ;  /* 0x00000007ed0c7224 */ /* 0x040fe200078e0212 */
[----:B------:R-:W-:Y:S01]  /*10e0*/  ISETP.GT.U32.AND P4, PT, R237, R8, PT ;  /* 0x00000008ed00720c */ /* 0x000fe20003f84070 */
[----:B--2---:R-:W-:-:S02]  /*10f0*/  IMAD.MOV.U32 R2, RZ, RZ, R6 ;  /* 0x000000ffff027224 */ /* 0x004fc400078e0006 */
[----:B------:R-:W-:Y:S01]  /*1100*/  @!P0 IMAD.MOV R0, RZ, RZ, -R0 ;  /* 0x000000ffff008224 */ /* 0x000fe200078e0a00 */
[----:B------:R-:W-:Y:S01]  /*1110*/  ISETP.GE.AND P0, PT, R9, RZ, PT ;  /* 0x000000ff0900720c */ /* 0x000fe20003f06270 */
[----:B------:R-:W-:Y:S01]  /*1120*/  @!P6 IMAD.MOV R2, RZ, RZ, -R2 ;  /* 0x000000ffff02e224 */ /* 0x000fe200078e0a02 */
[C---:B------:R-:W-:Y:S01]  /*1130*/  ISETP.GT.U32.AND P6, PT, R237.reuse, R12, PT ;  /* 0x0000000ced00720c */ /* 0x040fe20003fc4070 */
[--C-:B------:R-:W-:Y:S01]  /*1140*/  @!P5 IMAD.IADD R10, R10, 0x1, -R237.reuse ;  /* 0x000000010a0ad824 */ /* 0x100fe200078e0aed */
[----:B------:R1:W-:Y:S01]  /*1150*/  STL [R1+0x20], R0 ;  /* 0x0000200001007387 */ /* 0x0003e20000100800 */
[C---:B------:R-:W-:Y:S02]  /*1160*/  VIADD R9, R252.reuse, 0xa ;  /* 0x0000000afc097836 */ /* 0x040fe40000000000 */
[----:B------:R-:W-:Y:S01]  /*1170*/  VIADD R15, R252, 0xb ;  /* 0x0000000bfc0f7836 */ /* 0x000fe20000000000 */
[----:B------:R-:W-:Y:S01]  /*1180*/  ISETP.GT.U32.AND P5, PT, R237, R10, PT ;  /* 0x0000000aed00720c */ /* 0x000fe20003fa4070 */
[--C-:B------:R-:W-:Y:S01]  /*1190*/  @!P4 IMAD.IADD R8, R8, 0x1, -R237.reuse ;  /* 0x000000010808c824 */ /* 0x100fe200078e0aed */
[----:B------:R-:W-:Y:S01]  /*11a0*/  IABS R16, R9 ;  /* 0x0000000900107213 */ /* 0x000fe20000000000 */
[----:B------:R-:W-:Y:S01]  /*11b0*/  STL [R1+0x1c], R2 ;  /* 0x00001c0201007387 */ /* 0x000fe20000100800 */
[----:B------:R-:W-:Y:S01]  /*11c0*/  VIADD R17, R252, 0xc ;  /* 0x0000000cfc117836 */ /* 0x000fe20000000000 */
[----:B------:R-:W-:Y:S01]  /*11d0*/  IABS R7, R15 ;  /* 0x0000000f00077213 */ /* 0x000fe20000000000 */
[----:B-1----:R-:W-:Y:S01]  /*11e0*/  IMAD.MOV.U32 R0, RZ, RZ, R14 ;  /* 0x000000ffff007224 */ /* 0x002fe200078e000e */
[----:B------:R-:W-:Y:S01]  /*11f0*/  ISETP.GE.AND P4, PT, R15, RZ, PT ;  /* 0x000000ff0f00720c */ /* 0x000fe20003f86270 */
[----:B------:R-:W-:Y:S01]  /*1200*/  @!P6 IMAD.IADD R12, R12, 0x1, -R237 ;  /* 0x000000010c0ce824 */ /* 0x000fe200078e0aed */
[----:B------:R-:W-:Y:S01]  /*1210*/  IABS R18, R17 ;  /* 0x0000001100127213 */ /* 0x000fe20000000000 */
[----:B------:R-:W-:Y:S01]  /*1220*/  @!P2 IMAD.MOV R0, RZ, RZ, -R0 ;  /* 0x000000ffff00a224 */ /* 0x000fe200078e0a00 */
[----:B------:R-:W-:Y:S01]  /*1230*/  ISETP.GE.AND P2, PT, R9, RZ, PT ;  /* 0x000000ff0900720c */ /* 0x000fe20003f46270 */
[----:B------:R-:W-:Y:S01]  /*1240*/  IMAD.HI.U32 R5, R11, R16, RZ ;  /* 0x000000100b057227 */ /* 0x000fe200078e00ff */
[----:B------:R-:W-:-:S02]  /*1250*/  ISETP.GT.U32.AND P6, PT, R237, R12, PT ;  /* 0x0000000ced00720c */ /* 0x000fc40003fc4070 */
[----:B------:R1:W-:Y:S01]  /*1260*/  STL [R1+0x18], R0 ;  /* 0x0000180001007387 */ /* 0x0003e20000100800 */
[----:B------:R-:W-:Y:S02]  /*1270*/  IMAD.MOV R6, RZ, RZ, -R5 ;  /* 0x000000ffff067224 */ /* 0x000fe400078e0a05 */
[----:B------:R-:W-:Y:S02]  /*1280*/  @!P5 IMAD.IADD R10, R10, 0x1, -R237 ;  /* 0x000000010a0ad824 */ /* 0x000fe400078e0aed */
[----:B------:R-:W-:Y:S02]  /*1290*/  IMAD.MOV.U32 R14, RZ, RZ, R7 ;  /* 0x000000ffff0e7224 */ /* 0x000fe400078e0007 */
[----:B------:R-:W-:Y:S02]  /*12a0*/  IMAD R6, R237, R6, R16 ;  /* 0x00000006ed067224 */ /* 0x000fe400078e0210 */
[----:B------:R-:W-:-:S03]  /*12b0*/  IMAD.HI.U32 R5, R11, R14, RZ ;  /* 0x0000000e0b057227 */ /* 0x000fc600078e00ff */
[----:B------:R-:W-:Y:S01]  /*12c0*/  ISETP.GT.U32.AND P5, PT, R237, R6, PT ;  /* 0x00000006ed00720c */ /* 0x000fe20003fa4070 */
[----:B-1----:R-:W-:Y:S02]  /*12d0*/  IMAD.MOV.U32 R0, RZ, RZ, R8 ;  /* 0x000000ffff007224 */ /* 0x002fe400078e0008 */
[----:B------:R-:W-:-:S04]  /*12e0*/  IMAD.HI.U32 R7, R11, R18, RZ ;  /* 0x000000120b077227 */ /* 0x000fc800078e00ff */
[----:B------:R-:W-:Y:S01]  /*12f0*/  @!P3 IMAD.MOV R0, RZ, RZ, -R0 ;  /* 0x000000ffff00b224 */ /* 0x000fe200078e0a00 */
[----:B------:R-:W-:Y:S01]  /*1300*/  ISETP.GE.AND P3, PT, R17, RZ, PT ;  /* 0x000000ff1100720c */ /* 0x000fe20003f66270 */
[----:B------:R-:W-:Y:S02]  /*1310*/  IMAD.MOV R5, RZ, RZ, -R5 ;  /* 0x000000ffff057224 */ /* 0x000fe400078e0a05 */
[----:B------:R-:W-:Y:S01]  /*1320*/  IMAD.MOV R7, RZ, RZ, -R7 ;  /* 0x000000ffff077224 */ /* 0x000fe200078e0a07 */
[----:B------:R1:W-:Y:S01]  /*1330*/  STL [R1+0x14], R0 ;  /* 0x0000140001007387 */ /* 0x0003e20000100800 */
[----:B------:R-:W-:Y:S02]  /*1340*/  @!P6 IMAD.IADD R12, R12, 0x1, -R237 ;  /* 0x000000010c0ce824 */ /* 0x000fe400078e0aed */
[C---:B------:R-:W-:Y:S02]  /*1350*/  IMAD R8, R237.reuse, R5, R14 ;  /* 0x00000005ed087224 */ /* 0x040fe400078e020e */
[----:B------:R-:W-:-:S02]  /*1360*/  IMAD R14, R237, R7, R18 ;  /* 0x00000007ed0e7224 */ /* 0x000fc400078e0212 */
[----:B------:R-:W-:Y:S02]  /*1370*/  @!P5 IMAD.IADD R6, R6, 0x1, -R237 ;  /* 0x000000010606d824 */ /* 0x000fe400078e0aed */
[C---:B------:R-:W-:Y:S02]  /*1380*/  VIADD R15, R252.reuse, 0xe ;  /* 0x0000000efc0f7836 */ /* 0x040fe40000000000 */
[----:B-1----:R-:W-:Y:S01]  /*1390*/  IMAD.MOV.U32 R0, RZ, RZ, R10 ;  /* 0x000000ffff007224 */ /* 0x002fe200078e000a */
[C---:B------:R-:W-:Y:S01]  /*13a0*/  ISETP.GT.U32.AND P5, PT, R237.reuse, R6, PT ;  /* 0x00000006ed00720c */ /* 0x040fe20003fa4070 */
[C---:B------:R-:W-:Y:S01]  /*13b0*/  VIADD R18, R252.reuse, 0x10 ;  /* 0x00000010fc127836 */ /* 0x040fe20000000000 */
[----:B------:R-:W-:Y:S01]  /*13c0*/  IABS R16, R15 ;  /* 0x0000000f00107213 */ /* 0x000fe20000000000 */
[----:B------:R-:W-:Y:S01]  /*13d0*/  @!P0 IMAD.MOV R0, RZ, RZ, -R0 ;  /* 0x000000ffff008224 */ /* 0x000fe200078e0a00 */
[----:B------:R-:W-:Y:S01]  /*13e0*/  ISETP.GT.U32.AND P0, PT, R237, R8, PT ;  /* 0x00000008ed00720c */ /* 0x000fe20003f04070 */
[----:B------:R-:W-:Y:S01]  /*13f0*/  VIADD R5, R252, 0xd ;  /* 0x0000000dfc057836 */ /* 0x000fe20000000000 */
[----:B------:R-:W-:Y:S01]  /*1400*/  IABS R9, R18 ;  /* 0x0000001200097213 */ /* 0x000fe20000000000 */
[----:B------:R-:W-:Y:S01]  /*1410*/  IMAD.HI.U32 R7, R11, R16, RZ ;  /* 0x000000100b077227 */ /* 0x000fe200078e00ff */
[----:B------:R1:W-:Y:S02]  /*1420*/  STL [R1+0x10], R0 ;  /* 0x0000100001007387 */ /* 0x0003e40000100800 */
[----:B------:R-:W-:Y:S01]  /*1430*/  IABS R10, R5 ;  /* 0x00000005000a7213 */ /* 0x000fe20000000000 */
[----:B------:R-:W-:Y:S01]  /*1440*/  IMAD.MOV R7, RZ, RZ, -R7 ;  /* 0x000000ffff077224 */ /* 0x000fe200078e0a07 */
[----:B------:R-:W-:Y:S01]  /*1450*/  ISETP.GE.AND P6, PT, R5, RZ, PT ;  /* 0x000000ff0500720c */ /* 0x000fe20003fc6270 */
[----:B------:R-:W-:Y:S01]  /*1460*/  @!P5 IMAD.IADD R6, R6, 0x1, -R237 ;  /* 0x000000010606d824 */ /* 0x000fe200078e0aed */
[----:B------:R-:W-:Y:S01]  /*1470*/  ISETP.GE.AND P5, PT, R15, RZ, PT ;  /* 0x000000ff0f00720c */ /* 0x000fe20003fa6270 */
[----:B------:R-:W-:-:S02]  /*1480*/  IMAD R249, R237, R7, R16 ;  /* 0x00000007edf97224 */ /* 0x000fc400078e0210 */
[----:B------:R-:W-:Y:S02]  /*1490*/  @!P0 IMAD.IADD R8, R8, 0x1, -R237 ;  /* 0x0000000108088824 */ /* 0x000fe400078e0aed */
[----:B-1----:R-:W-:Y:S02]  /*14a0*/  IMAD.MOV.U32 R0, RZ, RZ, R12 ;  /* 0x000000ffff007224 */ /* 0x002fe400078e000c */
[----:B------:R-:W-:Y:S01]  /*14b0*/  IMAD.MOV.U32 R12, RZ, RZ, R9 ;  /* 0x000000ffff0c7224 */ /* 0x000fe200078e0009 */
[C---:B------:R-:W-:Y:S01]  /*14c0*/  ISETP.GT.U32.AND P0, PT, R237.reuse, R8, PT ;  /* 0x00000008ed00720c */ /* 0x040fe20003f04070 */
[----:B------:R-:W-:Y:S01]  /*14d0*/  @!P1 IMAD.MOV R0, RZ, RZ, -R0 ;  /* 0x000000ffff009224 */ /* 0x000fe200078e0a00 */
[----:B------:R-:W-:Y:S01]  /*14e0*/  ISETP.GT.U32.AND P1, PT, R237, R14, PT ;  /* 0x0000000eed00720c */ /* 0x000fe20003f24070 */
[----:B------:R-:W-:Y:S02]  /*14f0*/  IMAD.MOV.U32 R2, RZ, RZ, R6 ;  /* 0x000000ffff027224 */ /* 0x000fe400078e0006 */
[----:B------:R-:W-:Y:S01]  /*1500*/  IMAD.HI.U32 R7, R11, R12, RZ ;  /* 0x0000000c0b077227 */ /* 0x000fe200078e00ff */
[----:B------:R-:W-:Y:S03]  /*1510*/  STL [R1+0x2458], R0 ;  /* 0x0024580001007387 */ /* 0x000fe60000100800 */
[----:B------:R-:W-:Y:S01]  /*1520*/  @!P2 IMAD.MOV R2, RZ, RZ, -R2 ;  /* 0x000000ffff02a224 */ /* 0x000fe200078e0a02 */
[----:B------:R-:W-:Y:S01]  /*1530*/  ISETP.GT.U32.AND P2, PT, R237, R249, PT ;  /* 0x000000f9ed00720c */ /* 0x000fe20003f44070 */
[----:B------:R-:W-:-:S02]  /*1540*/  VIADD R17, R252, 0xf ;  /* 0x0000000ffc117836 */ /* 0x000fc40000000000 */
[----:B------:R-:W-:Y:S01]  /*1550*/  IMAD.MOV R7, RZ, RZ, -R7 ;  /* 0x000000ffff077224 */ /* 0x000fe200078e0a07 */
[----:B------:R-:W-:Y:S01]  /*1560*/  STL [R1+0x245c], R2 ;  /* 0x00245c0201007387 */ /* 0x000fe20000100800 */
[----:B------:R-:W-:Y:S01]  /*1570*/  @!P1 IMAD.IADD R14, R14, 0x1, -R237 ;  /* 0x000000010e0e9824 */ /* 0x000fe200078e0aed */
[----:B------:R-:W-:Y:S01]  /*1580*/  IABS R248, R17 ;  /* 0x0000001100f87213 */ /* 0x000fe20000000000 */
[----:B------:R-:W-:-:S03]  /*1590*/  IMAD.HI.U32 R5, R11, R10, RZ ;  /* 0x0000000a0b057227 */ /* 0x000fc600078e00ff */
[C---:B------:R-:W-:Y:S01]  /*15a0*/  ISETP.GT.U32.AND P1, PT, R237.reuse, R14, PT ;  /* 0x0000000eed00720c */ /* 0x040fe20003f24070 */
[----:B------:R-:W-:Y:S02]  /*15b0*/  IMAD R6, R237, R7, R12 ;  /* 0x00000007ed067224 */ /* 0x000fe400078e020c */
[----:B------:R-:W-:Y:S02]  /*15c0*/  IMAD.MOV R251, RZ, RZ, -R5 ;  /* 0x000000fffffb7224 */ /* 0x000fe400078e0a05 */
[----:B------:R-:W-:Y:S02]  /*15d0*/  @!P0 IMAD.IADD R8, R8, 0x1, -R237 ;  /* 0x0000000108088824 */ /* 0x000fe400078e0aed */
[----:B------:R-:W-:Y:S02]  /*15e0*/  VIADD R9, R252, 0x11 ;  /* 0x00000011fc097836 */ /* 0x000fe40000000000 */
[----:B------:R-:W-:-:S04]  /*15f0*/  IMAD.HI.U32 R5, R11, R248, RZ ;  /* 0x000000f80b057227 */ /* 0x000fc800078e00ff */
[--C-:B------:R-:W-:Y:S02]  /*1600*/  @!P1 IMAD.IADD R14, R14, 0x1, -R237.reuse ;  /* 0x000000010e0e9824 */ /* 0x100fe400078e0aed */
[----:B------:R-:W-:Y:S01]  /*1610*/  IMAD.MOV.U32 R3, RZ, RZ, R8 ;  /* 0x000000ffff037224 */ /* 0x000fe200078e0008 */
[----:B------:R-:W-:Y:S01]  /*1620*/  IABS R8, R9 ;  /* 0x0000000900087213 */ /* 0x000fe20000000000 */
[----:B------:R-:W-:Y:S02]  /*1630*/  IMAD.MOV.U32 R4, RZ, RZ, R14 ;  /* 0x000000ffff047224 */ /* 0x000fe400078e000e */
[----:B------:R-:W-:Y:S02]  /*1640*/  @!P2 IMAD.IADD R249, R249, 0x1, -R237 ;  /* 0x00000001f9f9a824 */ /* 0x000fe400078e0aed */
[----:B------:R-:W-:Y:S01]  /*1650*/  @!P3 IMAD.MOV R4, RZ, RZ, -R4 ;  /* 0x000000ffff04b224 */ /* 0x000fe200078e0a04 */
[C---:B------:R-:W-:Y:S01]  /*1660*/  ISETP.GT.U32.AND P3, PT, R237.reuse, R6, PT ;  /* 0x00000006ed00720c */ /* 0x040fe20003f64070 */
[----:B------:R-:W-:Y:S01]  /*1670*/  IMAD.MOV R5, RZ, RZ, -R5 ;  /* 0x000000ffff057224 */ /* 0x000fe200078e0a05 */
[C---:B------:R-:W-:Y:S01]  /*1680*/  ISETP.GT.U32.AND P2, PT, R237.reuse, R249, PT ;  /* 0x000000f9ed00720c */ /* 0x040fe20003f44070 */
[----:B------:R-:W-:-:S02]  /*1690*/  IMAD R251, R237, R251, R10 ;  /* 0x000000fbedfb7224 */ /* 0x000fc400078e020a */
[----:B------:R-:W-:Y:S02]  /*16a0*/  IMAD R248, R237, R5, R248 ;  /* 0x00000005edf87224 */ /* 0x000fe400078e02f8 */
[----:B------:R-:W-:Y:S01]  /*16b0*/  IMAD.HI.U32 R5, R11, R8, RZ ;  /* 0x000000080b057227 */ /* 0x000fe200078e00ff */
[C---:B------:R-:W-:Y:S02]  /*16c0*/  ISETP.GT.U32.AND P0, PT, R237.reuse, R251, PT ;  /* 0x000000fbed00720c */ /* 0x040fe40003f04070 */
[C---:B------:R-:W-:Y:S01]  /*16d0*/  ISETP.GT.U32.AND P1, PT, R237.reuse, R248, PT ;  /* 0x000000f8ed00720c */ /* 0x040fe20003f24070 */
[----:B------:R-:W-:Y:S02]  /*16e0*/  VIADD R10, R252, 0x12 ;  /* 0x00000012fc0a7836 */ /* 0x000fe40000000000 */
[----:B------:R-:W-:Y:S02]  /*16f0*/  IMAD.MOV R5, RZ, RZ, -R5 ;  /* 0x000000ffff057224 */ /* 0x000fe400078e0a05 */
[----:B------:R-:W-:Y:S01]  /*1700*/  @!P3 IMAD.IADD R6, R6, 0x1, -R237 ;  /* 0x000000010606b824 */ /* 0x000fe200078e0aed */
[----:B------:R-:W-:Y:S01]  /*1710*/  IABS R16, R10 ;  /* 0x0000000a00107213 */ /* 0x000fe20000000000 */
[----:B------:R-:W-:-:S02]  /*1720*/  IMAD R15, R237, R5, R8 ;  /* 0x00000005ed0f7224 */ /* 0x000fc400078e0208 */
[----:B------:R-:W-:Y:S01]  /*1730*/  @!P2 IMAD.IADD R249, R249, 0x1, -R237 ;  /* 0x00000001f9f9a824 */ /* 0x000fe200078e0aed */
[----:B------:R-:W-:Y:S01]  /*1740*/  ISETP.GT.U32.AND P3, PT, R237, R6, PT ;  /* 0x00000006ed00720c */ /* 0x000fe20003f64070 */
[----:B------:R-:W-:Y:S01]  /*1750*/  IMAD.HI.U32 R5, R11, R16, RZ ;  /* 0x000000100b057227 */ /* 0x000fe200078e00ff */
[----:B------:R-:W-:-:S03]  /*1760*/  ISETP.GT.U32.AND P2, PT, R237, R15, PT ;  /* 0x0000000fed00720c */ /* 0x000fc60003f44070 */
[----:B------:R-:W-:Y:S02]  /*1770*/  VIADD R12, R252, 0x13 ;  /* 0x00000013fc0c7836 */ /* 0x000fe40000000000 */
[----:B------:R-:W-:Y:S02]  /*1780*/  IMAD.MOV R5, RZ, RZ, -R5 ;  /* 0x000000ffff057224 */ /* 0x000fe400078e0a05 */
[--C-:B------:R-:W-:Y:S01]  /*1790*/  @!P0 IMAD.IADD R251, R251, 0x1, -R237.reuse ;  /* 0x00000001fbfb8824 */ /* 0x100fe200078e0aed */
[----:B------:R-:W-:Y:S01]  /*17a0*/  IABS R7, R12 ;  /* 0x0000000c00077213 */ /* 0x000fe20000000000 */
[--C-:B------:R-:W-:Y:S02]  /*17b0*/  @!P1 IMAD.IADD R248, R248, 0x1, -R237.reuse ;  /* 0x00000001f8f89824 */ /* 0x100fe400078e0aed */
[C---:B------:R-:W-:Y:S01]  /*17c0*/  IMAD R16, R237.reuse, R5, R16 ;  /* 0x00000005ed107224 */ /* 0x040fe200078e0210 */
[----:B------:R-:W-:Y:S01]  /*17d0*/  ISETP.GT.U32.AND P0, PT, R237, R251, PT ;  /* 0x000000fbed00720c */ /* 0x000fe20003f04070 */
[--C-:B------:R-:W-:Y:S01]  /*17e0*/  @!P3 IMAD.IADD R6, R6, 0x1, -R237.reuse ;  /* 0x000000010606b824 */ /* 0x100fe200078e0aed */
[----:B------:R-:W-:Y:S01]  /*17f0*/  MOV R8, R7 ;  /* 0x0000000700087202 */ /* 0x000fe20000000f00 */
[----:B------:R-:W-:Y:S01]  /*1800*/  @!P2 IMAD.IADD R15, R15, 0x1, -R237 ;  /* 0x000000010f0fa824 */ /* 0x000fe200078e0aed */
[C---:B------:R-:W-:Y:S01]  /*1810*/  ISETP.GT.U32.AND P1, PT, R237.reuse, R248, PT ;  /* 0x000000f8ed00720c */ /* 0x040fe20003f24070 */
[----:B------:R-:W-:Y:S01]  /*1820*/  @!P4 IMAD.MOV R3, RZ, RZ, -R3 ;  /* 0x000000ffff03c224 */ /* 0x000fe200078e0a03 */
[----:B------:R-:W-:Y:S01]  /*1830*/  ISETP.GT.U32.AND P3, PT, R237, R16, PT ;  /* 0x00000010ed00720c */ /* 0x000fe20003f64070 */
[----:B------:R-:W-:Y:S01]  /*1840*/  IMAD.HI.U32 R7, R11, R8, RZ ;  /* 0x000000080b077227 */ /* 0x000fe200078e00ff */
[----:B------:R-:W-:-:S02]  /*1850*/  ISETP.GE.AND P4, PT, R17, RZ, PT ;  /* 0x000000ff1100720c */ /* 0x000fc40003f86270 */
[----:B------:R-:W-:Y:S01]  /*1860*/  ISETP.GT.U32.AND P2, PT, R237, R15, PT ;  /* 0x0000000fed00720c */ /* 0x000fe20003f44070 */
[----:B------:R-:W-:Y:S01]  /*1870*/  IMAD.MOV R7, RZ, RZ, -R7 ;  /* 0x000000ffff077224 */ /* 0x000fe200078e0a07 */
[----:B------:R-:W-:Y:S01]  /*1880*/  STL [R1+0x2460], R3 ;  /* 0x0024600301007387 */ /* 0x000fe20000100800 */
[----:B------:R-:W-:Y:S02]  /*1890*/  VIADD R5, R252, 0x14 ;  /* 0x00000014fc057836 */ /* 0x000fe40000000000 */
[--C-:B------:R-:W-:Y:S01]  /*18a0*/  @!P0 IMAD.IADD R251, R251, 0x1, -R237.reuse ;  /* 0x00000001fbfb8824 */ /* 0x100fe200078e0aed */
[----:B------:R-:W-:Y:S01]  /*18b0*/  ISETP.GE.AND P0, PT, R18, RZ, PT ;  /* 0x000000ff1200720c */ /* 0x000fe20003f06270 */
[----:B------:R-:W-:Y:S01]  /*18c0*/  IMAD R17, R237, R7, R8 ;  /* 0x00000007ed117224 */ /* 0x000fe200078e0208 */
[----:B------:R-:W-:Y:S01]  /*18d0*/  IABS R18, R5 ;  /* 0x0000000500127213 */ /* 0x000fe20000000000 */
[--C-:B------:R-:W-:Y:S01]  /*18e0*/  @!P1 IMAD.IADD R248, R248, 0x1, -R237.reuse ;  /* 0x00000001f8f89824 */ /* 0x100fe200078e0aed */
[----:B------:R-:W-:Y:S01]  /*18f0*/  ISETP.GE.AND P1, PT, R12, RZ, PT ;  /* 0x000000ff0c00720c */ /* 0x000fe20003f26270 */
[----:B------:R-:W-:Y:S01]  /*1900*/  VIADD R7, R252, 0x15 ;  /* 0x00000015fc077836 */ /* 0x000fe20000000000 */
[----:B------:R-:W-:Y:S01]  /*1910*/  STL [R1+0x2464], R4 ;  /* 0x0024640401007387 */ /* 0x000fe20000100800 */
[----:B------:R-:W-:-:S02]  /*1920*/  @!P3 IMAD.IADD R16, R16, 0x1, -R237 ;  /* 0x000000011010b824 */ /* 0x000fc400078e0aed */
[----:B------:R-:W-:Y:S01]  /*1930*/  @!P4 IMAD.MOV R248, RZ, RZ, -R248 ;  /* 0x000000fffff8c224 */ /* 0x000fe200078e0af8 */
[----:B------:R-:W-:Y:S01]  /*1940*/  ISETP.GE.AND P4, PT, R5, RZ, PT ;  /* 0x000000ff0500720c */ /* 0x000fe20003f86270 */
[----:B------:R-:W-:Y:S01]  /*1950*/  IMAD.HI.U32 R5, R11, R18, RZ ;  /* 0x000000120b057227 */ /* 0x000fe200078e00ff */
[----:B------:R-:W-:Y:S02]  /*1960*/  IABS R8, R7 ;  /* 0x0000000700087213 */ /* 0x000fe40000000000 */
[----:B------:R-:W-:Y:S01]  /*1970*/  ISETP.GT.U32.AND P3, PT, R237, R16, PT ;  /* 0x00000010ed00720c */ /* 0x000fe20003f64070 */
[----:B------:R-:W-:Y:S01]  /*1980*/  @!P2 IMAD.IADD R15, R15, 0x1, -R237 ;  /* 0x000000010f0fa824 */ /* 0x000fe200078e0aed */
[----:B------:R-:W-:Y:S01]  /*1990*/  ISETP.GT.U32.AND P2, PT, R237, R17, PT ;  /* 0x00000011ed00720c */ /* 0x000fe20003f44070 */
[----:B------:R-:W-:Y:S01]  /*19a0*/  @!P6 IMAD.MOV R251, RZ, RZ, -R251 ;  /* 0x000000fffffbe224 */ /* 0x000fe200078e0afb */
[----:B------:R-:W-:Y:S01]  /*19b0*/  ISETP.GE.AND P6, PT, R9, RZ, PT ;  /* 0x000000ff0900720c */ /* 0x000fe20003fc6270 */
[----:B------:R-:W-:-:S02]  /*19c0*/  IMAD.MOV.U32 R14, RZ, RZ, R6 ;  /* 0x000000ffff0e7224 */ /* 0x000fc400078e0006 */
[----:B------:R-:W-:Y:S01]  /*19d0*/  IMAD.HI.U32 R6, R11, R8, RZ ;  /* 0x000000080b067227 */ /* 0x000fe200078e00ff */
[----:B------:R-:W-:Y:S03]  /*19e0*/  STL [R1+0x246c], R251 ;  /* 0x00246cfb01007387 */ /* 0x000fe60000100800 */
[----:B------:R-:W-:Y:S02]  /*19f0*/  IMAD.MOV R5, RZ, RZ, -R5 ;  /* 0x000000ffff057224 */ /* 0x000fe400078e0a05 */
[----:B------:R-:W-:Y:S02]  /*1a00*/  IMAD.MOV R6, RZ, RZ, -R6 ;  /* 0x000000ffff067224 */ /* 0x000fe400078e0a06 */
[C---:B------:R-:W-:Y:S02]  /*1a10*/  IMAD R18, R237.reuse, R5, R18 ;  /* 0x00000005ed127224 */ /* 0x040fe400078e0212 */
[----:B------:R-:W-:-:S02]  /*1a20*/  IMAD R19, R237, R6, R8 ;  /* 0x00000006ed137224 */ /* 0x000fc400078e0208 */
[--C-:B------:R-:W-:Y:S01]  /*1a30*/  @!P3 IMAD.IADD R16, R16, 0x1, -R237.reuse ;  /* 0x000000011010b824 */ /* 0x100fe200078e0aed */
[----:B------:R-:W-:Y:S01]  /*1a40*/  ISETP.GT.U32.AND P3, PT, R237, R18, PT ;  /* 0x00000012ed00720c */ /* 0x000fe20003f64070 */
[----:B------:R-:W-:Y:S02]  /*1a50*/  @!P2 IMAD.IADD R17, R17, 0x1, -R237 ;  /* 0x000000011111a824 */ /* 0x000fe400078e0aed */
[----:B------:R-:W-:Y:S01]  /*1a60*/  @!P6 IMAD.MOV R15, RZ, RZ, -R15 ;  /* 0x000000ffff0fe224 */ /* 0x000fe200078e0a0f */
[C---:B------:R-:W-:Y:S01]  /*1a70*/  ISETP.GT.U32.AND P6, PT, R237.reuse, R19, PT ;  /* 0x00000013ed00720c */ /* 0x040fe20003fc4070 */
[----:B------:R-:W-:Y:S01]  /*1a80*/  @!P0 IMAD.MOV R14, RZ, RZ, -R14 ;  /* 0x000000ffff0e8224 */ /* 0x000fe200078e0a0e */
[----:B------:R-:W-:Y:S01]  /*1a90*/  ISETP.GT.U32.AND P2, PT, R237, R17, PT ;  /* 0x00000011ed00720c */ /* 0x000fe20003f44070 */
[C---:B------:R-:W-:Y:S01]  /*1aa0*/  VIADD R9, R252.reuse, 0x17 ;  /* 0x00000017fc097836 */ /* 0x040fe20000000000 */
[----:B------:R-:W-:Y:S01]  /*1ab0*/  ISETP.GE.AND P0, PT, R7, RZ, PT ;  /* 0x000000ff0700720c */ /* 0x000fe20003f06270 */
[----:B------:R-:W-:-:S02]  /*1ac0*/  VIADD R7, R252, 0x16 ;  /* 0x00000016fc077836 */ /* 0x000fc40000000000 */
[----:B------:R-:W-:Y:S01]  /*1ad0*/  @!P5 IMAD.MOV R249, RZ, RZ, -R249 ;  /* 0x000000fffff9d224 */ /* 0x000fe200078e0af9 */
[----:B------:R-:W-:Y:S01]  /*1ae0*/  ISETP.GE.AND P5, PT, R10, RZ, PT ;  /* 0x000000ff0a00720c */ /* 0x000fe20003fa6270 */
[--C-:B------:R-:W-:Y:S01]  /*1af0*/  @!P3 IMAD.IADD R18, R18, 0x1, -R237.reuse ;  /* 0x000000011212b824 */ /* 0x100fe200078e0aed */
[----:B------:R-:W-:Y:S01]  /*1b00*/  IABS R20, R7 ;  /* 0x0000000700147213 */ /* 0x000fe20000000000 */
[C---:B------:R-:W-:Y:S01]  /*1b10*/  VIADD R12, R252.reuse, 0x19 ;  /* 0x00000019fc0c7836 */ /* 0x040fe20000000000 */
[----:B------:R-:W-:Y:S01]  /*1b20*/  IABS R10, R9 ;  /* 0x00000009000a7213 */ /* 0x000fe20000000000 */
[--C-:B------:R-:W-:Y:S01]  /*1b30*/  @!P6 IMAD.IADD R19, R19, 0x1, -R237.reuse ;  /* 0x000000011313e824 */ /* 0x100fe200078e0aed */
[----:B------:R-:W-:Y:S01]  /*1b40*/  ISETP.GT.U32.AND P3, PT, R237, R18, PT ;  /* 0x00000012ed00720c */ /* 0x000fe20003f64070 */
[----:B------:R-:W-:Y:S01]  /*1b50*/  IMAD.HI.U32 R5, R11, R20, RZ ;  /* 0x000000140b057227 */ /* 0x000fe200078e00ff */
[----:B------:R-:W-:Y:S01]  /*1b60*/  IABS R8, R12 ;  /* 0x0000000c00087213 */ /* 0x000fe20000000000 */
[----:B------:R-:W-:Y:S01]  /*1b70*/  STL [R1+0x2470], R249 ;  /* 0x002470f901007387 */ /* 0x000fe20000100800 */
[----:B------:R-:W-:Y:S01]  /*1b80*/  ISETP.GT.U32.AND P6, PT, R237, R19, PT ;  /* 0x00000013ed00720c */ /* 0x000fe20003fc4070 */
[----:B------:R-:W-:Y:S01]  /*1b90*/  @!P2 IMAD.IADD R17, R17, 0x1, -R237 ;  /* 0x000000011111a824 */ /* 0x000fe200078e0aed */
[----:B------:R-:W-:Y:S01]  /*1ba0*/  ISETP.GE.AND P2, PT, R9, RZ, PT ;  /* 0x000000ff0900720c */ /* 0x000fe20003f46270 */
[----:B------:R-:W-:Y:S01]  /*1bb0*/  VIADD R9, R252, 0x18 ;  /* 0x00000018fc097836 */ /* 0x000fe20000000000 */
[----:B------:R-:W-:Y:S01]  /*1bc0*/  STL [R1+0x2474], R248 ;  /* 0x002474f801007387 */ /* 0x000fe20000100800 */
[----:B------:R-:W-:-:S03]  /*1bd0*/  IMAD.HI.U32 R6, R11, R10, RZ ;  /* 0x0000000a0b067227 */ /* 0x000fc600078e00ff */
[----:B------:R-:W-:Y:S01]  /*1be0*/  IABS R22, R9 ;  /* 0x0000000900167213 */ /* 0x000fe20000000000 */
[----:B------:R-:W-:Y:S01]  /*1bf0*/  IMAD.MOV R5, RZ, RZ, -R5 ;  /* 0x000000ffff057224 */ /* 0x000fe200078e0a05 */
[----:B------:R-:W-:Y:S01]  /*1c00*/  STL [R1+0x2478], R14 ;  /* 0x0024780e01007387 */ /* 0x000fe20000100800 */
[----:B------:R-:W-:Y:S02]  /*1c10*/  IMAD.MOV R6, RZ, RZ, -R6 ;  /* 0x000000ffff067224 */ /* 0x000fe400078e0a06 */
[C---:B------:R-:W-:Y:S01]  /*1c20*/  IMAD R20, R237.reuse, R5, R20 ;  /* 0x00000005ed147224 */ /* 0x040fe200078e0214 */
[----:B------:R-:W-:Y:S01]  /*1c30*/  STL [R1+0x247c], R15 ;  /* 0x00247c0f01007387 */ /* 0x000fe20000100800 */
[C---:B------:R-:W-:Y:S02]  /*1c40*/  IMAD R21, R237.reuse, R6, R10 ;  /* 0x00000006ed157224 */ /* 0x040fe400078e020a */
[----:B------:R-:W-:Y:S01]  /*1c50*/  @!P3 IMAD.IADD R18, R18, 0x1, -R237 ;  /* 0x000000011212b824 */ /* 0x000fe200078e0aed */
[----:B------:R-:W-:Y:S01]  /*1c60*/  ISETP.GT.U32.AND P3, PT, R237, R20, PT ;  /* 0x00000014ed00720c */ /* 0x000fe20003f64070 */
[----:B------:R-:W-:-:S04]  /*1c70*/  IMAD.HI.U32 R5, R11, R22, RZ ;  /* 0x000000160b057227 */ /* 0x000fc800078e00ff */
[----:B------:R-:W-:Y:S01]  /*1c80*/  @!P5 IMAD.MOV R16, RZ, RZ, -R16 ;  /* 0x000000ffff10d224 */ /* 0x000fe200078e0a10 */
[----:B------:R-:W-:Y:S01]  /*1c90*/  ISETP.GE.AND P5, PT, R7, RZ, PT ;  /* 0x000000ff0700720c */ /* 0x000fe20003fa6270 */
[----:B------:R-:W-:Y:S01]  /*1ca0*/  @!P6 IMAD.IADD R19, R19, 0x1, -R237 ;  /* 0x000000011313e824 */ /* 0x000fe200078e0aed */
[----:B------:R-:W-:Y:S01]  /*1cb0*/  ISETP.GT.U32.AND P6, PT, R237, R21, PT ;  /* 0x00000015ed00720c */ /* 0x000fe20003fc4070 */
[----:B------:R-:W-:Y:S01]  /*1cc0*/  IMAD.MOV R7, RZ, RZ, -R5 ;  /* 0x000000ffff077224 */ /* 0x000fe200078e0a05 */
[----:B------:R-:W-:Y:S01]  /*1cd0*/  STL [R1+0x2480], R16 ;  /* 0x0024801001007387 */ /* 0x000fe20000100800 */
[----:B------:R-:W-:-:S04]  /*1ce0*/  IMAD.HI.U32 R5, R11, R8, RZ ;  /* 0x000000080b057227 */ /* 0x000fc800078e00ff */
[C---:B------:R-:W-:Y:S02]  /*1cf0*/  IMAD R22, R237.reuse, R7, R22 ;  /* 0x00000007ed167224 */ /* 0x040fe400078e0216 */
[----:B------:R-:W-:Y:S02]  /*1d00*/  IMAD.MOV R23, RZ, RZ, -R5 ;  /* 0x000000ffff177224 */ /* 0x000fe400078e0a05 */
[--C-:B------:R-:W-:Y:S01]  /*1d10*/  @!P3 IMAD.IADD R20, R20, 0x1, -R237.reuse ;  /* 0x000000011414b824 */ /* 0x100fe200078e0aed */
[C---:B------:R-:W-:Y:S01]  /*1d20*/  ISETP.GT.U32.AND P3, PT, R237.reuse, R22, PT ;  /* 0x00000016ed00720c */ /* 0x040fe20003f64070 */
[----:B------:R-:W-:Y:S02]  /*1d30*/  IMAD R23, R237, R23, R8 ;  /* 0x00000017ed177224 */ /* 0x000fe400078e0208 */
[----:B------:R-:W-:Y:S02]  /*1d40*/  @!P6 IMAD.IADD R21, R21, 0x1, -R237 ;  /* 0x000000011515e824 */ /* 0x000fe400078e0aed */
[C---:B------:R-:W-:Y:S01]  /*1d50*/  VIADD R29, R252.reuse, 0x1b ;  /* 0x0000001bfc1d7836 */ /* 0x040fe20000000000 */
[----:B------:R-:W-:Y:S01]  /*1d60*/  ISETP.GT.U32.AND P6, PT, R237, R23, PT ;  /* 0x00000017ed00720c */ /* 0x000fe20003fc4070 */
[----:B------:R-:W-:-:S02]  /*1d70*/  VIADD R30, R252, 0x1c ;  /* 0x0000001cfc1e7836 */ /* 0x000fc40000000000 */
[----:B------:R-:W-:Y:S01]  /*1d80*/  IMAD.HI.U32 R6, R11, R24, RZ ;  /* 0x000000180b067227 */ /* 0x000fe200078e00ff */
[----:B------:R-:W-:Y:S02]  /*1d90*/  IABS R10, R29 ;  /* 0x0000001d000a7213 */ /* 0x000fe40000000000 */
[----:B------:R-:W-:Y:S01]  /*1da0*/  IABS R26, R30 ;  /* 0x0000001e001a7213 */ /* 0x000fe20000000000 */
[----:B------:R-:W-:Y:S02]  /*1db0*/  IMAD.MOV R6, RZ, RZ, -R6 ;  /* 0x000000ffff067224 */ /* 0x000fe400078e0a06 */
[----:B------:R-:W-:Y:S01]  /*1dc0*/  @!P3 IMAD.IADD R22, R22, 0x1, -R237 ;  /* 0x000000011616b824 */ /* 0x000fe200078e0aed */
[----:B------:R-:W-:Y:S01]  /*1dd0*/  ISETP.GT.U32.AND P3, PT, R237, R20, PT ;  /* 0x00000014ed00720c */ /* 0x000fe20003f64070 */
[----:B------:R-:W-:-:S04]  /*1de0*/  IMAD.HI.U32 R7, R11, R10, RZ ;  /* 0x0000000a0b077227 */ /* 0x000fc800078e00ff */
[----:B------:R-:W-:Y:S02]  /*1df0*/  IMAD R24, R237, R6, R24 ;  /* 0x00000006ed187224 */ /* 0x000fe400078e0218 */
[----:B------:R-:W-:Y:S01]  /*1e00*/  @!P6 IMAD.IADD R23, R23, 0x1, -R237 ;  /* 0x000000011717e824 */ /* 0x000fe200078e0aed */
[----:B------:R-:W-:Y:S01]  /*1e10*/  ISETP.GT.U32.AND P6, PT, R237, R22, PT ;  /* 0x00000016ed00720c */ /* 0x000fe20003fc4070 */
[----:B------:R-:W-:-:S04]  /*1e20*/  IMAD.HI.U32 R5, R11, R26, RZ ;  /* 0x0000001a0b057227 */ /* 0x000fc800078e00ff */
[----:B------:R-:W-:Y:S01]  /*1e30*/  IMAD.MOV R7, RZ, RZ, -R7 ;  /* 0x000000ffff077224 */ /* 0x000fe200078e0a07 */
[----:B------:R-:W-:Y:S01]  /*1e40*/  @!P3 IADD3 R20, PT, PT, R20, -R237, RZ ;  /* 0x800000ed1414b210 */ /* 0x000fe20007ffe0ff */
[----:B------:R-:W-:Y:S01]  /*1e50*/  @!P0 IMAD.MOV R19, RZ, RZ, -R19 ;  /* 0x000000ffff138224 */ /* 0x000fe200078e0a13 */
[C---:B------:R-:W-:Y:S01]  /*1e60*/  ISETP.GT.U32.AND P0, PT, R237.reuse, R24, PT ;  /* 0x00000018ed00720c */ /* 0x040fe20003f04070 */
[----:B------:R-:W-:Y:S02]  /*1e70*/  IMAD.MOV R5, RZ, RZ, -R5 ;  /* 0x000000ffff057224 */ /* 0x000fe400078e0a05 */
[C---:B------:R-:W-:Y:S02]  /*1e80*/  IMAD R25, R237.reuse, R7, R10 ;  /* 0x00000007ed197224 */ /* 0x040fe400078e020a */
[----:B------:R-:W-:Y:S01]  /*1e90*/  @!P1 IMAD.MOV R17, RZ, RZ, -R17 ;  /* 0x000000ffff119224 */ /* 0x000fe200078e0a11 */
[C---:B------:R-:W-:Y:S01]  /*1ea0*/  ISETP.GT.U32.AND P1, PT, R237.reuse, R21, PT ;  /* 0x00000015ed00720c */ /* 0x040fe20003f24070 */
[----:B------:R-:W-:Y:S01]  /*1eb0*/  @!P4 IMAD.MOV R18, RZ, RZ, -R18 ;  /* 0x000000ffff12c224 */ /* 0x000fe200078e0a12 */
[C---:B------:R-:W-:Y:S01]  /*1ec0*/  ISETP.GT.U32.AND P4, PT, R237.reuse, R23, PT ;  /* 0x00000017ed00720c */ /* 0x040fe20003f84070 */
[C---:B------:R-:W-:Y:S01]  /*1ed0*/  VIADD R10, R252.reuse, 0x1e ;  /* 0x0000001efc0a7836 */ /* 0x040fe20000000000 */
[C---:B------:R-:W-:Y:S01]  /*1ee0*/  ISETP.GT.U32.AND P3, PT, R237.reuse, R25, PT ;  /* 0x00000019ed00720c */ /* 0x040fe20003f64070 */
[C---:B------:R-:W-:Y:S01]  /*1ef0*/  IMAD R26, R237.reuse, R5, R26 ;  /* 0x00000005ed1a7224 */ /* 0x040fe200078e021a */
[----:B------:R-:W-:Y:S01]  /*1f00*/  STL [R1+0x2484], R17 ;  /* 0x0024841101007387 */ /* 0x000fe20000100800 */
[----:B------:R-:W-:Y:S01]  /*1f10*/  VIADD R7, R252, 0x1d ;  /* 0x0000001dfc077836 */ /* 0x000fe20000000000 */
[----:B------:R-:W-:Y:S01]  /*1f20*/  IABS R28, R10 ;  /* 0x0000000a001c7213 */ /* 0x000fe20000000000 */
[--C-:B------:R-:W-:Y:S01]  /*1f30*/  @!P6 IMAD.IADD R22, R22, 0x1, -R237.reuse ;  /* 0x000000011616e824 */ /* 0x100fe200078e0aed */
[----:B------:R-:W-:Y:S01]  /*1f40*/  ISETP.GT.U32.AND P6, PT, R237, R26, PT ;  /* 0x0000001aed00720c */ /* 0x000fe20003fc4070 */
[--C-:B------:R-:W-:Y:S01]  /*1f50*/  @!P0 IMAD.IADD R24, R24, 0x1, -R237.reuse ;  /* 0x0000000118188824 */ /* 0x100fe200078e0aed */
[----:B------:R-:W-:Y:S01]  /*1f60*/  IABS R8, R7 ;  /* 0x0000000700087213 */ /* 0x000fe20000000000 */
[----:B------:R-:W-:Y:S01]  /*1f70*/  IMAD.HI.U32 R6, R11, R28, RZ ;  /* 0x0000001c0b067227 */ /* 0x000fe200078e00ff */
[----:B------:R-:W-:Y:S01]  /*1f80*/  ISETP.GE.AND P0, PT, R27, RZ, PT ;  /* 0x000000ff1b00720c */ /* 0x000fe20003f06270 */
[----:B------:R-:W-:Y:S02]  /*1f90*/  STL [R1+0x2488], R18 ;  /* 0x0024881201007387 */ /* 0x000fe40000100800 */
[--C-:B------:R-:W-:Y:S01]  /*1fa0*/  @!P1 IMAD.IADD R21, R21, 0x1, -R237.reuse ;  /* 0x0000000115159824 */ /* 0x100fe200078e0aed */
[----:B------:R-:W-:Y:S01]  /*1fb0*/  ISETP.GE.AND P1, PT, R9, RZ, PT ;  /* 0x000000ff0900720c */ /* 0x000fe20003f26270 */
[----:B------:R-:W-:Y:S01]  /*1fc0*/  @!P4 IMAD.IADD R23, R23, 0x1, -R237 ;  /* 0x000000011717c824 */ /* 0x000fe200078e0aed */
[----:B------:R-:W-:Y:S01]  /*1fd0*/  ISETP.GE.AND P4, PT, R12, RZ, PT ;  /* 0x000000ff0c00720c */ /* 0x000fe20003f86270 */
[----:B------:R-:W-:Y:S01]  /*1fe0*/  @!P5 IMAD.MOV R20, RZ, RZ, -R20 ;  /* 0x000000ffff14d224 */ /* 0x000fe200078e0a14 */
[----:B------:R-:W-:Y:S01]  /*1ff0*/  ISETP.GT.U32.AND P5, PT, R237, R24, PT ;  /* 0x00000018ed00720c */ /* 0x000fe20003fa4070 */
[----:B------:R-:W-:Y:S01]  /*2000*/  IMAD.MOV R6, RZ, RZ, -R6 ;  /* 0x000000ffff067224 */ /* 0x000fe200078e0a06 */
[----:B------:R-:W-:Y:S01]  /*2010*/  STL [R1+0x248c], R19 ;  /* 0x00248c1301007387 */ /* 0x000fe20000100800 */
[----:B------:R-:W-:-:S03]  /*2020*/  IMAD.HI.U32 R5, R11, R8, RZ ;  /* 0x000000080b057227 */ /* 0x000fc600078e00ff */
[----:B------:R-:W-:Y:S01]  /*2030*/  STL [R1+0x2490], R20 ;  /* 0x0024901401007387 */ /* 0x000fe20000100800 */
[C---:B------:R-:W-:Y:S02]  /*2040*/  IMAD R28, R237.reuse, R6, R28 ;  /* 0x00000006ed1c7224 */ /* 0x040fe400078e021c */
[----:B------:R-:W-:Y:S02]  /*2050*/  IMAD.MOV R5, RZ, RZ, -R5 ;  /* 0x000000ffff057224 */ /* 0x000fe400078e0a05 */
[----:B------:R-:W-:Y:S02]  /*2060*/  VIADD R6, R252, 0x1f ;  /* 0x0000001ffc067836 */ /* 0x000fe40000000000 */
[----:B------:R-:W-:Y:S02]  /*2070*/  @!P6 IMAD.IADD R26, R26, 0x1, -R237 ;  /* 0x000000011a1ae824 */ /* 0x000fe400078e0aed */
[C---:B------:R-:W-:Y:S01]  /*2080*/  IMAD R27, R237.reuse, R5, R8 ;  /* 0x00000005ed1b7224 */ /* 0x040fe200078e0208 */
[----:B------:R-:W-:Y:S01]  /*2090*/  IABS R8, R6 ;  /* 0x0000000600087213 */ /* 0x000fe20000000000 */
[----:B------:R-:W-:Y:S01]  /*20a0*/  @!P1 IMAD.MOV R22, RZ, RZ, -R22 ;  /* 0x000000ffff169224 */ /* 0x000fe200078e0a16 */
[C---:B------:R-:W-:Y:S01]  /*20b0*/  ISETP.GT.U32.AND P6, PT, R237.reuse, R26, PT ;  /* 0x0000001aed00720c */ /* 0x040fe20003fc4070 */
[----:B------:R-:W-:Y:S01]  /*20c0*/  @!P4 IMAD.MOV R23, RZ, RZ, -R23 ;  /* 0x000000ffff17c224 */ /* 0x000fe200078e0a17 */
[----:B------:R-:W-:Y:S01]  /*20d0*/  ISETP.GT.U32.AND P1, PT, R237, R27, PT ;  /* 0x0000001bed00720c */ /* 0x000fe20003f24070 */
[----:B------:R-:W-:Y:S01]  /*20e0*/  @!P5 IMAD.IADD R24, R24, 0x1, -R237 ;  /* 0x000000011818d824 */ /* 0x000fe200078e0aed */
[----:B------:R-:W-:Y:S01]  /*20f0*/  ISETP.GE.AND P4, PT, R30, RZ, PT ;  /* 0x000000ff1e00720c */ /* 0x000fe20003f86270 */
[----:B------:R-:W-:Y:S01]  /*2100*/  IMAD.HI.U32 R5, R11, R8, RZ ;  /* 0x000000080b057227 */ /* 0x000fe200078e00ff */
[----:B------:R-:W-:-:S03]  /*2110*/  ISETP.GT.U32.AND P5, PT, R237, R28, PT ;  /* 0x0000001ced00720c */ /* 0x000fc60003fa4070 */
[----:B------:R-:W-:Y:S01]  /*2120*/  @!P3 IMAD.IADD R25, R25, 0x1, -R237 ;  /* 0x000000011919b824 */ /* 0x000fe200078e0aed */
[----:B------:R-:W-:Y:S01]  /*2130*/  ISETP.GE.AND P3, PT, R29, RZ, PT ;  /* 0x000000ff1d00720c */ /* 0x000fe20003f66270 */
[----:B------:R-:W-:Y:S02]  /*2140*/  IMAD.MOV R5, RZ, RZ, -R5 ;  /* 0x000000ffff057224 */ /* 0x000fe400078e0a05 */
[----:B------:R-:W-:Y:S01]  /*2150*/  @!P2 IMAD.MOV R21, RZ, RZ, -R21 ;  /* 0x000000ffff15a224 */ /* 0x000fe200078e0a15 */
[C---:B------:R-:W-:Y:S01]  /*2160*/  ISETP.GT.U32.AND P2, PT, R237.reuse, R25, PT ;  /* 0x00000019ed00720c */ /* 0x040fe20003f44070 */
[----:B------:R-:W-:Y:S02]  /*2170*/  VIADD R9, R252, 0x20 ;  /* 0x00000020fc097836 */ /* 0x000fe40000000000 */
[--C-:B------:R-:W-:Y:S01]  /*2180*/  @!P6 IMAD.IADD R26, R26, 0x1, -R237.reuse ;  /* 0x000000011a1ae824 */ /* 0x100fe200078e0aed */
[----:B------:R-:W-:Y:S01]  /*2190*/  ISETP.GE.AND P6, PT, R10, RZ, PT ;  /* 0x000000ff0a00720c */ /* 0x000fe20003fc6270 */
[----:B------:R-:W-:Y:S01]  /*21a0*/  IMAD R29, R237, R5, R8 ;  /* 0x00000005ed1d7224 */ /* 0x000fe200078e0208 */
[----:B------:R-:W-:Y:S01]  /*21b0*/  IABS R30, R9 ;  /* 0x00000009001e7213 */ /* 0x000fe20000000000 */
[--C-:B------:R-:W-:Y:S01]  /*21c0*/  @!P1 IMAD.IADD R27, R27, 0x1, -R237.reuse ;  /* 0x000000011b1b9824 */ /* 0x100fe200078e0aed */
[----:B------:R-:W-:Y:S01]  /*21d0*/  ISETP.GE.AND P1, PT, R6, RZ, PT ;  /* 0x000000ff0600720c */ /* 0x000fe20003f26270 */
[--C-:B------:R-:W-:Y:S01]  /*21e0*/  @!P5 IMAD.IADD R28, R28, 0x1, -R237.reuse ;  /* 0x000000011c1cd824 */ /* 0x100fe200078e0aed */
[----:B------:R-:W-:Y:S01]  /*21f0*/  STL [R1+0x2494], R21 ;  /* 0x0024941501007387 */ /* 0x000fe20000100800 */
[----:B------:R-:W-:Y:S01]  /*2200*/  @!P4 IMAD.MOV R26, RZ, RZ, -R26 ;  /* 0x000000ffff1ac224 */ /* 0x000fe200078e0a1a */
[C---:B------:R-:W-:Y:S01]  /*2210*/  ISETP.GT.U32.AND P4, PT, R237.reuse, R29, PT ;  /* 0x0000001ded00720c */ /* 0x040fe20003f84070 */
[----:B------:R-:W-:Y:S01]  /*2220*/  @!P0 IMAD.MOV R24, RZ, RZ, -R24 ;  /* 0x000000ffff188224 */ /* 0x000fe200078e0a18 */
[----:B------:R-:W-:Y:S01]  /*2230*/  ISETP.GT.U32.AND P0, PT, R237, R27, PT ;  /* 0x0000001bed00720c */ /* 0x000fe20003f04070 */
[----:B------:R-:W-:Y:S01]  /*2240*/  IMAD.HI.U32 R6, R11, R30, RZ ;  /* 0x0000001e0b067227 */ /* 0x000fe200078e00ff */
[----:B------:R-:W-:Y:S01]  /*2250*/  ISETP.GT.U32.AND P5, PT, R237, R28, PT ;  /* 0x0000001ced00720c */ /* 0x000fe20003fa4070 */
[----:B------:R1:W-:Y:S02]  /*2260*/  STL [R1+0x2498], R22 ;  /* 0x0024981601007387 */ /* 0x0003e40000100800 */
[----:B------:R-:W-:Y:S01]  /*2270*/  @!P2 IMAD.IADD R25, R25, 0x1, -R237 ;  /* 0x000000011919a824 */ /* 0x000fe200078e0aed */
[----:B------:R-:W-:Y:S01]  /*2280*/  ISETP.GE.AND P2, PT, R7, RZ, PT ;  /* 0x000000ff0700720c */ /* 0x000fe20003f46270 */
[----:B------:R-:W-:Y:S01]  /*2290*/  IMAD.MOV R6, RZ, RZ, -R6 ;  /* 0x000000ffff067224 */ /* 0x000fe200078e0a06 */
[----:B------:R2:W-:Y:S01]  /*22a0*/  STL [R1+0x249c], R23 ;  /* 0x00249c1701007387 */ /* 0x0005e20000100800 */
[----:B------:R-:W-:-:S02]  /*22b0*/  VIADD R5, R252, 0x21 ;  /* 0x00000021fc057836 */ /* 0x000fc40000000000 */
[----:B------:R-:W-:Y:S01]  /*22c0*/  @!P3 IMAD.MOV R25, RZ, RZ, -R25 ;  /* 0x000000ffff19b224 */ /* 0x000fe200078e0a19 */
[----:B------:R-:W-:Y:S01]  /*22d0*/  ISETP.GE.AND P3, PT, R9, RZ, PT ;  /* 0x000000ff0900720c */ /* 0x000fe20003f66270 */
[----:B------:R-:W-:Y:S01]  /*22e0*/  IMAD R30, R237, R6, R30 ;  /* 0x00000006ed1e7224 */ /* 0x000fe200078e021e */
[----:B------:R-:W-:Y:S01]  /*22f0*/  IABS R8, R5 ;  /* 0x0000000500087213 */ /* 0x000fe20000000000 */
[--C-:B------:R-:W-:Y:S02]  /*2300*/  @!P4 IMAD.IADD R29, R29, 0x1, -R237.reuse ;  /* 0x000000011d1dc824 */ /* 0x100fe400078e0aed */
[----:B------:R-:W-:Y:S02]  /*2310*/  VIADD R9, R252, 0x23 ;  /* 0x00000023fc097836 */ /* 0x000fe40000000000 */
[--C-:B------:R-:W-:Y:S01]  /*2320*/  @!P0 IMAD.IADD R27, R27, 0x1, -R237.reuse ;  /* 0x000000011b1b8824 */ /* 0x100fe200078e0aed */
[----:B------:R-:W-:Y:S01]  /*2330*/  ISETP.GE.AND P0, PT, R5, RZ, PT ;  /* 0x000000ff0500720c */ /* 0x000fe20003f06270 */
[----:B------:R-:W-:Y:S01]  /*2340*/  @!P5 IMAD.IADD R28, R28, 0x1, -R237 ;  /* 0x000000011c1cd824 */ /* 0x000fe200078e0aed */
[----:B------:R-:W-:Y:S01]  /*2350*/  ISETP.GT.U32.AND P5, PT, R237, R30, PT ;  /* 0x0000001eed00720c */ /* 0x000fe20003fa4070 */
[----:B------:R-:W-:Y:S01]  /*2360*/  IMAD.HI.U32 R5, R11, R8, RZ ;  /* 0x000000080b057227 */ /* 0x000fe200078e00ff */
[----:B------:R-:W-:-:S02]  /*2370*/  ISETP.GT.U32.AND P4, PT, R237, R29, PT ;  /* 0x0000001ded00720c */ /* 0x000fc40003f84070 */
[----:B------:R-:W-:Y:S01]  /*2380*/  IABS R10, R9 ;  /* 0x00000009000a7213 */ /* 0x000fe20000000000 */
[----:B------:R-:W-:Y:S02]  /*2390*/  VIADD R6, R252, 0x22 ;  /* 0x00000022fc067836 */ /* 0x000fe40000000000 */
[----:B------:R-:W-:Y:S02]  /*23a0*/  IMAD.MOV R5, RZ, RZ, -R5 ;  /* 0x000000ffff057224 */ /* 0x000fe400078e0a05 */
[----:B------:R-:W-:Y:S01]  /*23b0*/  IMAD.HI.U32 R7, R11, R10, RZ ;  /* 0x0000000a0b077227 */ /* 0x000fe200078e00ff */
[----:B------:R-:W-:-:S03]  /*23c0*/  IABS R32, R6 ;  /* 0x0000000600207213 */ /* 0x000fc60000000000 */
[----:B------:R-:W-:Y:S02]  /*23d0*/  IMAD R31, R237, R5, R8 ;  /* 0x00000005ed1f7224 */ /* 0x000fe400078e0208 */
[----:B------:R-:W-:Y:S02]  /*23e0*/  IMAD.MOV R7, RZ, RZ, -R7 ;  /* 0x000000ffff077224 */ /* 0x000fe400078e0a07 */
[----:B------:R-:W-:Y:S01]  /*23f0*/  @!P2 IMAD.MOV R27, RZ, RZ, -R27 ;  /* 0x000000ffff1ba224 */ /* 0x000fe200078e0a1b */
[----:B------:R-:W-:Y:S01]  /*2400*/  ISETP.GE.AND P2, PT, R6, RZ, PT ;  /* 0x000000ff0600720c */ /* 0x000fe20003f46270 */
[--C-:B------:R-:W-:Y:S02]  /*2410*/  @!P5 IMAD.IADD R30, R30, 0x1, -R237.reuse ;  /* 0x000000011e1ed824 */ /* 0x100fe400078e0aed */
[----:B------:R-:W-:Y:S01]  /*2420*/  @!P4 IMAD.IADD R29, R29, 0x1, -R237 ;  /* 0x000000011d1dc824 */ /* 0x000fe200078e0aed */
[----:B------:R-:W-:Y:S01]  /*2430*/  ISETP.GT.U32.AND P4, PT, R237, R31, PT ;  /* 0x0000001fed00720c */ /* 0x000fe20003f84070 */
[----:B------:R-:W-:Y:S01]  /*2440*/  IMAD.HI.U32 R6, R11, R32, RZ ;  /* 0x000000200b067227 */ /* 0x000fe200078e00ff */
[----:B------:R-:W-:-:S03]  /*2450*/  ISETP.GT.U32.AND P5, PT, R237, R30, PT ;  /* 0x0000001eed00720c */ /* 0x000fc60003fa4070 */
[C---:B------:R-:W-:Y:S02]  /*2460*/  IMAD R33, R237.reuse, R7, R10 ;  /* 0x00000007ed217224 */ /* 0x040fe400078e020a */
[----:B------:R-:W-:Y:S02]  /*2470*/  IMAD.MOV R6, RZ, RZ, -R6 ;  /* 0x000000ffff067224 */ /* 0x000fe400078e0a06 */
[----:B------:R-:W-:Y:S01]  /*2480*/  @!P1 IMAD.MOV R29, RZ, RZ, -R29 ;  /* 0x000000ffff1d9224 */ /* 0x000fe200078e0a1d */
[C---:B------:R-:W-:Y:S01]  /*2490*/  ISETP.GT.U32.AND P1, PT, R237.reuse, R33, PT ;  /* 0x00000021ed00720c */ /* 0x040fe20003f24070 */
[----:B------:R-:W-:Y:S02]  /*24a0*/  IMAD R32, R237, R6, R32 ;  /* 0x00000006ed207224 */ /* 0x000fe400078e0220 */
[C---:B------:R-:W-:Y:S02]  /*24b0*/  VIADD R6, R252.reuse, 0x24 ;  /* 0x00000024fc067836 */ /* 0x040fe40000000000 */
[----:B------:R-:W-:-:S02]  /*24c0*/  VIADD R12, R252, 0x26 ;  /* 0x00000026fc0c7836 */ /* 0x000fc40000000000 */
[--C-:B------:R-:W-:Y:S01]  /*24d0*/  @!P4 IMAD.IADD R31, R31, 0x1, -R237.reuse ;  /* 0x000000011f1fc824 */ /* 0x100fe200078e0aed */
[----:B------:R-:W-:Y:S01]  /*24e0*/  IABS R34, R6 ;  /* 0x0000000600227213 */ /* 0x000fe20000000000 */
[----:B------:R-:W-:Y:S01]  /*24f0*/  @!P6 IMAD.MOV R28, RZ, RZ, -R28 ;  /* 0x000000ffff1ce224 */ /* 0x000fe200078e0a1c */
[----:B------:R-:W-:Y:S01]  /*2500*/  ISETP.GE.AND P6, PT, R9, RZ, PT ;  /* 0x000000ff0900720c */ /* 0x000fe20003fc6270 */
[----:B------:R-:W-:Y:S01]  /*2510*/  @!P5 IMAD.IADD R30, R30, 0x1, -R237 ;  /* 0x000000011e1ed824 */ /* 0x000fe200078e0aed */
[----:B------:R-:W-:Y:S01]  /*2520*/  IABS R36, R12 ;  /* 0x0000000c00247213 */ /* 0x000fe20000000000 */
[C---:B------:R-:W-:Y:S01]  /*2530*/  VIADD R9, R252.reuse, 0x25 ;  /* 0x00000025fc097836 */ /* 0x040fe20000000000 */
[C---:B------:R-:W-:Y:S01]  /*2540*/  ISETP.GT.U32.AND P4, PT, R237.reuse, R31, PT ;  /* 0x0000001fed00720c */ /* 0x040fe20003f84070 */
[----:B------:R-:W-:Y:S01]  /*2550*/  VIADD R39, R252, 0x27 ;  /* 0x00000027fc277836 */ /* 0x000fe20000000000 */
[----:B------:R-:W-:Y:S01]  /*2560*/  ISETP.GT.U32.AND P5, PT, R237, R32, PT ;  /* 0x00000020ed00720c */ /* 0x000fe20003fa4070 */
[----:B------:R-:W-:Y:S01]  /*2570*/  IMAD.HI.U32 R5, R11, R34, RZ ;  /* 0x000000220b057227 */ /* 0x000fe200078e00ff */
[----:B------:R-:W-:-:S02]  /*2580*/  IABS R8, R9 ;  /* 0x0000000900087213 */ /* 0x000fc40000000000 */
[----:B------:R-:W-:Y:S01]  /*2590*/  IABS R10, R39 ;  /* 0x00000027000a7213 */ /* 0x000fe20000000000 */
[----:B------:R-:W-:Y:S02]  /*25a0*/  @!P1 IMAD.IADD R33, R33, 0x1, -R237 ;  /* 0x0000000121219824 */ /* 0x000fe400078e0aed */
[----:B------:R-:W-:Y:S01]  /*25b0*/  @!P3 IMAD.MOV R30, RZ, RZ, -R30 ;  /* 0x000000ffff1eb224 */ /* 0x000fe200078e0a1e */
[----:B------:R-:W-:Y:S01]  /*25c0*/  ISETP.GE.AND P3, PT, R6, RZ, PT ;  /* 0x000000ff0600720c */ /* 0x000fe20003f66270 */
[----:B------:R-:W-:Y:S01]  /*25d0*/  IMAD.MOV R5, RZ, RZ, -R5 ;  /* 0x000000ffff057224 */ /* 0x000fe200078e0a05 */
[----:B------:R-:W-:Y:S01]  /*25e0*/  ISETP.GT.U32.AND P1, PT, R237, R33, PT ;  /* 0x00000021ed00720c */ /* 0x000fe20003f24070 */
[----:B------:R-:W-:-:S04]  /*25f0*/  IMAD.HI.U32 R6, R11, R36, RZ ;  /* 0x000000240b067227 */ /* 0x000fc800078e00ff */
[----:B------:R-:W-:Y:S01]  /*2600*/  IMAD R34, R237, R5, R34 ;  /* 0x00000005ed227224 */ /* 0x000fe200078e0222 */
[----:B------:R-:W-:Y:S01]  /*2610*/  IADD3 R6, PT, PT, -R6, RZ, RZ ;  /* 0x000000ff06067210 */ /* 0x000fe20007ffe1ff */
[----:B------:R-:W-:-:S04]  /*2620*/  IMAD.HI.U32 R5, R11, R8, RZ ;  /* 0x000000080b057227 */ /* 0x000fc800078e00ff */
[----:B------:R-:W-:-:S04]  /*2630*/  IMAD.HI.U32 R7, R11, R10, RZ ;  /* 0x0000000a0b077227 */ /* 0x000fc800078e00ff */
[----:B------:R-:W-:Y:S01]  /*2640*/  @!P4 IMAD.IADD R31, R31, 0x1, -R237 ;  /* 0x000000011f1fc824 */ /* 0x000fe200078e0aed */
[C---:B------:R-:W-:Y:S01]  /*2650*/  ISETP.GT.U32.AND P4, PT, R237.reuse, R34, PT ;  /* 0x00000022ed00720c */ /* 0x040fe20003f84070 */
[----:B------:R-:W-:Y:S02]  /*2660*/  IMAD.MOV R5, RZ, RZ, -R5 ;  /* 0x000000ffff057224 */ /* 0x000fe400078e0a05 */
[----:B------:R-:W-:Y:S02]  /*2670*/  IMAD.MOV R7, RZ, RZ, -R7 ;  /* 0x000000ffff077224 */ /* 0x000fe400078e0a07 */
[C---:B------:R-:W-:Y:S02]  /*2680*/  IMAD R36, R237.reuse, R6, R36 ;  /* 0x00000006ed247224 */ /* 0x040fe400078e0224 */
[C---:B------:R-:W-:Y:S02]  /*2690*/  IMAD R35, R237.reuse, R5, R8 ;  /* 0x00000005ed237224 */ /* 0x040fe400078e0208 */
[----:B------:R-:W-:-:S02]  /*26a0*/  IMAD R37, R237, R7, R10 ;  /* 0x00000007ed257224 */ /* 0x000fc400078e020a */
[----:B------:R-:W-:Y:S01]  /*26b0*/  @!P1 IMAD.IADD R33, R33, 0x1, -R237 ;  /* 0x0000000121219824 */ /* 0x000fe200078e0aed */
[C---:B------:R-:W-:Y:S01]  /*26c0*/  ISETP.GT.U32.AND P1, PT, R237.reuse, R36, PT ;  /* 0x00000024ed00720c */ /* 0x040fe20003f24070 */
[----:B------:R-:W-:Y:S02]  /*26d0*/  VIADD R8, R252, 0x28 ;  /* 0x00000028fc087836 */ /* 0x000fe40000000000 */
[----:B------:R-:W-:Y:S01]  /*26e0*/  @!P6 IMAD.MOV R33, RZ, RZ, -R33 ;  /* 0x000000ffff21e224 */ /* 0x000fe200078e0a21 */
[C---:B------:R-:W-:Y:S01]  /*26f0*/  ISETP.GT.U32.AND P6, PT, R237.reuse, R37, PT ;  /* 0x00000025ed00720c */ /* 0x040fe20003fc4070 */
[--C-:B------:R-:W-:Y:S01]  /*2700*/  @!P4 IMAD.IADD R34, R34, 0x1, -R237.reuse ;  /* 0x000000012222c824 */ /* 0x100fe200078e0aed */
[----:B------:R-:W-:Y:S01]  /*2710*/  IABS R38, R8 ;  /* 0x0000000800267213 */ /* 0x000fe20000000000 */
[----:B------:R-:W-:Y:S02]  /*2720*/  VIADD R7, R252, 0x29 ;  /* 0x00000029fc077836 */ /* 0x000fe40000000000 */
[----:B------:R-:W-:Y:S01]  /*2730*/  @!P5 IMAD.IADD R32, R32, 0x1, -R237 ;  /* 0x000000012020d824 */ /* 0x000fe200078e0aed */
[----:B------:R-:W-:Y:S01]  /*2740*/  ISETP.GT.U32.AND P4, PT, R237, R34, PT ;  /* 0x00000022ed00720c */ /* 0x000fe20003f84070 */
[----:B------:R-:W-:Y:S01]  /*2750*/  IMAD.HI.U32 R5, R11, R38, RZ ;  /* 0x000000260b057227 */ /* 0x000fe200078e00ff */
[----:B------:R-:W-:-:S02]  /*2760*/  IABS R6, R7 ;  /* 0x0000000700067213 */ /* 0x000fc40000000000 */
[----:B------:R-:W-:Y:S01]  /*2770*/  ISETP.GT.U32.AND P5, PT, R237, R32, PT ;  /* 0x00000020ed00720c */ /* 0x000fe20003fa4070 */
[----:B------:R-:W-:Y:S02]  /*2780*/  @!P1 IMAD.IADD R36, R36, 0x1, -R237 ;  /* 0x0000000124249824 */ /* 0x000fe400078e0aed */
[----:B------:R-:W-:Y:S02]  /*2790*/  IMAD.MOV R5, RZ, RZ, -R5 ;  /* 0x000000ffff057224 */ /* 0x000fe400078e0a05 */
[----:B------:R-:W-:Y:S01]  /*27a0*/  @!P6 IMAD.IADD R37, R37, 0x1, -R237 ;  /* 0x000000012525e824 */ /* 0x000fe200078e0aed */
[C---:B------:R-:W-:Y:S01]  /*27b0*/  ISETP.GT.U32.AND P6, PT, R237.reuse, R36, PT ;  /* 0x00000024ed00720c */ /* 0x040fe20003fc4070 */
[----:B------:R-:W-:Y:S02]  /*27c0*/  IMAD R38, R237, R5, R38 ;  /* 0x00000005ed267224 */ /* 0x000fe400078e0226 */
[----:B------:R-:W-:-:S04]  /*27d0*/  IMAD.HI.U32 R5, R11, R6, RZ ;  /* 0x000000060b057227 */ /* 0x000fc800078e00ff */
[----:B------:R-:W-:Y:S01]  /*27e0*/  @!P0 IMAD.MOV R31, RZ, RZ, -R31 ;  /* 0x000000ffff1f8224 */ /* 0x000fe200078e0a1f */
[----:B------:R-:W-:Y:S01]  /*27f0*/  ISETP.GT.U32.AND P0, PT, R237, R35, PT ;  /* 0x00000023ed00720c */ /* 0x000fe20003f04070 */
[----:B------:R-:W-:Y:S02]  /*2800*/  IMAD.MOV R5, RZ, RZ, -R5 ;  /* 0x000000ffff057224 */ /* 0x000fe400078e0a05 */
[--C-:B------:R-:W-:Y:S01]  /*2810*/  @!P4 IMAD.IADD R34, R34, 0x1, -R237.reuse ;  /* 0x000000012222c824 */ /* 0x100fe200078e0aed */
[----:B------:R-:W-:Y:S01]  /*2820*/  ISETP.GE.AND P4, PT, R39, RZ, PT ;  /* 0x000000ff2700720c */ /* 0x000fe20003f86270 */
[----:B------:R-:W-:Y:S02]  /*2830*/  IMAD R39, R237, R5, R6 ;  /* 0x00000005ed277224 */ /* 0x000fe400078e0206 */
[--C-:B------:R-:W-:Y:S01]  /*2840*/  @!P5 IMAD.IADD R32, R32, 0x1, -R237.reuse ;  /* 0x000000012020d824 */ /* 0x100fe200078e0aed */
[----:B------:R-:W-:Y:S01]  /*2850*/  ISETP.GE.AND P5, PT, R9, RZ, PT ;  /* 0x000000ff0900720c */ /* 0x000fe20003fa6270 */
[----:B------:R-:W-:Y:S01]  /*2860*/  @!P6 IMAD.IADD R36, R36, 0x1, -R237 ;  /* 0x000000012424e824 */ /* 0x000fe200078e0aed */
[----:B------:R-:W-:Y:S01]  /*2870*/  ISETP.GT.U32.AND P6, PT, R237, R39, PT ;  /* 0x00000027ed00720c */ /* 0x000fe20003fc4070 */
[----:B------:R-:W-:-:S02]  /*2880*/  VIADD R9, R252, 0x2a ;  /* 0x0000002afc097836 */ /* 0x000fc40000000000 */
[----:B------:R-:W-:Y:S01]  /*2890*/  @!P0 IMAD.IADD R35, R35, 0x1, -R237 ;  /* 0x0000000123238824 */ /* 0x000fe200078e0aed */
[----:B------:R-:W-:Y:S01]  /*28a0*/  ISETP.GE.AND P0, PT, R8, RZ, PT ;  /* 0x000000ff0800720c */ /* 0x000fe20003f06270 */
[----:B------:R-:W-:Y:S01]  /*28b0*/  @!P3 IMAD.MOV R34, RZ, RZ, -R34 ;  /* 0x000000ffff22b224 */ /* 0x000fe200078e0a22 */
[C---:B------:R-:W-:Y:S01]  /*28c0*/  ISETP.GT.U32.AND P3, PT, R237.reuse, R37, PT ;  /* 0x00000025ed00720c */ /* 0x040fe20003f64070 */
[----:B------:R-:W-:Y:S01]  /*28d0*/  VIADD R10, R252, 0x2b ;  /* 0x0000002bfc0a7836 */ /* 0x000fe20000000000 */
[----:B------:R-:W-:Y:S01]  /*28e0*/  IABS R40, R9 ;  /* 0x0000000900287213 */ /* 0x000fe20000000000 */
[----:B------:R-:W-:Y:S01]  /*28f0*/  @!P2 IMAD.MOV R32, RZ, RZ, -R32 ;  /* 0x000000ffff20a224 */ /* 0x000fe200078e0a20 */
[----:B------:R-:W-:Y:S01]  /*2900*/  ISETP.GE.AND P2, PT, R12, RZ, PT ;  /* 0x000000ff0c00720c */ /* 0x000fe20003f46270 */
[----:B------:R-:W-:Y:S01]  /*2910*/  VIADD R12, R252, 0x2c ;  /* 0x0000002cfc0c7836 */ /* 0x000fe20000000000 */
[----:B------:R-:W-:Y:S01]  /*2920*/  ISETP.GT.U32.AND P1, PT, R237, R35, PT ;  /* 0x00000023ed00720c */ /* 0x000fe20003f24070 */
[----:B------:R-:W-:Y:S01]  /*2930*/  IMAD.HI.U32 R5, R11, R40, RZ ;  /* 0x000000280b057227 */ /* 0x000fe200078e00ff */
[----:B------:R-:W-:-:S02]  /*2940*/  IABS R8, R10 ;  /* 0x0000000a00087213 */ /* 0x000fc40000000000 */
[----:B------:R-:W-:Y:S01]  /*2950*/  IABS R42, R12 ;  /* 0x0000000c002a7213 */ /* 0x000fe20000000000 */
[----:B------:R-:W-:Y:S02]  /*2960*/  @!P6 IMAD.IADD R39, R39, 0x1, -R237 ;  /* 0x000000012727e824 */ /* 0x000fe400078e0aed */
[----:B------:R-:W-:-:S03]  /*2970*/  IMAD.HI.U32 R6, R11, R8, RZ ;  /* 0x000000080b067227 */ /* 0x000fc600078e00ff */
[----:B------:R-:W-:Y:S01]  /*2980*/  ISETP.GT.U32.AND P6, PT, R237, R39, PT ;  /* 0x00000027ed00720c */ /* 0x000fe20003fc4070 */
[----:B------:R-:W-:Y:S02]  /*2990*/  IMAD.MOV R5, RZ, RZ, -R5 ;  /* 0x000000ffff057224 */ /* 0x000fe400078e0a05 */
[----:B------:R-:W-:Y:S01]  /*29a0*/  @!P3 IMAD.IADD R37, R37, 0x1, -R237 ;  /* 0x000000012525b824 */ /* 0x000fe200078e0aed */
[----:B------:R-:W-:Y:S01]  /*29b0*/  ISETP.GE.AND P3, PT, R7, RZ, PT ;  /* 0x000000ff0700720c */ /* 0x000fe20003f66270 */
[----:B------:R-:W-:-:S04]  /*29c0*/  IMAD.HI.U32 R7, R11, R42, RZ ;  /* 0x0000002a0b077227 */ /* 0x000fc800078e00ff */
[----:B------:R-:W-:Y:S02]  /*29d0*/  IMAD.MOV R6, RZ, RZ, -R6 ;  /* 0x000000ffff067224 */ /* 0x000fe400078e0a06 */
[----:B------:R-:W-:Y:S02]  /*29e0*/  IMAD R40, R237, R5, R40 ;  /* 0x00000005ed287224 */ /* 0x000fe400078e0228 */
[----:B------:R-:W-:Y:S01]  /*29f0*/  @!P1 IMAD.IADD R35, R35, 0x1, -R237 ;  /* 0x0000000123239824 */ /* 0x000fe200078e0aed */
[C---:B------:R-:W-:Y:S01]  /*2a00*/  ISETP.GT.U32.AND P1, PT, R237.reuse, R38, PT ;  /* 0x00000026ed00720c */ /* 0x040fe20003f24070 */
[----:B------:R-:W-:Y:S02]  /*2a10*/  IMAD.MOV R7, RZ, RZ, -R7 ;  /* 0x000000ffff077224 */ /* 0x000fe400078e0a07 */
[C---:B------:R-:W-:Y:S02]  /*2a20*/  IMAD R41, R237.reuse, R6, R8 ;  /* 0x00000006ed297224 */ /* 0x040fe400078e0208 */
[----:B------:R-:W-:Y:S01]  /*2a30*/  @!P2 IMAD.MOV R36, RZ, RZ, -R36 ;  /* 0x000000ffff24a224 */ /* 0x000fe200078e0a24 */
[C---:B------:R-:W-:Y:S01]  /*2a40*/  ISETP.GT.U32.AND P2, PT, R237.reuse, R40, PT ;  /* 0x00000028ed00720c */ /* 0x040fe20003f44070 */
[----:B------:R-:W-:-:S02]  /*2a50*/  IMAD R42, R237, R7, R42 ;  /* 0x00000007ed2a7224 */ /* 0x000fc400078e022a */
[----:B------:R-:W-:Y:S01]  /*2a60*/  @!P4 IMAD.MOV R37, RZ, RZ, -R37 ;  /* 0x000000ffff25c224 */ /* 0x000fe200078e0a25 */
[----:B------:R-:W-:Y:S01]  /*2a70*/  ISETP.GT.U32.AND P4, PT, R237, R41, PT ;  /* 0x00000029ed00720c */ /* 0x000fe20003f84070 */
[--C-:B------:R-:W-:Y:S01]  /*2a80*/  @!P6 IMAD.IADD R39, R39, 0x1, -R237.reuse ;  /* 0x000000012727e824 */ /* 0x100fe200078e0aed */
[----:B------:R-:W-:Y:S01]  /*2a90*/  ISETP.GT.U32.AND P6, PT, R237, R42, PT ;  /* 0x0000002aed00720c */ /* 0x000fe20003fc4070 */
[----:B------:R-:W-:Y:S02]  /*2aa0*/  VIADD R7, R252, 0x2d ;  /* 0x0000002dfc077836 */ /* 0x000fe40000000000 */
[--C-:B------:R-:W-:Y:S01]  /*2ab0*/  @!P1 IMAD.IADD R38, R38, 0x1, -R237.reuse ;  /* 0x0000000126269824 */ /* 0x100fe200078e0aed */
[----:B------:R-:W-:Y:S01]  /*2ac0*/  ISETP.GE.AND P1, PT, R9, RZ, PT ;  /* 0x000000ff0900720c */ /* 0x000fe20003f26270 */
[----:B------:R-:W-:Y:S01]  /*2ad0*/  VIADD R9, R252, 0x2e ;  /* 0x0000002efc097836 */ /* 0x000fe20000000000 */
[----:B------:R-:W-:Y:S01]  /*2ae0*/  IABS R6, R7 ;  /* 0x0000000700067213 */ /* 0x000fe20000000000 */
[----:B------:R-:W-:Y:S01]  /*2af0*/  @!P2 IMAD.IADD R40, R40, 0x1, -R237 ;  /* 0x000000012828a824 */ /* 0x000fe200078e0aed */
[----:B------:R-:W-:Y:S01]  /*2b00*/  ISETP.GE.AND P2, PT, R12, RZ, PT ;  /* 0x000000ff0c00720c */ /* 0x000fe20003f46270 */
[----:B------:R-:W-:Y:S01]  /*2b10*/  @!P5 IMAD.MOV R35, RZ, RZ, -R35 ;  /* 0x000000ffff23d224 */ /* 0x000fe200078e0a23 */
[----:B------:R-:W-:Y:S01]  /*2b20*/  IABS R44, R9 ;  /* 0x00000009002c7213 */ /* 0x000fe20000000000 */
[----:B------:R-:W-:Y:S01]  /*2b30*/  @!P4 IMAD.IADD R41, R41, 0x1, -R237 ;  /* 0x000000012929c824 */ /* 0x000fe200078e0aed */
[----:B------:R-:W-:Y:S01]  /*2b40*/  ISETP.GT.U32.AND P4, PT, R237, R40, PT ;  /* 0x00000028ed00720c */ /* 0x000fe20003f84070 */
[----:B------:R-:W-:Y:S01]  /*2b50*/  IMAD.HI.U32 R5, R11, R6, RZ ;  /* 0x000000060b057227 */ /* 0x000fe200078e00ff */
[----:B------:R-:W-:-:S02]  /*2b60*/  ISETP.GT.U32.AND P5, PT, R237, R38, PT ;  /* 0x00000026ed00720c */ /* 0x000fc40003fa4070 */
[----:B------:R-:W-:Y:S01]  /*2b70*/  @!P3 IADD3 R39, PT, PT, -R39, RZ, RZ ;  /* 0x000000ff2727b210 */ /* 0x000fe20007ffe1ff */
[----:B------:R-:W-:Y:S01]  /*2b80*/  @!P6 IMAD.IADD R42, R42, 0x1, -R237 ;  /* 0x000000012a2ae824 */ /* 0x000fe200078e0aed */
[----:B------:R-:W-:Y:S01]  /*2b90*/  ISETP.GT.U32.AND P6, PT, R237, R41, PT ;  /* 0x00000029ed00720c */ /* 0x000fe20003fc4070 */
[----:B------:R-:W-:Y:S02]  /*2ba0*/  IMAD.MOV R43, RZ, RZ, -R5 ;  /* 0x000000ffff2b7224 */ /* 0x000fe400078e0a05 */
[----:B------:R-:W-:-:S04]  /*2bb0*/  IMAD.HI.U32 R5, R11, R44, RZ ;  /* 0x0000002c0b057227 */ /* 0x000fc800078e00ff */
[C---:B------:R-:W-:Y:S02]  /*2bc0*/  IMAD R43, R237.reuse, R43, R6 ;  /* 0x0000002bed2b7224 */ /* 0x040fe400078e0206 */
[----:B------:R-:W-:Y:S02]  /*2bd0*/  IMAD.MOV R5, RZ, RZ, -R5 ;  /* 0x000000ffff057224 */ /* 0x000fe400078e0a05 */
[--C-:B------:R-:W-:Y:S01]  /*2be0*/  @!P4 IMAD.IADD R40, R40, 0x1, -R237.reuse ;  /* 0x000000012828c824 */ /* 0x100fe200078e0aed */
[C---:B------:R-:W-:Y:S01]  /*2bf0*/  ISETP.GT.U32.AND P4, PT, R237.reuse, R43, PT ;  /* 0x0000002bed00720c */ /* 0x040fe20003f84070 */
[----:B------:R-:W-:Y:S02]  /*2c00*/  IMAD R44, R237, R5, R44 ;  /* 0x00000005ed2c7224 */ /* 0x000fe400078e022c */
[--C-:B------:R-:W-:Y:S01]  /*2c10*/  @!P5 IMAD.IADD R38, R38, 0x1, -R237.reuse ;  /* 0x000000012626d824 */ /* 0x100fe200078e0aed */
[----:B------:R-:W-:Y:S01]  /*2c20*/  ISETP.GE.AND P5, PT, R10, RZ, PT ;  /* 0x000000ff0a00720c */ /* 0x000fe20003fa6270 */
[----:B------:R-:W-:Y:S01]  /*2c30*/  @!P6 IMAD.IADD R41, R41, 0x1, -R237 ;  /* 0x000000012929e824 */ /* 0x000fe200078e0aed */
[----:B------:R-:W-:Y:S01]  /*2c40*/  ISETP.GT.U32.AND P6, PT, R237, R44, PT ;  /* 0x0000002ced00720c */ /* 0x000fe20003fc4070 */
[----:B------:R-:W-:-:S02]  /*2c50*/  VIADD R10, R252, 0x2f ;  /* 0x0000002ffc0a7836 */ /* 0x000fc40000000000 */
[C---:B------:R-:W-:Y:S02]  /*2c60*/  VIADD R12, R252.reuse, 0x30 ;  /* 0x00000030fc0c7836 */ /* 0x040fe40000000000 */
[----:B------:R-:W-:Y:S01]  /*2c70*/  VIADD R47, R252, 0x31 ;  /* 0x00000031fc2f7836 */ /* 0x000fe20000000000 */
[----:B------:R-:W-:Y:S01]  /*2c80*/  IABS R6, R10 ;  /* 0x0000000a00067213 */ /* 0x000fe20000000000 */
[----:B------:R-:W-:Y:S01]  /*2c90*/  @!P4 IMAD.IADD R43, R43, 0x1, -R237 ;  /* 0x000000012b2bc824 */ /* 0x000fe200078e0aed */
[----:B------:R-:W-:Y:S01]  /*2ca0*/  IABS R46, R12 ;  /* 0x0000000c002e7213 */ /* 0x000fe20000000000 */
[----:B------:R-:W-:Y:S01]  /*2cb0*/  @!P1 IMAD.MOV R40, RZ, RZ, -R40 ;  /* 0x000000ffff289224 */ /* 0x000fe200078e0a28 */
[----:B------:R-:W-:Y:S01]  /*2cc0*/  IABS R8, R47 ;  /* 0x0000002f00087213 */ /* 0x000fe20000000000 */
[----:B------:R-:W-:Y:S01]  /*2cd0*/  IMAD.HI.U32 R5, R11, R6, RZ ;  /* 0x000000060b057227 */ /* 0x000fe200078e00ff */
[----:B------:R-:W-:-:S03]  /*2ce0*/  ISETP.GE.AND P4, PT, R9, RZ, PT ;  /* 0x000000ff0900720c */ /* 0x000fc60003f86270 */
[----:B------:R-:W-:Y:S01]  /*2cf0*/  @!P6 IMAD.IADD R44, R44, 0x1, -R237 ;  /* 0x000000012c2ce824 */ /* 0x000fe200078e0aed */
[----:B------:R-:W-:Y:S01]  /*2d00*/  ISETP.GT.U32.AND P6, PT, R237, R43, PT ;  /* 0x0000002bed00720c */ /* 0x000fe20003fc4070 */
[----:B------:R-:W-:Y:S02]  /*2d10*/  IMAD.MOV R45, RZ, RZ, -R5 ;  /* 0x000000ffff2d7224 */ /* 0x000fe400078e0a05 */
[----:B------:R-:W-:Y:S01]  /*2d20*/  IMAD.HI.U32 R5, R11, R46, RZ ;  /* 0x0000002e0b057227 */ /* 0x000fe200078e00ff */
[----:B------:R-:W-:-:S03]  /*2d30*/  ISETP.GT.U32.AND P1, PT, R237, R44, PT ;  /* 0x0000002ced00720c */ /* 0x000fc60003f24070 */
[C---:B------:R-:W-:Y:S02]  /*2d40*/  IMAD R45, R237.reuse, R45, R6 ;  /* 0x0000002ded2d7224 */ /* 0x040fe400078e0206 */
[----:B------:R-:W-:Y:S02]  /*2d50*/  IMAD.MOV R6, RZ, RZ, -R5 ;  /* 0x000000ffff067224 */ /* 0x000fe400078e0a05 */
[----:B------:R-:W-:Y:S01]  /*2d60*/  @!P0 IMAD.MOV R38, RZ, RZ, -R38 ;  /* 0x000000ffff268224 */ /* 0x000fe200078e0a26 */
[C---:B------:R-:W-:Y:S01]  /*2d70*/  ISETP.GT.U32.AND P0, PT, R237.reuse, R42, PT ;  /* 0x0000002aed00720c */ /* 0x040fe20003f04070 */
[C---:B------:R-:W-:Y:S01]  /*2d80*/  IMAD R46, R237.reuse, R6, R46 ;  /* 0x00000006ed2e7224 */ /* 0x040fe200078e022e */
[----:B------:R-:W-:Y:S01]  /*2d90*/  ISETP.GT.U32.AND P3, PT, R237, R45, PT ;  /* 0x0000002ded00720c */ /* 0x000fe20003f64070 */
[----:B------:R-:W-:Y:S02]  /*2da0*/  @!P6 IMAD.IADD R43, R43, 0x1, -R237 ;  /* 0x000000012b2be824 */ /* 0x000fe400078e0aed */
[----:B------:R-:W-:Y:S01]  /*2db0*/  IMAD.HI.U32 R5, R11, R8, RZ ;  /* 0x000000080b057227 */ /* 0x000fe200078e00ff */
[----:B------:R-:W-:-:S03]  /*2dc0*/  ISETP.GT.U32.AND P6, PT, R237, R46, PT ;  /* 0x0000002eed00720c */ /* 0x000fc60003fc4070 */
[----:B------:R-:W-:Y:S02]  /*2dd0*/  VIADD R6, R252, 0x32 ;  /* 0x00000032fc067836 */ /* 0x000fe40000000000 */
[----:B------:R-:W-:Y:S02]  /*2de0*/  IMAD.MOV R5, RZ, RZ, -R5 ;  /* 0x000000ffff057224 */ /* 0x000fe400078e0a05 */
[--C-:B------:R-:W-:Y:S01]  /*2df0*/  @!P1 IMAD.IADD R44, R44, 0x1, -R237.reuse ;  /* 0x000000012c2c9824 */ /* 0x100fe200078e0aed */
[----:B------:R-:W-:Y:S01]  /*2e00*/  ISETP.GE.AND P1, PT, R47, RZ, PT ;  /* 0x000000ff2f00720c */ /* 0x000fe20003f26270 */
[--C-:B------:R-:W-:Y:S01]  /*2e10*/  @!P0 IMAD.IADD R42, R42, 0x1, -R237.reuse ;  /* 0x000000012a2a8824 */ /* 0x100fe200078e0aed */
[----:B------:R-:W-:Y:S01]  /*2e20*/  ISETP.GE.AND P0, PT, R7, RZ, PT ;  /* 0x000000ff0700720c */ /* 0x000fe20003f06270 */
[--C-:B------:R-:W-:Y:S01]  /*2e30*/  @!P3 IMAD.IADD R45, R45, 0x1, -R237.reuse ;  /* 0x000000012d2db824 */ /* 0x100fe200078e0aed */
[----:B------:R-:W-:Y:S01]  /*2e40*/  IABS R48, R6 ;  /* 0x0000000600307213 */ /* 0x000fe20000000000 */
[C---:B------:R-:W-:Y:S01]  /*2e50*/  IMAD R47, R237.reuse, R5, R8 ;  /* 0x00000005ed2f7224 */ /* 0x040fe200078e0208 */
[----:B------:R-:W-:Y:S01]  /*2e60*/  ISETP.GE.AND P3, PT, R6, RZ, PT ;  /* 0x000000ff0600720c */ /* 0x000fe20003f66270 */
[----:B------:R-:W-:Y:S01]  /*2e70*/  @!P6 IMAD.IADD R46, R46, 0x1, -R237 ;  /* 0x000000012e2ee824 */ /* 0x000fe200078e0aed */
[C---:B------:R-:W-:Y:S01]  /*2e80*/  ISETP.GT.U32.AND P6, PT, R237.reuse, R45, PT ;  /* 0x0000002ded00720c */ /* 0x040fe20003fc4070 */
[----:B------:R-:W-:Y:S01]  /*2e90*/  @!P4 IMAD.MOV R44, RZ, RZ, -R44 ;  /* 0x000000ffff2cc224 */ /* 0x000fe200078e0a2c */
[----:B------:R-:W-:Y:S01]  /*2ea0*/  ISETP.GT.U32.AND P4, PT, R237, R47, PT ;  /* 0x0000002fed00720c */ /* 0x000fe20003f84070 */
[----:B------:R-:W-:-:S04]  /*2eb0*/  IMAD.HI.U32 R5, R11, R48, RZ ;  /* 0x000000300b057227 */ /* 0x000fc800078e00ff */
[----:B------:R-:W-:Y:S01]  /*2ec0*/  @!P5 IMAD.MOV R41, RZ, RZ, -R41 ;  /* 0x000000ffff29d224 */ /* 0x000fe200078e0a29 */
[----:B------:R-:W-:Y:S01]  /*2ed0*/  ISETP.GE.AND P5, PT, R10, RZ, PT ;  /* 0x000000ff0a00720c */ /* 0x000fe20003fa6270 */
[C---:B------:R-:W-:Y:S02]  /*2ee0*/  VIADD R7, R252.reuse, 0x33 ;  /* 0x00000033fc077836 */ /* 0x040fe40000000000 */
[----:B------:R-:W-:Y:S02]  /*2ef0*/  IMAD.MOV R5, RZ, RZ, -R5 ;  /* 0x000000ffff057224 */ /* 0x000fe400078e0a05 */
[----:B------:R-:W-:Y:S01]  /*2f00*/  VIADD R9, R252, 0x34 ;  /* 0x00000034fc097836 */ /* 0x000fe20000000000 */
[----:B------:R-:W-:Y:S01]  /*2f10*/  IABS R8, R7 ;  /* 0x0000000700087213 */ /* 0x000fe20000000000 */
[----:B------:R-:W-:Y:S01]  /*2f20*/  @!P0 IMAD.MOV R43, RZ, RZ, -R43 ;  /* 0x000000ffff2b8224 */ /* 0x000fe200078e0a2b */
[C---:B------:R-:W-:Y:S01]  /*2f30*/  ISETP.GT.U32.AND P0, PT, R237.reuse, R46, PT ;  /* 0x0000002eed00720c */ /* 0x040fe20003f04070 */
[----:B------:R-:W-:Y:S01]  /*2f40*/  IMAD R48, R237, R5, R48 ;  /* 0x00000005ed307224 */ /* 0x000fe200078e0230 */
[----:B------:R-:W-:Y:S01]  /*2f50*/  IABS R50, R9 ;  /* 0x0000000900327213 */ /* 0x000fe20000000000 */
[----:B------:R-:W-:Y:S01]  /*2f60*/  @!P2 IMAD.MOV R42, RZ, RZ, -R42 ;  /* 0x000000ffff2aa224 */ /* 0x000fe200078e0a2a */
[----:B------:R-:W-:Y:S01]  /*2f70*/  ISETP.GE.AND P2, PT, R12, RZ, PT ;  /* 0x000000ff0c00720c */ /* 0x000fe20003f46270 */
[--C-:B------:R-:W-:Y:S01]  /*2f80*/  @!P6 IMAD.IADD R45, R45, 0x1, -R237.reuse ;  /* 0x000000012d2de824 */ /* 0x100fe200078e0aed */
[----:B------:R-:W-:Y:S01]  /*2f90*/  ISETP.GT.U32.AND P6, PT, R237, R48, PT ;  /* 0x00000030ed00720c */ /* 0x000fe20003fc4070 */
[----:B------:R-:W-:Y:S01]  /*2fa0*/  @!P4 IMAD.IADD R47, R47, 0x1, -R237 ;  /* 0x000000012f2fc824 */ /* 0x000fe200078e0aed */
[----:B------:R-:W-:Y:S01]  /*2fb0*/  ISETP.GE.AND P4, PT, R9, RZ, PT ;  /* 0x000000ff0900720c */ /* 0x000fe20003f86270 */
[----:B------:R-:W-:-:S04]  /*2fc0*/  IMAD.HI.U32 R5, R11, R8, RZ ;  /* 0x000000080b057227 */ /* 0x000fc800078e00ff */
[----:B------:R-:W-:Y:S01]  /*2fd0*/  @!P5 IMAD.MOV R45, RZ, RZ, -R45 ;  /* 0x000000ffff2dd224 */ /* 0x000fe200078e0a2d */
[----:B------:R-:W-:Y:S01]  /*2fe0*/  ISETP.GT.U32.AND P5, PT, R237, R47, PT ;  /* 0x0000002fed00720c */ /* 0x000fe20003fa4070 */
[----:B------:R-:W-:-:S04]  /*2ff0*/  IMAD.HI.U32 R6, R11, R50, RZ ;  /* 0x000000320b067227 */ /* 0x000fc800078e00ff */
[----:B------:R-:W-:Y:S02]  /*3000*/  IMAD.MOV R49, RZ, RZ, -R5 ;  /* 0x000000ffff317224 */ /* 0x000fe400078e0a05 */
[----:B------:R-:W-:Y:S02]  /*3010*/  VIADD R12, R252, 0x35 ;  /* 0x00000035fc0c7836 */ /* 0x000fe40000000000 */
[----:B------:R-:W-:Y:S01]  /*3020*/  @!P0 IMAD.IADD R46, R46, 0x1, -R237 ;  /* 0x000000012e2e8824 */ /* 0x000fe200078e0aed */
[----:B------:R-:W-:Y:S01]  /*3030*/  ISETP.GE.AND P0, PT, R7, RZ, PT ;  /* 0x000000ff0700720c */ /* 0x000fe20003f06270 */
[----:B------:R-:W-:Y:S01]  /*3040*/  IMAD.MOV R6, RZ, RZ, -R6 ;  /* 0x000000ffff067224 */ /* 0x000fe200078e0a06 */
[----:B------:R-:W-:Y:S01]  /*3050*/  IABS R10, R12 ;  /* 0x0000000c000a7213 */ /* 0x000fe20000000000 */
[C---:B------:R-:W-:Y:S02]  /*3060*/  IMAD R49, R237.reuse, R49, R8 ;  /* 0x00000031ed317224 */ /* 0x040fe400078e0208 */
[----:B------:R-:W-:-:S02]  /*3070*/  IMAD R50, R237, R6, R50 ;  /* 0x00000006ed327224 */ /* 0x000fc400078e0232 */
[--C-:B------:R-:W-:Y:S02]  /*3080*/  @!P6 IMAD.IADD R48, R48, 0x1, -R237.reuse ;  /* 0x000000013030e824 */ /* 0x100fe400078e0aed */
[----:B------:R-:W-:Y:S01]  /*3090*/  @!P2 IMAD.MOV R46, RZ, RZ, -R46 ;  /* 0x000000ffff2ea224 */ /* 0x000fe200078e0a2e */
[----:B------:R-:W-:Y:S01]  /*30a0*/  ISETP.GT.U32.AND P2, PT, R237, R49, PT ;  /* 0x00000031ed00720c */ /* 0x000fe20003f44070 */
[----:B------:R-:W-:Y:S01]  /*30b0*/  @!P5 IMAD.IADD R47, R47, 0x1, -R237 ;  /* 0x000000012f2fd824 */ /* 0x000fe200078e0aed */
[----:B------:R-:W-:Y:S01]  /*30c0*/  ISETP.GT.U32.AND P6, PT, R237, R48, PT ;  /* 0x00000030ed00720c */ /* 0x000fe20003fc4070 */
[----:B------:R-:W-:Y:S01]  /*30d0*/  IMAD.HI.U32 R5, R11, R10, RZ ;  /* 0x0000000a0b057227 */ /* 0x000fe200078e00ff */
[----:B------:R-:W-:-:S03]  /*30e0*/  ISETP.GT.U32.AND P5, PT, R237, R50, PT ;  /* 0x00000032ed00720c */ /* 0x000fc60003fa4070 */
[----:B------:R-:W-:Y:S02]  /*30f0*/  IMAD.MOV R5, RZ, RZ, -R5 ;  /* 0x000000ffff057224 */ /* 0x000fe400078e0a05 */
[----:B------:R-:W-:Y:S02]  /*3100*/  VIADD R7, R252, 0x36 ;  /* 0x00000036fc077836 */ /* 0x000fe40000000000 */
[----:B------:R-:W-:Y:S02]  /*3110*/  IMAD R51, R237, R5, R10 ;  /* 0x00000005ed337224 */ /* 0x000fe400078e020a */
[--C-:B------:R-:W-:Y:S01]  /*3120*/  @!P2 IMAD.IADD R49, R49, 0x1, -R237.reuse ;  /* 0x000000013131a824 */ /* 0x100fe200078e0aed */
[----:B------:R-:W-:Y:S01]  /*3130*/  IABS R52, R7 ;  /* 0x0000000700347213 */ /* 0x000fe20000000000 */
[--C-:B------:R-:W-:Y:S01]  /*3140*/  @!P6 IMAD.IADD R48, R48, 0x1, -R237.reuse ;  /* 0x000000013030e824 */ /* 0x100fe200078e0aed */
[C---:B------:R-:W-:Y:S01]  /*3150*/  ISETP.GT.U32.AND P6, PT, R237.reuse, R51, PT ;  /* 0x00000033ed00720c */ /* 0x040fe20003fc4070 */
[----:B------:R-:W-:Y:S01]  /*3160*/  @!P5 IMAD.IADD R50, R50, 0x1, -R237 ;  /* 0x000000013232d824 */ /* 0x000fe200078e0aed */
[----:B------:R-:W-:Y:S01]  /*3170*/  ISETP.GT.U32.AND P5, PT, R237, R49, PT ;  /* 0x00000031ed00720c */ /* 0x000fe20003fa4070 */
[----:B------:R-:W-:Y:S01]  /*3180*/  VIADD R9, R252, 0x37 ;  /* 0x00000037fc097836 */ /* 0x000fe20000000000 */
[----:B------:R-:W-:Y:S01]  /*3190*/  ISETP.GE.AND P2, PT, R12, RZ, PT ;  /* 0x000000ff0c00720c */ /* 0x000fe20003f46270 */
[----:B------:R-:W-:-:S03]  /*31a0*/  IMAD.HI.U32 R5, R11, R52, RZ ;  /* 0x000000340b057227 */ /* 0x000fc600078e00ff */
[----:B------:R-:W-:Y:S01]  /*31b0*/  IABS R8, R9 ;  /* 0x0000000900087213 */ /* 0x000fe20000000000 */
[----:B------:R-:W-:Y:S02]  /*31c0*/  IMAD.MOV R5, RZ, RZ, -R5 ;  /* 0x000000ffff057224 */ /* 0x000fe400078e0a05 */
[----:B------:R-:W-:Y:S02]  /*31d0*/  VIADD R58, R252, 0x39 ;  /* 0x00000039fc3a7836 */ /* 0x000fe40000000000 */
[----:B------:R-:W-:Y:S02]  /*31e0*/  IMAD R52, R237, R5, R52 ;  /* 0x00000005ed347224 */ /* 0x000fe400078e0234 */
[----:B------:R-:W-:Y:S01]  /*31f0*/  IMAD.HI.U32 R6, R11, R8, RZ ;  /* 0x000000080b067227 */ /* 0x000fe200078e00ff */
[----:B------:R-:W-:-:S03]  /*3200*/  IABS R10, R58 ;  /* 0x0000003a000a7213 */ /* 0x000fc60000000000 */
[--C-:B------:R-:W-:Y:S01]  /*3210*/  @!P6 IMAD.IADD R51, R51, 0x1, -R237.reuse ;  /* 0x000000013333e824 */ /* 0x100fe200078e0aed */
[----:B------:R-:W-:Y:S01]  /*3220*/  ISETP.GT.U32.AND P6, PT, R237, R50, PT ;  /* 0x00000032ed00720c */ /* 0x000fe20003fc4070 */
[----:B------:R-:W-:Y:S01]  /*3230*/  @!P5 IMAD.IADD R49, R49, 0x1, -R237 ;  /* 0x000000013131d824 */ /* 0x000fe200078e0aed */
[C---:B------:R-:W-:Y:S01]  /*3240*/  ISETP.GT.U32.AND P5, PT, R237.reuse, R52, PT ;  /* 0x00000034ed00720c */ /* 0x040fe20003fa4070 */
[----:B------:R-:W-:Y:S02]  /*3250*/  IMAD.MOV R6, RZ, RZ, -R6 ;  /* 0x000000ffff067224 */ /* 0x000fe400078e0a06 */
[----:B------:R-:W-:Y:S02]  /*3260*/  VIADD R57, R252, 0x38 ;  /* 0x00000038fc397836 */ /* 0x000fe40000000000 */
[----:B------:R-:W-:Y:S02]  /*3270*/  IMAD R53, R237, R6, R8 ;  /* 0x00000006ed357224 */ /* 0x000fe400078e0208 */
[----:B------:R-:W-:Y:S01]  /*3280*/  IMAD.HI.U32 R6, R11, R10, RZ ;  /* 0x0000000a0b067227 */ /* 0x000fe200078e00ff */
[----:B------:R-:W-:-:S03]  /*3290*/  IABS R54, R57 ;  /* 0x0000003900367213 */ /* 0x000fc60000000000 */
[----:B------:R-:W-:Y:S02]  /*32a0*/  IMAD.MOV R6, RZ, RZ, -R6 ;  /* 0x000000ffff067224 */ /* 0x000fe400078e0a06 */
[--C-:B------:R-:W-:Y:S01]  /*32b0*/  @!P6 IMAD.IADD R50, R50, 0x1, -R237.reuse ;  /* 0x000000013232e824 */ /* 0x100fe200078e0aed */
[C---:B------:R-:W-:Y:S01]  /*32c0*/  ISETP.GT.U32.AND P6, PT, R237.reuse, R53, PT ;  /* 0x00000035ed00720c */ /* 0x040fe20003fc4070 */
[----:B------:R-:W-:Y:S02]  /*32d0*/  IMAD R55, R237, R6, R10 ;  /* 0x00000006ed377224 */ /* 0x000fe400078e020a */
[----:B------:R-:W-:Y:S02]  /*32e0*/  @!P5 IMAD.IADD R52, R52, 0x1, -R237 ;  /* 0x000000013434d824 */ /* 0x000fe400078e0aed */
[----:B------:R-:W-:Y:S01]  /*32f0*/  @!P3 IMAD.MOV R48, RZ, RZ, -R48 ;  /* 0x000000ffff30b224 */ /* 0x000fe200078e0a30 */
[----:B------:R-:W-:Y:S01]  /*3300*/  ISETP.GE.AND P3, PT, R7, RZ, PT ;  /* 0x000000ff0700720c */ /* 0x000fe20003f66270 */
[----:B------:R-:W-:Y:S01]  /*3310*/  @!P0 IMAD.MOV R49, RZ, RZ, -R49 ;  /* 0x000000ffff318224 */ /* 0x000fe200078e0a31 */
[C---:B------:R-:W-:Y:S01]  /*3320*/  ISETP.GT.U32.AND P0, PT, R237.reuse, R52, PT ;  /* 0x00000034ed00720c */ /* 0x040fe20003f04070 */
[----:B------:R-:W-:Y:S01]  /*3330*/  @!P4 IMAD.MOV R50, RZ, RZ, -R50 ;  /* 0x000000ffff32c224 */ /* 0x000fe200078e0a32 */
[----:B------:R-:W-:Y:S01]  /*3340*/  ISETP.GT.U32.AND P4, PT, R237, R55, PT ;  /* 0x00000037ed00720c */ /* 0x000fe20003f84070 */
[----:B------:R-:W-:-:S02]  /*3350*/  VIADD R7, R252, 0x3a ;  /* 0x0000003afc077836 */ /* 0x000fc40000000000 */
[----:B------:R-:W-:-:S03]  /*3360*/  IMAD.HI.U32 R5, R11, R54, RZ ;  /* 0x000000360b057227 */ /* 0x000fc600078e00ff */
[----:B------:R-:W-:Y:S01]  /*3370*/  IABS R56, R7 ;  /* 0x0000000700387213 */ /* 0x000fe20000000000 */
[----:B------:R-:W-:Y:S02]  /*3380*/  IMAD.MOV R5, RZ, RZ, -R5 ;  /* 0x000000ffff057224 */ /* 0x000fe400078e0a05 */
[----:B------:R-:W-:Y:S01]  /*3390*/  @!P1 IMAD.MOV R47, RZ, RZ, -R47 ;  /* 0x000000ffff2f9224 */ /* 0x000fe200078e0a2f */
[C---:B------:R-:W-:Y:S01]  /*33a0*/  ISETP.GT.U32.AND P1, PT, R237.reuse, R51, PT ;  /* 0x00000033ed00720c */ /* 0x040fe20003f24070 */
[----:B------:R-:W-:Y:S02]  /*33b0*/  IMAD R54, R237, R5, R54 ;  /* 0x00000005ed367224 */ /* 0x000fe400078e0236 */
[----:B------:R-:W-:Y:S02]  /*33c0*/  VIADD R8, R252, 0x3b ;  /* 0x0000003bfc087836 */ /* 0x000fe40000000000 */
[----:B------:R-:W-:Y:S01]  /*33d0*/  @!P6 IMAD.IADD R53, R53, 0x1, -R237 ;  /* 0x000000013535e824 */ /* 0x000fe200078e0aed */
[----:B------:R-:W-:Y:S01]  /*33e0*/  ISETP.GT.U32.AND P5, PT, R237, R54, PT ;  /* 0x00000036ed00720c */ /* 0x000fe20003fa4070 */
[----:B------:R-:W-:Y:S01]  /*33f0*/  IMAD.HI.U32 R5, R11, R56, RZ ;  /* 0x000000380b057227 */ /* 0x000fe200078e00ff */
[----:B------:R-:W-:-:S02]  /*3400*/  IABS R6, R8 ;  /* 0x0000000800067213 */ /* 0x000fc40000000000 */
[----:B------:R-:W-:Y:S01]  /*3410*/  ISETP.GT.U32.AND P6, PT, R237, R53, PT ;  /* 0x00000035ed00720c */ /* 0x000fe20003fc4070 */
[--C-:B------:R-:W-:Y:S01]  /*3420*/  @!P0 IMAD.IADD R52, R52, 0x1, -R237.reuse ;  /* 0x0000000134348824 */ /* 0x100fe200078e0aed */
[----:B------:R-:W-:Y:S01]  /*3430*/  ISETP.GE.AND P0, PT, R58, RZ, PT ;  /* 0x000000ff3a00720c */ /* 0x000fe20003f06270 */
[----:B------:R-:W-:Y:S01]  /*3440*/  @!P4 IMAD.IADD R55, R55, 0x1, -R237 ;  /* 0x000000013737c824 */ /* 0x000fe200078e0aed */
[----:B------:R-:W-:Y:S01]  /*3450*/  ISETP.GE.AND P4, PT, R7, RZ, PT ;  /* 0x000000ff0700720c */ /* 0x000fe20003f86270 */
[----:B------:R-:W-:Y:S02]  /*3460*/  IMAD.MOV R5, RZ, RZ, -R5 ;  /* 0x000000ffff057224 */ /* 0x000fe400078e0a05 */
[----:B------:R-:W-:Y:S01]  /*3470*/  @!P3 IMAD.MOV R52, RZ, RZ, -R52 ;  /* 0x000000ffff34b224 */ /* 0x000fe200078e0a34 */
[C---:B------:R-:W-:Y:S01]  /*3480*/  ISETP.GT.U32.AND P3, PT, R237.reuse, R55, PT ;  /* 0x00000037ed00720c */ /* 0x040fe20003f64070 */
[----:B------:R-:W-:Y:S02]  /*3490*/  IMAD R56, R237, R5, R56 ;  /* 0x00000005ed387224 */ /* 0x000fe400078e0238 */
[----:B------:R-:W-:-:S04]  /*34a0*/  IMAD.HI.U32 R5, R11, R6, RZ ;  /* 0x000000060b057227 */ /* 0x000fc800078e00ff */
[----:B------:R-:W-:Y:S01]  /*34b0*/  @!P1 IMAD.IADD R51, R51, 0x1, -R237 ;  /* 0x0000000133339824 */ /* 0x000fe200078e0aed */
[----:B------:R-:W-:Y:S01]  /*34c0*/  ISETP.GE.AND P1, PT, R9, RZ, PT ;  /* 0x000000ff0900720c */ /* 0x000fe20003f26270 */
[----:B------:R-:W-:Y:S02]  /*34d0*/  IMAD.MOV R5, RZ, RZ, -R5 ;  /* 0x000000ffff057224 */ /* 0x000fe400078e0a05 */
[--C-:B------:R-:W-:Y:S01]  /*34e0*/  @!P6 IMAD.IADD R53, R53, 0x1, -R237.reuse ;  /* 0x000000013535e824 */ /* 0x100fe200078e0aed */
[----:B------:R-:W-:Y:S01]  /*34f0*/  @!P2 IADD3 R51, PT, PT, -R51, RZ, RZ ;  /* 0x000000ff3333a210 */ /* 0x000fe20007ffe1ff */
[--C-:B------:R-:W-:Y:S01]  /*3500*/  @!P5 IMAD.IADD R54, R54, 0x1, -R237.reuse ;  /* 0x000000013636d824 */ /* 0x100fe200078e0aed */
[----:B------:R-:W-:Y:S01]  /*3510*/  ISETP.GE.AND P2, PT, R57, RZ, PT ;  /* 0x000000ff3900720c */ /* 0x000fe20003f46270 */
[C---:B------:R-:W-:Y:S01]  /*3520*/  IMAD R57, R237.reuse, R5, R6 ;  /* 0x00000005ed397224 */ /* 0x040fe200078e0206 */
[----:B------:R-:W-:Y:S01]  /*3530*/  ISETP.GT.U32.AND P6, PT, R237, R56, PT ;  /* 0x00000038ed00720c */ /* 0x000fe20003fc4070 */
[----:B------:R-:W-:Y:S01]  /*3540*/  @!P3 IMAD.IADD R55, R55, 0x1, -R237 ;  /* 0x000000013737b824 */ /* 0x000fe200078e0aed */
[C---:B------:R-:W-:Y:S01]  /*3550*/  ISETP.GT.U32.AND P5, PT, R237.reuse, R54, PT ;  /* 0x00000036ed00720c */ /* 0x040fe20003fa4070 */
[C---:B------:R-:W-:Y:S01]  /*3560*/  VIADD R5, R252.reuse, 0x3c ;  /* 0x0000003cfc057836 */ /* 0x040fe20000000000 */
[----:B------:R-:W-:Y:S01]  /*3570*/  ISETP.GT.U32.AND P3, PT, R237, R57, PT ;  /* 0x00000039ed00720c */ /* 0x000fe20003f64070 */
[----:B------:R-:W-:-:S02]  /*3580*/  VIADD R7, R252, 0x3e ;  /* 0x0000003efc077836 */ /* 0x000fc40000000000 */
[----:B------:R-:W-:Y:S01]  /*3590*/  VIADD R6, R252, 0x3d ;  /* 0x0000003dfc067836 */ /* 0x000fe20000000000 */
[----:B------:R-:W-:Y:S01]  /*35a0*/  IABS R58, R5 ;  /* 0x00000005003a7213 */ /* 0x000fe20000000000 */
[----:B------:R-:W-:Y:S01]  /*35b0*/  @!P1 IMAD.MOV R53, RZ, RZ, -R53 ;  /* 0x000000ffff359224 */ /* 0x000fe200078e0a35 */
[----:B------:R-:W-:Y:S01]  /*35c0*/  ISETP.GE.AND P1, PT, R5, RZ, PT ;  /* 0x000000ff0500720c */ /* 0x000fe20003f26270 */
[----:B------:R-:W-:Y:S01]  /*35d0*/  @!P0 IMAD.MOV R55, RZ, RZ, -R55 ;  /* 0x000000ffff378224 */ /* 0x000fe200078e0a37 */
[----:B------:R-:W-:Y:S01]  /*35e0*/  IABS R60, R7 ;  /* 0x00000007003c7213 */ /* 0x000fe20000000000 */
[--C-:B------:R-:W-:Y:S01]  /*35f0*/  @!P6 IMAD.IADD R56, R56, 0x1, -R237.reuse ;  /* 0x000000013838e824 */ /* 0x100fe200078e0aed */
[----:B------:R-:W-:Y:S01]  /*3600*/  ISETP.GE.AND P0, PT, R7, RZ, PT ;  /* 0x000000ff0700720c */ /* 0x000fe20003f06270 */
[--C-:B------:R-:W-:Y:S01]  /*3610*/  @!P5 IMAD.IADD R54, R54, 0x1, -R237.reuse ;  /* 0x000000013636d824 */ /* 0x100fe200078e0aed */
[----:B------:R-:W-:Y:S01]  /*3620*/  ISETP.GE.AND P5, PT, R8, RZ, PT ;  /* 0x000000ff0800720c */ /* 0x000fe20003fa6270 */
[----:B------:R-:W-:Y:S01]  /*3630*/  @!P3 IMAD.IADD R57, R57, 0x1, -R237 ;  /* 0x000000013939b824 */ /* 0x000fe200078e0aed */
[----:B------:R-:W-:Y:S01]  /*3640*/  ISETP.GT.U32.AND P6, PT, R237, R56, PT ;  /* 0x00000038ed00720c */ /* 0x000fe20003fc4070 */
[----:B------:R-:W-:Y:S01]  /*3650*/  IMAD.HI.U32 R5, R11, R58, RZ ;  /* 0x0000003a0b057227 */ /* 0x000fe200078e00ff */
[----:B------:R-:W-:-:S02]  /*3660*/  IABS R8, R6 ;  /* 0x0000000600087213 */ /* 0x000fc40000000000 */
[----:B------:R-:W-:Y:S01]  /*3670*/  ISETP.GT.U32.AND P3, PT, R237, R57, PT ;  /* 0x00000039ed00720c */ /* 0x000fe20003f64070 */
[----:B------:R-:W-:Y:S01]  /*3680*/  @!P2 IMAD.MOV R54, RZ, RZ, -R54 ;  /* 0x000000ffff36a224 */ /* 0x000fe200078e0a36 */
[----:B------:R-:W-:Y:S01]  /*3690*/  ISETP.GE.AND P2, PT, R6, RZ, PT ;  /* 0x000000ff0600720c */ /* 0x000fe20003f46270 */
[----:B------:R-:W-:Y:S02]  /*36a0*/  IMAD.MOV R7, RZ, RZ, -R5 ;  /* 0x000000ffff077224 */ /* 0x000fe400078e0a05 */
[----:B------:R-:W-:-:S04]  /*36b0*/  IMAD.HI.U32 R6, R11, R60, RZ ;  /* 0x0000003c0b067227 */ /* 0x000fc800078e00ff */
[----:B------:R-:W-:Y:S02]  /*36c0*/  VIADD R9, R252, 0x3f ;  /* 0x0000003ffc097836 */ /* 0x000fe40000000000 */
[----:B------:R-:W-:Y:S02]  /*36d0*/  @!P6 IMAD.IADD R56, R56, 0x1, -R237 ;  /* 0x000000013838e824 */ /* 0x000fe400078e0aed */
[----:B------:R-:W-:Y:S01]  /*36e0*/  IMAD R58, R237, R7, R58 ;  /* 0x00000007ed3a7224 */ /* 0x000fe200078e023a */
[----:B------:R-:W-:Y:S01]  /*36f0*/  IABS R10, R9 ;  /* 0x00000009000a7213 */ /* 0x000fe20000000000 */
[----:B------:R-:W-:Y:S01]  /*3700*/  IMAD.MOV R6, RZ, RZ, -R6 ;  /* 0x000000ffff067224 */ /* 0x000fe200078e0a06 */
[----:B------:R-:W-:Y:S01]  /*3710*/  ISETP.GE.AND P6, PT, R9, RZ, PT ;  /* 0x000000ff0900720c */ /* 0x000fe20003fc6270 */
[----:B------:R-:W-:-:S04]  /*3720*/  IMAD.HI.U32 R5, R11, R8, RZ ;  /* 0x000000080b057227 */ /* 0x000fc800078e00ff */
[----:B------:R-:W-:Y:S01]  /*3730*/  @!P4 IMAD.MOV R56, RZ, RZ, -R56 ;  /* 0x000000ffff38c224 */ /* 0x000fe200078e0a38 */
[----:B------:R-:W-:Y:S01]  /*3740*/  ISETP.GT.U32.AND P4, PT, R237, R58, PT ;  /* 0x0000003aed00720c */ /* 0x000fe20003f84070 */
[----:B------:R-:W-:Y:S02]  /*3750*/  @!P3 IMAD.IADD R57, R57, 0x1, -R237 ;  /* 0x000000013939b824 */ /* 0x000fe400078e0aed */
[C---:B------:R-:W-:Y:S02]  /*3760*/  IMAD R60, R237.reuse, R6, R60 ;  /* 0x00000006ed3c7224 */ /* 0x040fe400078e023c */
[----:B------:R-:W-:Y:S02]  /*3770*/  IMAD.MOV R59, RZ, RZ, -R5 ;  /* 0x000000ffff3b7224 */ /* 0x000fe400078e0a05 */
[----:B------:R-:W-:Y:S01]  /*3780*/  @!P5 IMAD.MOV R57, RZ, RZ, -R57 ;  /* 0x000000ffff39d224 */ /* 0x000fe200078e0a39 */
[----:B------:R-:W-:Y:S01]  /*3790*/  ISETP.GT.U32.AND P5, PT, R237, R60, PT ;  /* 0x0000003ced00720c */ /* 0x000fe20003fa4070 */
[----:B------:R-:W-:-:S04]  /*37a0*/  IMAD.HI.U32 R5, R11, R10, RZ ;  /* 0x0000000a0b057227 */ /* 0x000fc800078e00ff */
[----:B------:R-:W-:Y:S02]  /*37b0*/  IMAD.MOV R5, RZ, RZ, -R5 ;  /* 0x000000ffff057224 */ /* 0x000fe400078e0a05 */
[--C-:B------:R-:W-:Y:S02]  /*37c0*/  @!P4 IMAD.IADD R58, R58, 0x1, -R237.reuse ;  /* 0x000000013a3ac824 */ /* 0x100fe400078e0aed */
[C---:B------:R-:W-:Y:S02]  /*37d0*/  IMAD R61, R237.reuse, R5, R10 ;  /* 0x00000005ed3d7224 */ /* 0x040fe400078e020a */
[----:B------:R-:W-:Y:S01]  /*37e0*/  VIADD R10, R252, 0x41 ;  /* 0x00000041fc0a7836 */ /* 0x000fe20000000000 */
[C---:B------:R-:W-:Y:S01]  /*37f0*/  ISETP.GT.U32.AND P4, PT, R237.reuse, R58, PT ;  /* 0x0000003aed00720c */ /* 0x040fe20003f84070 */
[C---:B------:R-:W-:Y:S02]  /*3800*/  IMAD R59, R237.reuse, R59, R8 ;  /* 0x0000003bed3b7224 */ /* 0x040fe400078e0208 */
        /* <DEDUP_REMOVED lines=9> */
[----:B------:R-:W-:Y:S02]  /*38a0*/  IMAD.MOV R6, RZ, RZ, -R6 ;  /* 0x000000ffff067224 */ /* 0x000fe400078e0a06 */
[--C-:B------:R-:W-:Y:S01]  /*38b0*/  @!P4 IMAD.IADD R58, R58, 0x1, -R237.reuse ;  /* 0x000000013a3ac824 */ /* 0x100fe200078e0aed */
[C---:B------:R-:W-:Y:S01]  /*38c0*/  ISETP.GT.U32.AND P4, PT, R237.reuse, R61, PT ;  /* 0x0000003ded00720c */ /* 0x040fe20003f84070 */
[----:B------:R-:W-:Y:S02]  /*38d0*/  IMAD R63, R237, R6, R8 ;  /* 0x00000006ed3f7224 */ /* 0x000fe400078e0208 */
[--C-:B------:R-:W-:Y:S02]  /*38e0*/  @!P3 IMAD.IADD R59, R59, 0x1, -R237.reuse ;  /* 0x000000013b3bb824 */ /* 0x100fe400078e0aed */
[----:B------:R-:W-:Y:S01]  /*38f0*/  @!P5 IMAD.IADD R60, R60, 0x1, -R237 ;  /* 0x000000013c3cd824 */ /* 0x000fe200078e0aed */
[C---:B------:R-:W-:Y:S01]  /*3900*/  ISETP.GT.U32.AND P5, PT, R237.reuse, R63, PT ;  /* 0x0000003fed00720c */ /* 0x040fe20003fa4070 */
[----:B------:R-:W-:Y:S01]  /*3910*/  VIADD R12, R252, 0x42 ;  /* 0x00000042fc0c7836 */ /* 0x000fe20000000000 */
[----:B------:R-:W-:Y:S01]  /*3920*/  ISETP.GT.U32.AND P3, PT, R237, R59, PT ;  /* 0x0000003bed00720c */ /* 0x000fe20003f64070 */
[----:B------:R-:W-:-:S03]  /*3930*/  IMAD.HI.U32 R5, R11, R62, RZ ;  /* 0x0000003e0b057227 */ /* 0x000fc600078e00ff */
[----:B------:R-:W-:Y:S01]  /*3940*/  IABS R64, R12 ;  /* 0x0000000c00407213 */ /* 0x000fe20000000000 */
[----:B------:R-:W-:Y:S02]  /*3950*/  IMAD.MOV R5, RZ, RZ, -R5 ;  /* 0x000000ffff057224 */ /* 0x000fe400078e0a05 */
[----:B------:R-:W-:Y:S02]  /*3960*/  IMAD.MOV.U32 R8, RZ, RZ, R7 ;  /* 0x000000ffff087224 */ /* 0x000fe400078e0007 */
[----:B------:R-:W-:Y:S02]  /*3970*/  IMAD R62, R237, R5, R62 ;  /* 0x00000005ed3e7224 */ /* 0x000fe400078e023e */
[----:B------:R-:W-:Y:S02]  /*3980*/  VIADD R7, R252, 0x44 ;  /* 0x00000044fc077836 */ /* 0x000fe40000000000 */
[----:B------:R-:W-:Y:S01]  /*3990*/  @!P4 IMAD.IADD R61, R61, 0x1, -R237 ;  /* 0x000000013d3dc824 */ /* 0x000fe200078e0aed */
[----:B------:R-:W-:Y:S01]  /*39a0*/  ISETP.GE.AND P4, PT, R9, RZ, PT ;  /* 0x000000ff0900720c */ /* 0x000fe20003f86270 */
[----:B------:R-:W-:Y:S01]  /*39b0*/  IMAD.HI.U32 R5, R11, R64, RZ ;  /* 0x000000400b057227 */ /* 0x000fe200078e00ff */
[----:B------:R-:W-:-:S03]  /*39c0*/  IABS R66, R7 ;  /* 0x0000000700427213 */ /* 0x000fc60000000000 */
[----:B------:R-:W-:Y:S01]  /*39d0*/  @!P1 IMAD.MOV R58, RZ, RZ, -R58 ;  /* 0x000000ffff3a9224 */ /* 0x000fe200078e0a3a */
[----:B------:R-:W-:Y:S01]  /*39e0*/  ISETP.GT.U32.AND P1, PT, R237, R61, PT ;  /* 0x0000003ded00720c */ /* 0x000fe20003f24070 */
[----:B------:R-:W-:Y:S02]  /*39f0*/  @!P5 IMAD.IADD R63, R63, 0x1, -R237 ;  /* 0x000000013f3fd824 */ /* 0x000fe400078e0aed */
[----:B------:R-:W-:Y:S02]  /*3a00*/  IMAD.MOV R5, RZ, RZ, -R5 ;  /* 0x000000ffff057224 */ /* 0x000fe400078e0a05 */
[----:B------:R-:W-:Y:S01]  /*3a10*/  @!P3 IMAD.IADD R59, R59, 0x1, -R237 ;  /* 0x000000013b3bb824 */ /* 0x000fe200078e0aed */
[C---:B------:R-:W-:Y:S01]  /*3a20*/  ISETP.GT.U32.AND P3, PT, R237.reuse, R62, PT ;  /* 0x0000003eed00720c */ /* 0x040fe20003f64070 */
[C---:B------:R-:W-:Y:S01]  /*3a30*/  IMAD R64, R237.reuse, R5, R64 ;  /* 0x00000005ed407224 */ /* 0x040fe200078e0240 */
[----:B------:R-:W-:Y:S01]  /*3a40*/  ISETP.GT.U32.AND P5, PT, R237, R63, PT ;  /* 0x0000003fed00720c */ /* 0x000fe20003fa4070 */
[----:B------:R-:W-:-:S04]  /*3a50*/  IMAD.HI.U32 R6, R11, R8, RZ ;  /* 0x000000080b067227 */ /* 0x000fc800078e00ff */
[----:B------:R-:W-:-:S04]  /*3a60*/  IMAD.HI.U32 R5, R11, R66, RZ ;  /* 0x000000420b057227 */ /* 0x000fc800078e00ff */
[----:B------:R-:W-:Y:S02]  /*3a70*/  IMAD.MOV R6, RZ, RZ, -R6 ;  /* 0x000000ffff067224 */ /* 0x000fe400078e0a06 */
[----:B------:R-:W-:Y:S02]  /*3a80*/  IMAD.MOV R5, RZ, RZ, -R5 ;  /* 0x000000ffff057224 */ /* 0x000fe400078e0a05 */
[----:B------:R-:W-:Y:S02]  /*3a90*/  IMAD R65, R237, R6, R8 ;  /* 0x00000006ed417224 */ /* 0x000fe400078e0208 */
[--C-:B------:R-:W-:Y:S01]  /*3aa0*/  @!P1 IMAD.IADD R61, R61, 0x1, -R237.reuse ;  /* 0x000000013d3d9824 */ /* 0x100fe200078e0aed */
[C---:B------:R-:W-:Y:S01]  /*3ab0*/  ISETP.GT.U32.AND P1, PT, R237.reuse, R64, PT ;  /* 0x00000040ed00720c */ /* 0x040fe20003f24070 */
[C---:B------:R-:W-:Y:S02]  /*3ac0*/  IMAD R66, R237.reuse, R5, R66 ;  /* 0x00000005ed427224 */ /* 0x040fe400078e0242 */
[----:B------:R-:W-:Y:S01]  /*3ad0*/  @!P3 IMAD.IADD R62, R62, 0x1, -R237 ;  /* 0x000000013e3eb824 */ /* 0x000fe200078e0aed */
[----:B------:R-:W-:Y:S01]  /*3ae0*/  ISETP.GE.AND P3, PT, R10, RZ, PT ;  /* 0x000000ff0a00720c */ /* 0x000fe20003f66270 */
[----:B------:R-:W-:Y:S01]  /*3af0*/  @!P6 IMAD.MOV R61, RZ, RZ, -R61 ;  /* 0x000000ffff3de224 */ /* 0x000fe200078e0a3d */
[----:B------:R-:W-:Y:S01]  /*3b00*/  ISETP.GT.U32.AND P6, PT, R237, R65, PT ;  /* 0x00000041ed00720c */ /* 0x000fe20003fc4070 */
[----:B------:R-:W-:Y:S01]  /*3b10*/  @!P5 IMAD.IADD R63, R63, 0x1, -R237 ;  /* 0x000000013f3fd824 */ /* 0x000fe200078e0aed */
[C---:B------:R-:W-:Y:S01]  /*3b20*/  ISETP.GT.U32.AND P5, PT, R237.reuse, R66, PT ;  /* 0x00000042ed00720c */ /* 0x040fe20003fa4070 */
[----:B------:R-:W-:Y:S01]  /*3b30*/  @!P2 IMAD.MOV R59, RZ, RZ, -R59 ;  /* 0x000000ffff3ba224 */ /* 0x000fe200078e0a3b */
[----:B------:R-:W-:Y:S01]  /*3b40*/  ISETP.GT.U32.AND P2, PT, R237, R62, PT ;  /* 0x0000003eed00720c */ /* 0x000fe20003f44070 */
[----:B------:R-:W-:-:S02]  /*3b50*/  VIADD R9, R252, 0x45 ;  /* 0x00000045fc097836 */ /* 0x000fc40000000000 */
[----:B------:R-:W-:Y:S02]  /*3b60*/  VIADD R10, R252, 0x46 ;  /* 0x00000046fc0a7836 */ /* 0x000fe40000000000 */
[--C-:B------:R-:W-:Y:S01]  /*3b70*/  @!P1 IMAD.IADD R64, R64, 0x1, -R237.reuse ;  /* 0x0000000140409824 */ /* 0x100fe200078e0aed */
[----:B------:R-:W-:Y:S01]  /*3b80*/  IABS R6, R9 ;  /* 0x0000000900067213 */ /* 0x000fe20000000000 */
[----:B------:R-:W-:Y:S01]  /*3b90*/  @!P0 IMAD.MOV R60, RZ, RZ, -R60 ;  /* 0x000000ffff3c8224 */ /* 0x000fe200078e0a3c */
[----:B------:R-:W-:Y:S01]  /*3ba0*/  IABS R68, R10 ;  /* 0x0000000a00447213 */ /* 0x000fe20000000000 */
[--C-:B------:R-:W-:Y:S01]  /*3bb0*/  @!P6 IMAD.IADD R65, R65, 0x1, -R237.reuse ;  /* 0x000000014141e824 */ /* 0x100fe200078e0aed */
[----:B------:R-:W-:Y:S01]  /*3bc0*/  ISETP.GT.U32.AND P6, PT, R237, R64, PT ;  /* 0x00000040ed00720c */ /* 0x000fe20003fc4070 */
[----:B------:R-:W-:Y:S01]  /*3bd0*/  @!P5 IMAD.IADD R66, R66, 0x1, -R237 ;  /* 0x000000014242d824 */ /* 0x000fe200078e0aed */
[----:B------:R-:W-:Y:S01]  /*3be0*/  ISETP.GE.AND P1, PT, R7, RZ, PT ;  /* 0x000000ff0700720c */ /* 0x000fe20003f26270 */
[----:B------:R-:W-:Y:S01]  /*3bf0*/  IMAD.HI.U32 R5, R11, R6, RZ ;  /* 0x000000060b057227 */ /* 0x000fe200078e00ff */
[----:B------:R-:W-:-:S02]  /*3c00*/  @!P2 IADD3 R62, PT, PT, R62, -R237, RZ ;  /* 0x800000ed3e3ea210 */ /* 0x000fc40007ffe0ff */
[----:B------:R-:W-:Y:S01]  /*3c10*/  ISETP.GE.AND P2, PT, R67, RZ, PT ;  /* 0x000000ff4300720c */ /* 0x000fe20003f46270 */
[----:B------:R-:W-:Y:S01]  /*3c20*/  IMAD.MOV R67, RZ, RZ, -R5 ;  /* 0x000000ffff437224 */ /* 0x000fe200078e0a05 */
[----:B------:R-:W-:Y:S01]  /*3c30*/  ISETP.GT.U32.AND P5, PT, R237, R66, PT ;  /* 0x00000042ed00720c */ /* 0x000fe20003fa4070 */
[----:B------:R-:W-:Y:S01]  /*3c40*/  IMAD.HI.U32 R5, R11, R68, RZ ;  /* 0x000000440b057227 */ /* 0x000fe200078e00ff */
[----:B------:R-:W-:-:S03]  /*3c50*/  ISETP.GE.AND P0, PT, R12, RZ, PT ;  /* 0x000000ff0c00720c */ /* 0x000fc60003f06270 */
[C---:B------:R-:W-:Y:S02]  /*3c60*/  IMAD R67, R237.reuse, R67, R6 ;  /* 0x00000043ed437224 */ /* 0x040fe400078e0206 */
[----:B------:R-:W-:Y:S02]  /*3c70*/  IMAD.MOV R5, RZ, RZ, -R5 ;  /* 0x000000ffff057224 */ /* 0x000fe400078e0a05 */
[----:B------:R-:W-:Y:S01]  /*3c80*/  @!P4 IMAD.MOV R62, RZ, RZ, -R62 ;  /* 0x000000ffff3ec224 */ /* 0x000fe200078e0a3e */
[C---:B------:R-:W-:Y:S01]  /*3c90*/  ISETP.GT.U32.AND P4, PT, R237.reuse, R65, PT ;  /* 0x00000041ed00720c */ /* 0x040fe20003f84070 */
[----:B------:R-:W-:Y:S02]  /*3ca0*/  VIADD R7, R252, 0x47 ;  /* 0x00000047fc077836 */ /* 0x000fe40000000000 */
[----:B------:R-:W-:Y:S01]  /*3cb0*/  @!P6 IMAD.IADD R64, R64, 0x1, -R237 ;  /* 0x000000014040e824 */ /* 0x000fe200078e0aed */
[C---:B------:R-:W-:Y:S01]  /*3cc0*/  ISETP.GT.U32.AND P6, PT, R237.reuse, R67, PT ;  /* 0x00000043ed00720c */ /* 0x040fe20003fc4070 */
[----:B------:R-:W-:Y:S01]  /*3cd0*/  IMAD R68, R237, R5, R68 ;  /* 0x00000005ed447224 */ /* 0x000fe200078e0244 */
[----:B------:R-:W-:Y:S01]  /*3ce0*/  IABS R8, R7 ;  /* 0x0000000700087213 */ /* 0x000fe20000000000 */
[----:B------:R-:W-:-:S02]  /*3cf0*/  VIADD R12, R252, 0x48 ;  /* 0x00000048fc0c7836 */ /* 0x000fc40000000000 */
[----:B------:R-:W-:Y:S01]  /*3d00*/  @!P5 IMAD.IADD R66, R66, 0x1, -R237 ;  /* 0x000000014242d824 */ /* 0x000fe200078e0aed */
[----:B------:R-:W-:Y:S01]  /*3d10*/  ISETP.GT.U32.AND P5, PT, R237, R68, PT ;  /* 0x00000044ed00720c */ /* 0x000fe20003fa4070 */
[----:B------:R-:W-:Y:S01]  /*3d20*/  IMAD.HI.U32 R5, R11, R8, RZ ;  /* 0x000000080b057227 */ /* 0x000fe200078e00ff */
[----:B------:R-:W-:-:S03]  /*3d30*/  IABS R70, R12 ;  /* 0x0000000c00467213 */ /* 0x000fc60000000000 */
[----:B------:R-:W-:Y:S01]  /*3d40*/  @!P4 IMAD.IADD R65, R65, 0x1, -R237 ;  /* 0x000000014141c824 */ /* 0x000fe200078e0aed */
[----:B------:R-:W-:Y:S01]  /*3d50*/  ISETP.GE.AND P4, PT, R9, RZ, PT ;  /* 0x000000ff0900720c */ /* 0x000fe20003f86270 */
[----:B------:R-:W-:-:S04]  /*3d60*/  IMAD.HI.U32 R6, R11, R70, RZ ;  /* 0x000000460b067227 */ /* 0x000fc800078e00ff */
[----:B------:R-:W-:Y:S02]  /*3d70*/  VIADD R9, R252, 0x49 ;  /* 0x00000049fc097836 */ /* 0x000fe40000000000 */
[----:B------:R-:W-:Y:S02]  /*3d80*/  IMAD.MOV R5, RZ, RZ, -R5 ;  /* 0x000000ffff057224 */ /* 0x000fe400078e0a05 */
[--C-:B------:R-:W-:Y:S01]  /*3d90*/  @!P6 IMAD.IADD R67, R67, 0x1, -R237.reuse ;  /* 0x000000014343e824 */ /* 0x100fe200078e0aed */
[----:B------:R-:W-:Y:S01]  /*3da0*/  ISETP.GE.AND P6, PT, R10, RZ, PT ;  /* 0x000000ff0a00720c */ /* 0x000fe20003fc6270 */
[----:B------:R-:W-:Y:S02]  /*3db0*/  IMAD.MOV R6, RZ, RZ, -R6 ;  /* 0x000000ffff067224 */ /* 0x000fe400078e0a06 */
[----:B------:R-:W-:Y:S02]  /*3dc0*/  VIADD R10, R252, 0x4a ;  /* 0x0000004afc0a7836 */ /* 0x000fe40000000000 */
[C---:B------:R-:W-:Y:S01]  /*3dd0*/  IMAD R69, R237.reuse, R5, R8 ;  /* 0x00000005ed457224 */ /* 0x040fe200078e0208 */
[----:B------:R-:W-:Y:S01]  /*3de0*/  IABS R8, R9 ;  /* 0x0000000900087213 */ /* 0x000fe20000000000 */
[----:B------:R-:W-:Y:S01]  /*3df0*/  @!P5 IMAD.IADD R68, R68, 0x1, -R237 ;  /* 0x000000014444d824 */ /* 0x000fe200078e0aed */
[C---:B------:R-:W-:Y:S01]  /*3e00*/  ISETP.GT.U32.AND P5, PT, R237.reuse, R67, PT ;  /* 0x00000043ed00720c */ /* 0x040fe20003fa4070 */
[C---:B------:R-:W-:Y:S01]  /*3e10*/  IMAD R70, R237.reuse, R6, R70 ;  /* 0x00000006ed467224 */ /* 0x040fe200078e0246 */
[----:B------:R-:W-:Y:S01]  /*3e20*/  IABS R72, R10 ;  /* 0x0000000a00487213 */ /* 0x000fe20000000000 */
[----:B------:R-:W-:Y:S01]  /*3e30*/  @!P0 IMAD.MOV R64, RZ, RZ, -R64 ;  /* 0x000000ffff408224 */ /* 0x000fe200078e0a40 */
[----:B------:R-:W-:Y:S01]  /*3e40*/  ISETP.GT.U32.AND P0, PT, R237, R68, PT ;  /* 0x00000044ed00720c */ /* 0x000fe20003f04070 */
[----:B------:R-:W-:-:S04]  /*3e50*/  IMAD.HI.U32 R5, R11, R8, RZ ;  /* 0x000000080b057227 */ /* 0x000fc800078e00ff */
[----:B------:R-:W-:Y:S01]  /*3e60*/  @!P2 IMAD.MOV R65, RZ, RZ, -R65 ;  /* 0x000000ffff41a224 */ /* 0x000fe200078e0a41 */
[----:B------:R-:W-:Y:S01]  /*3e70*/  ISETP.GT.U32.AND P2, PT, R237, R70, PT ;  /* 0x00000046ed00720c */ /* 0x000fe20003f44070 */
[----:B------:R-:W-:-:S04]  /*3e80*/  IMAD.HI.U32 R6, R11, R72, RZ ;  /* 0x000000480b067227 */ /* 0x000fc800078e00ff */
[----:B------:R-:W-:Y:S02]  /*3e90*/  IMAD.MOV R5, RZ, RZ, -R5 ;  /* 0x000000ffff057224 */ /* 0x000fe400078e0a05 */
[--C-:B------:R-:W-:Y:S01]  /*3ea0*/  @!P5 IMAD.IADD R67, R67, 0x1, -R237.reuse ;  /* 0x000000014343d824 */ /* 0x100fe200078e0aed */
[----:B------:R-:W-:Y:S01]  /*3eb0*/  ISETP.GE.AND P5, PT, R12, RZ, PT ;  /* 0x000000ff0c00720c */ /* 0x000fe20003fa6270 */
[----:B------:R-:W-:Y:S02]  /*3ec0*/  IMAD.MOV R6, RZ, RZ, -R6 ;  /* 0x000000ffff067224 */ /* 0x000fe400078e0a06 */
[----:B------:R-:W-:Y:S02]  /*3ed0*/  IMAD R71, R237, R5, R8 ;  /* 0x00000005ed477224 */ /* 0x000fe400078e0208 */
[----:B------:R-:W-:Y:S01]  /*3ee0*/  @!P0 IMAD.IADD R68, R68, 0x1, -R237 ;  /* 0x0000000144448824 */ /* 0x000fe200078e0aed */
[----:B------:R-:W-:Y:S01]  /*3ef0*/  ISETP.GE.AND P0, PT, R9, RZ, PT ;  /* 0x000000ff0900720c */ /* 0x000fe20003f06270 */
[----:B------:R-:W-:-:S02]  /*3f00*/  IMAD R72, R237, R6, R72 ;  /* 0x00000006ed487224 */ /* 0x000fc400078e0248 */
[----:B------:R-:W-:Y:S01]  /*3f10*/  @!P4 IMAD.MOV R67, RZ, RZ, -R67 ;  /* 0x000000ffff43c224 */ /* 0x000fe200078e0a43 */
[C---:B------:R-:W-:Y:S01]  /*3f20*/  ISETP.GT.U32.AND P4, PT, R237.reuse, R71, PT ;  /* 0x00000047ed00720c */ /* 0x040fe20003f84070 */
[--C-:B------:R-:W-:Y:S02]  /*3f30*/  @!P2 IMAD.IADD R70, R70, 0x1, -R237.reuse ;  /* 0x000000014646a824 */ /* 0x100fe400078e0aed */
[----:B------:R-:W-:Y:S01]  /*3f40*/  @!P6 IMAD.MOV R68, RZ, RZ, -R68 ;  /* 0x000000ffff44e224 */ /* 0x000fe200078e0a44 */
[C---:B------:R-:W-:Y:S01]  /*3f50*/  ISETP.GT.U32.AND P6, PT, R237.reuse, R72, PT ;  /* 0x00000048ed00720c */ /* 0x040fe20003fc4070 */
[C---:B------:R-:W-:Y:S01]  /*3f60*/  VIADD R6, R252.reuse, 0x4b ;  /* 0x0000004bfc067836 */ /* 0x040fe20000000000 */
[----:B------:R-:W-:Y:S01]  /*3f70*/  ISETP.GT.U32.AND P2, PT, R237, R70, PT ;  /* 0x00000046ed00720c */ /* 0x000fe20003f44070 */
[C---:B------:R-:W-:Y:S02]  /*3f80*/  VIADD R9, R252.reuse, 0x4c ;  /* 0x0000004cfc097836 */ /* 0x040fe40000000000 */
[----:B------:R-:W-:Y:S01]  /*3f90*/  VIADD R12, R252, 0x4d ;  /* 0x0000004dfc0c7836 */ /* 0x000fe20000000000 */
[----:B------:R-:W-:Y:S01]  /*3fa0*/  IABS R8, R6 ;  /* 0x0000000600087213 */ /* 0x000fe20000000000 */
[----:B------:R-:W-:Y:S01]  /*3fb0*/  @!P1 IMAD.MOV R66, RZ, RZ, -R66 ;  /* 0x000000ffff429224 */ /* 0x000fe200078e0a42 */
[----:B------:R-:W-:Y:S01]  /*3fc0*/  IABS R74, R9 ;  /* 0x00000009004a7213 */ /* 0x000fe20000000000 */
[----:B------:R-:W-:Y:S01]  /*3fd0*/  @!P4 IMAD.IADD R71, R71, 0x1, -R237 ;  /* 0x000000014747c824 */ /* 0x000fe200078e0aed */
[----:B------:R-:W-:Y:S01]  /*3fe0*/  ISETP.GE.AND P1, PT, R7, RZ, PT ;  /* 0x000000ff0700720c */ /* 0x000fe20003f26270 */
[----:B------:R-:W-:Y:S01]  /*3ff0*/  IMAD.HI.U32 R5, R11, R8, RZ ;  /* 0x000000080b057227 */ /* 0x000fe200078e00ff */
[----:B------:R-:W-:-:S02]  /*4000*/  IABS R7, R12 ;  /* 0x0000000c00077213 */ /* 0x000fc40000000000 */
[----:B------:R-:W-:Y:S01]  /*4010*/  ISETP.GT.U32.AND P4, PT, R237, R71, PT ;  /* 0x00000047ed00720c */ /* 0x000fe20003f84070 */
[--C-:B------:R-:W-:Y:S02]  /*4020*/  @!P6 IMAD.IADD R72, R72, 0x1, -R237.reuse ;  /* 0x000000014848e824 */ /* 0x100fe400078e0aed */
[----:B------:R-:W-:Y:S01]  /*4030*/  @!P2 IMAD.IADD R70, R70, 0x1, -R237 ;  /* 0x000000014646a824 */ /* 0x000fe200078e0aed */
[----:B------:R-:W-:Y:S01]  /*4040*/  ISETP.GE.AND P2, PT, R6, RZ, PT ;  /* 0x000000ff0600720c */ /* 0x000fe20003f46270 */
[----:B------:R-:W-:Y:S01]  /*4050*/  IMAD.HI.U32 R6, R11, R74, RZ ;  /* 0x0000004a0b067227 */ /* 0x000fe200078e00ff */
[----:B------:R-:W-:-:S03]  /*4060*/  ISETP.GT.U32.AND P6, PT, R237, R72, PT ;  /* 0x00000048ed00720c */ /* 0x000fc60003fc4070 */
[----:B------:R-:W-:Y:S02]  /*4070*/  IMAD.MOV R5, RZ, RZ, -R5 ;  /* 0x000000ffff057224 */ /* 0x000fe400078e0a05 */
[----:B------:R-:W-:Y:S02]  /*4080*/  IMAD.MOV R6, RZ, RZ, -R6 ;  /* 0x000000ffff067224 */ /* 0x000fe400078e0a06 */
[C---:B------:R-:W-:Y:S02]  /*4090*/  IMAD R73, R237.reuse, R5, R8 ;  /* 0x00000005ed497224 */ /* 0x040fe400078e0208 */
[----:B------:R-:W-:Y:S02]  /*40a0*/  IMAD R74, R237, R6, R74 ;  /* 0x00000006ed4a7224 */ /* 0x000fe400078e024a */
[--C-:B------:R-:W-:Y:S01]  /*40b0*/  @!P4 IMAD.IADD R71, R71, 0x1, -R237.reuse ;  /* 0x000000014747c824 */ /* 0x100fe200078e0aed */
[C---:B------:R-:W-:Y:S01]  /*40c0*/  ISETP.GT.U32.AND P4, PT, R237.reuse, R73, PT ;  /* 0x00000049ed00720c */ /* 0x040fe20003f84070 */
[----:B------:R-:W-:Y:S01]  /*40d0*/  @!P6 IMAD.IADD R72, R72, 0x1, -R237 ;  /* 0x000000014848e824 */ /* 0x000fe200078e0aed */
[C---:B------:R-:W-:Y:S01]  /*40e0*/  ISETP.GT.U32.AND P6, PT, R237.reuse, R74, PT ;  /* 0x0000004aed00720c */ /* 0x040fe20003fc4070 */
[----:B------:R-:W-:Y:S01]  /*40f0*/  @!P3 IMAD.MOV R63, RZ, RZ, -R63 ;  /* 0x000000ffff3fb224 */ /* 0x000fe200078e0a3f */
[----:B------:R-:W-:Y:S01]  /*4100*/  ISETP.GT.U32.AND P3, PT, R237, R69, PT ;  /* 0x00000045ed00720c */ /* 0x000fe20003f64070 */
[----:B------:R-:W-:-:S02]  /*4110*/  IMAD.MOV.U32 R8, RZ, RZ, R7 ;  /* 0x000000ffff087224 */ /* 0x000fc400078e0007 */
[----:B------:R-:W-:Y:S02]  /*4120*/  VIADD R7, R252, 0x4e ;  /* 0x0000004efc077836 */ /* 0x000fe40000000000 */
[----:B------:R-:W-:-:S03]  /*4130*/  IMAD.HI.U32 R5, R11, R8, RZ ;  /* 0x000000080b057227 */ /* 0x000fc600078e00ff */
[----:B------:R-:W-:Y:S01]  /*4140*/  IABS R76, R7 ;  /* 0x00000007004c7213 */ /* 0x000fe20000000000 */
[----:B------:R-:W-:Y:S02]  /*4150*/  IMAD.MOV R5, RZ, RZ, -R5 ;  /* 0x000000ffff057224 */ /* 0x000fe400078e0a05 */
[----:B------:R-:W-:Y:S02]  /*4160*/  @!P4 IMAD.IADD R73, R73, 0x1, -R237 ;  /* 0x000000014949c824 */ /* 0x000fe400078e0aed */
[----:B------:R-:W-:Y:S02]  /*4170*/  IMAD R75, R237, R5, R8 ;  /* 0x00000005ed4b7224 */ /* 0x000fe400078e0208 */
[----:B------:R-:W-:-:S03]  /*4180*/  IMAD.HI.U32 R5, R11, R76, RZ ;  /* 0x0000004c0b057227 */ /* 0x000fc600078e00ff */
[C---:B------:R-:W-:Y:S01]  /*4190*/  ISETP.GT.U32.AND P4, PT, R237.reuse, R75, PT ;  /* 0x0000004bed00720c */ /* 0x040fe20003f84070 */
[--C-:B------:R-:W-:Y:S01]  /*41a0*/  @!P6 IMAD.IADD R74, R74, 0x1, -R237.reuse ;  /* 0x000000014a4ae824 */ /* 0x100fe200078e0aed */
[----:B------:R-:W-:Y:S01]  /*41b0*/  ISETP.GT.U32.AND P6, PT, R237, R73, PT ;  /* 0x00000049ed00720c */ /* 0x000fe20003fc4070 */
[----:B------:R-:W-:Y:S01]  /*41c0*/  @!P3 IMAD.IADD R69, R69, 0x1, -R237 ;  /* 0x000000014545b824 */ /* 0x000fe200078e0aed */
[----:B------:R-:W-:Y:S01]  /*41d0*/  IADD3 R5, PT, PT, -R5, RZ, RZ ;  /* 0x000000ff05057210 */ /* 0x000fe20007ffe1ff */
[C---:B------:R-:W-:Y:S02]  /*41e0*/  VIADD R79, R252.reuse, 0x50 ;  /* 0x00000050fc4f7836 */ /* 0x040fe40000000000 */
[----:B------:R-:W-:Y:S01]  /*41f0*/  @!P0 IMAD.MOV R71, RZ, RZ, -R71 ;  /* 0x000000ffff478224 */ /* 0x000fe200078e0a47 */
[C---:B------:R-:W-:Y:S01]  /*4200*/  ISETP.GT.U32.AND P3, PT, R237.reuse, R69, PT ;  /* 0x00000045ed00720c */ /* 0x040fe20003f64070 */
[C---:B------:R-:W-:Y:S01]  /*4210*/  IMAD R76, R237.reuse, R5, R76 ;  /* 0x00000005ed4c7224 */ /* 0x040fe200078e024c */
[----:B------:R-:W-:Y:S01]  /*4220*/  IABS R78, R79 ;  /* 0x0000004f004e7213 */ /* 0x000fe20000000000 */
[----:B------:R-:W-:Y:S01]  /*4230*/  VIADD R81, R252, 0x51 ;  /* 0x00000051fc517836 */ /* 0x000fe20000000000 */
[----:B------:R-:W-:Y:S01]  /*4240*/  ISETP.GT.U32.AND P0, PT, R237, R74, PT ;  /* 0x0000004aed00720c */ /* 0x000fe20003f04070 */
[----:B------:R-:W-:-:S02]  /*4250*/  @!P4 IMAD.IADD R75, R75, 0x1, -R237 ;  /* 0x000000014b4bc824 */ /* 0x000fc400078e0aed */
[--C-:B------:R-:W-:Y:S01]  /*4260*/  @!P6 IMAD.IADD R73, R73, 0x1, -R237.reuse ;  /* 0x000000014949e824 */ /* 0x100fe200078e0aed */
[----:B------:R-:W-:Y:S01]  /*4270*/  ISETP.GT.U32.AND P6, PT, R237, R76, PT ;  /* 0x0000004ced00720c */ /* 0x000fe20003fc4070 */
[----:B------:R-:W-:Y:S01]  /*4280*/  IMAD.HI.U32 R5, R11, R78, RZ ;  /* 0x0000004e0b057227 */ /* 0x000fe200078e00ff */
[----:B------:R-:W-:Y:S02]  /*4290*/  ISETP.GT.U32.AND P4, PT, R237, R75, PT ;  /* 0x0000004bed00720c */ /* 0x000fe40003f84070 */
[----:B------:R-:W-:Y:S01]  /*42a0*/  IABS R8, R81 ;  /* 0x0000005100087213 */ /* 0x000fe20000000000 */
[----:B------:R-:W-:Y:S01]  /*42b0*/  @!P3 IMAD.IADD R69, R69, 0x1, -R237 ;  /* 0x000000014545b824 */ /* 0x000fe200078e0aed */
[----:B------:R-:W-:Y:S01]  /*42c0*/  ISETP.GE.AND P3, PT, R10, RZ, PT ;  /* 0x000000ff0a00720c */ /* 0x000fe20003f66270 */
[----:B------:R-:W-:Y:S02]  /*42d0*/  IMAD.MOV R5, RZ, RZ, -R5 ;  /* 0x000000ffff057224 */ /* 0x000fe400078e0a05 */
[----:B------:R-:W-:Y:S01]  /*42e0*/  @!P1 IMAD.MOV R69, RZ, RZ, -R69 ;  /* 0x000000ffff459224 */ /* 0x000fe200078e0a45 */
[----:B------:R-:W-:Y:S01]  /*42f0*/  ISETP.GE.AND P1, PT, R9, RZ, PT ;  /* 0x000000ff0900720c */ /* 0x000fe20003f26270 */
[----:B------:R-:W-:-:S02]  /*4300*/  IMAD R78, R237, R5, R78 ;  /* 0x00000005ed4e7224 */ /* 0x000fc400078e024e */
[----:B------:R-:W-:Y:S02]  /*4310*/  VIADD R9, R252, 0x4f ;  /* 0x0000004ffc097836 */ /* 0x000fe40000000000 */
[--C-:B------:R-:W-:Y:S01]  /*4320*/  @!P6 IMAD.IADD R76, R76, 0x1, -R237.reuse ;  /* 0x000000014c4ce824 */ /* 0x100fe200078e0aed */
[----:B------:R-:W-:Y:S01]  /*4330*/  ISETP.GT.U32.AND P6, PT, R237, R78, PT ;  /* 0x0000004eed00720c */ /* 0x000fe20003fc4070 */
[--C-:B------:R-:W-:Y:S01]  /*4340*/  @!P0 IMAD.IADD R74, R74, 0x1, -R237.reuse ;  /* 0x000000014a4a8824 */ /* 0x100fe200078e0aed */
[----:B------:R-:W-:Y:S01]  /*4350*/  IABS R10, R9 ;  /* 0x00000009000a7213 */ /* 0x000fe20000000000 */
[----:B------:R-:W-:Y:S01]  /*4360*/  @!P4 IMAD.IADD R75, R75, 0x1, -R237 ;  /* 0x000000014b4bc824 */ /* 0x000fe200078e0aed */
[----:B------:R-:W-:Y:S01]  /*4370*/  ISETP.GE.AND P0, PT, R9, RZ, PT ;  /* 0x000000ff0900720c */ /* 0x000fe20003f06270 */
[----:B------:R-:W-:Y:S01]  /*4380*/  VIADD R9, R252, 0x52 ;  /* 0x00000052fc097836 */ /* 0x000fe20000000000 */
[----:B------:R-:W-:Y:S01]  /*4390*/  ISETP.GE.AND P4, PT, R79, RZ, PT ;  /* 0x000000ff4f00720c */ /* 0x000fe20003f86270 */
[----:B------:R-:W-:-:S03]  /*43a0*/  IMAD.HI.U32 R6, R11, R10, RZ ;  /* 0x0000000a0b067227 */ /* 0x000fc600078e00ff */
[----:B------:R-:W-:Y:S01]  /*43b0*/  IABS R80, R9 ;  /* 0x0000000900507213 */ /* 0x000fe20000000000 */
[----:B------:R-:W-:Y:S02]  /*43c0*/  IMAD.MOV R6, RZ, RZ, -R6 ;  /* 0x000000ffff067224 */ /* 0x000fe400078e0a06 */
[----:B------:R-:W-:Y:S01]  /*43d0*/  @!P1 IMAD.MOV R74, RZ, RZ, -R74 ;  /* 0x000000ffff4a9224 */ /* 0x000fe200078e0a4a */
[C---:B------:R-:W-:Y:S01]  /*43e0*/  ISETP.GT.U32.AND P1, PT, R237.reuse, R76, PT ;  /* 0x0000004ced00720c */ /* 0x040fe20003f24070 */
[----:B------:R-:W-:Y:S02]  /*43f0*/  @!P6 IMAD.IADD R78, R78, 0x1, -R237 ;  /* 0x000000014e4ee824 */ /* 0x000fe400078e0aed */
[----:B------:R-:W-:Y:S02]  /*4400*/  IMAD R77, R237, R6, R10 ;  /* 0x00000006ed4d7224 */ /* 0x000fe400078e020a */
[----:B------:R-:W-:Y:S01]  /*4410*/  IMAD.HI.U32 R6, R11, R8, RZ ;  /* 0x000000080b067227 */ /* 0x000fe200078e00ff */
[----:B------:R-:W-:-:S03]  /*4420*/  ISETP.GT.U32.AND P6, PT, R237, R78, PT ;  /* 0x0000004eed00720c */ /* 0x000fc60003fc4070 */
[----:B------:R-:W-:Y:S02]  /*4430*/  IMAD.MOV R6, RZ, RZ, -R6 ;  /* 0x000000ffff067224 */ /* 0x000fe400078e0a06 */
[----:B------:R-:W-:-:S04]  /*4440*/  IMAD.HI.U32 R5, R11, R80, RZ ;  /* 0x000000500b057227 */ /* 0x000fc800078e00ff */
[----:B------:R-:W-:Y:S01]  /*4450*/  @!P2 IMAD.MOV R73, RZ, RZ, -R73 ;  /* 0x000000ffff49a224 */ /* 0x000fe200078e0a49 */
[C---:B------:R-:W-:Y:S01]  /*4460*/  ISETP.GT.U32.AND P2, PT, R237.reuse, R77, PT ;  /* 0x0000004ded00720c */ /* 0x040fe20003f44070 */
[C---:B------:R-:W-:Y:S02]  /*4470*/  IMAD R79, R237.reuse, R6, R8 ;  /* 0x00000006ed4f7224 */ /* 0x040fe400078e0208 */
[----:B------:R-:W-:Y:S02]  /*4480*/  IMAD.MOV R5, RZ, RZ, -R5 ;  /* 0x000000ffff057224 */ /* 0x000fe400078e0a05 */
[--C-:B------:R-:W-:Y:S01]  /*4490*/  @!P1 IMAD.IADD R76, R76, 0x1, -R237.reuse ;  /* 0x000000014c4c9824 */ /* 0x100fe200078e0aed */
[C---:B------:R-:W-:Y:S01]  /*44a0*/  ISETP.GT.U32.AND P1, PT, R237.reuse, R79, PT ;  /* 0x0000004fed00720c */ /* 0x040fe20003f24070 */
[----:B------:R-:W-:Y:S02]  /*44b0*/  IMAD R80, R237, R5, R80 ;  /* 0x00000005ed507224 */ /* 0x000fe400078e0250 */
[----:B------:R-:W-:-:S02]  /*44c0*/  @!P6 IMAD.IADD R78, R78, 0x1, -R237 ;  /* 0x000000014e4ee824 */ /* 0x000fc400078e0aed */
[----:B------:R-:W-:Y:S01]  /*44d0*/  @!P5 IMAD.MOV R70, RZ, RZ, -R70 ;  /* 0x000000ffff46d224 */ /* 0x000fe200078e0a46 */
[----:B------:R-:W-:Y:S01]  /*44e0*/  ISETP.GT.U32.AND P6, PT, R237, R80, PT ;  /* 0x00000050ed00720c */ /* 0x000fe20003fc4070 */
[--C-:B------:R-:W-:Y:S01]  /*44f0*/  @!P2 IMAD.IADD R77, R77, 0x1, -R237.reuse ;  /* 0x000000014d4da824 */ /* 0x100fe200078e0aed */
[----:B------:R-:W-:Y:S01]  /*4500*/  ISETP.GE.AND P5, PT, R12, RZ, PT ;  /* 0x000000ff0c00720c */ /* 0x000fe20003fa6270 */
[C---:B------:R-:W-:Y:S02]  /*4510*/  VIADD R86, R252.reuse, 0x55 ;  /* 0x00000055fc567836 */ /* 0x040fe40000000000 */
[C---:B------:R-:W-:Y:S01]  /*4520*/  VIADD R12, R252.reuse, 0x53 ;  /* 0x00000053fc0c7836 */ /* 0x040fe20000000000 */
[----:B------:R-:W-:Y:S01]  /*4530*/  ISETP.GT.U32.AND P2, PT, R237, R77, PT ;  /* 0x0000004ded00720c */ /* 0x000fe20003f44070 */
[--C-:B------:R-:W-:Y:S01]  /*4540*/  @!P1 IMAD.IADD R79, R79, 0x1, -R237.reuse ;  /* 0x000000014f4f9824 */ /* 0x100fe200078e0aed */
[----:B------:R-:W-:Y:S01]  /*4550*/  IABS R10, R86 ;  /* 0x00000056000a7213 */ /* 0x000fe20000000000 */
[----:B------:R-:W-:Y:S01]  /*4560*/  VIADD R85, R252, 0x54 ;  /* 0x00000054fc557836 */ /* 0x000fe20000000000 */
[----:B------:R-:W-:Y:S01]  /*4570*/  IABS R8, R12 ;  /* 0x0000000c00087213 */ /* 0x000fe20000000000 */
[----:B------:R-:W-:Y:S01]  /*4580*/  @!P3 IMAD.MOV R72, RZ, RZ, -R72 ;  /* 0x000000ffff48b224 */ /* 0x000fe200078e0a48 */
[----:B------:R-:W-:Y:S01]  /*4590*/  ISETP.GE.AND P3, PT, R7, RZ, PT ;  /* 0x000000ff0700720c */ /* 0x000fe20003f66270 */
[----:B------:R-:W-:Y:S01]  /*45a0*/  @!P6 IMAD.IADD R80, R80, 0x1, -R237 ;  /* 0x000000015050e824 */ /* 0x000fe200078e0aed */
[----:B------:R-:W-:Y:S01]  /*45b0*/  ISETP.GT.U32.AND P6, PT, R237, R79, PT ;  /* 0x0000004fed00720c */ /* 0x000fe20003fc4070 */
[----:B------:R-:W-:Y:S01]  /*45c0*/  IMAD.HI.U32 R7, R11, R10, RZ ;  /* 0x0000000a0b077227 */ /* 0x000fe200078e00ff */
[----:B------:R-:W-:-:S02]  /*45d0*/  IABS R82, R85 ;  /* 0x0000005500527213 */ /* 0x000fc40000000000 */
[----:B------:R-:W-:Y:S01]  /*45e0*/  ISETP.GE.AND P1, PT, R9, RZ, PT ;  /* 0x000000ff0900720c */ /* 0x000fe20003f26270 */
[----:B------:R-:W-:-:S04]  /*45f0*/  IMAD.HI.U32 R5, R11, R8, RZ ;  /* 0x000000080b057227 */ /* 0x000fc800078e00ff */
[----:B------:R-:W-:Y:S02]  /*4600*/  IMAD.MOV R7, RZ, RZ, -R7 ;  /* 0x000000ffff077224 */ /* 0x000fe400078e0a07 */
[----:B------:R-:W-:-:S04]  /*4610*/  IMAD.HI.U32 R6, R11, R82, RZ ;  /* 0x000000520b067227 */ /* 0x000fc800078e00ff */
[----:B------:R-:W-:Y:S02]  /*4620*/  IMAD.MOV R5, RZ, RZ, -R5 ;  /* 0x000000ffff057224 */ /* 0x000fe400078e0a05 */
[----:B------:R-:W-:Y:S01]  /*4630*/  @!P2 IMAD.IADD R77, R77, 0x1, -R237 ;  /* 0x000000014d4da824 */ /* 0x000fe200078e0aed */
[----:B------:R-:W-:Y:S01]  /*4640*/  ISETP.GE.AND P2, PT, R81, RZ, PT ;  /* 0x000000ff5100720c */ /* 0x000fe20003f46270 */
[C---:B------:R-:W-:Y:S02]  /*4650*/  IMAD R83, R237.reuse, R7, R10 ;  /* 0x00000007ed537224 */ /* 0x040fe400078e020a */
[----:B------:R-:W-:Y:S02]  /*4660*/  IMAD.MOV R6, RZ, RZ, -R6 ;  /* 0x000000ffff067224 */ /* 0x000fe400078e0a06 */
[----:B------:R-:W-:Y:S02]  /*4670*/  IMAD R81, R237, R5, R8 ;  /* 0x00000005ed517224 */ /* 0x000fe400078e0208 */
[----:B------:R-:W-:-:S02]  /*4680*/  VIADD R9, R252, 0x56 ;  /* 0x00000056fc097836 */ /* 0x000fc40000000000 */
[----:B------:R-:W-:Y:S01]  /*4690*/  @!P6 IMAD.IADD R79, R79, 0x1, -R237 ;  /* 0x000000014f4fe824 */ /* 0x000fe200078e0aed */
[C---:B------:R-:W-:Y:S01]  /*46a0*/  ISETP.GT.U32.AND P6, PT, R237.reuse, R83, PT ;  /* 0x00000053ed00720c */ /* 0x040fe20003fc4070 */
[C---:B------:R-:W-:Y:S01]  /*46b0*/  IMAD R82, R237.reuse, R6, R82 ;  /* 0x00000006ed527224 */ /* 0x040fe200078e0252 */
[----:B------:R-:W-:Y:S01]  /*46c0*/  IABS R84, R9 ;  /* 0x0000000900547213 */ /* 0x000fe20000000000 */
[----:B------:R-:W-:Y:S01]  /*46d0*/  @!P5 IMAD.MOV R75, RZ, RZ, -R75 ;  /* 0x000000ffff4bd224 */ /* 0x000fe200078e0a4b */
[C---:B------:R-:W-:Y:S01]  /*46e0*/  ISETP.GT.U32.AND P5, PT, R237.reuse, R81, PT ;  /* 0x00000051ed00720c */ /* 0x040fe20003fa4070 */
[----:B------:R-:W-:Y:S01]  /*46f0*/  @!P3 IMAD.MOV R76, RZ, RZ, -R76 ;  /* 0x000000ffff4cb224 */ /* 0x000fe200078e0a4c */
[C---:B------:R-:W-:Y:S01]  /*4700*/  ISETP.GT.U32.AND P3, PT, R237.reuse, R80, PT ;  /* 0x00000050ed00720c */ /* 0x040fe20003f64070 */
[----:B------:R-:W-:Y:S01]  /*4710*/  @!P0 IMAD.MOV R77, RZ, RZ, -R77 ;  /* 0x000000ffff4d8224 */ /* 0x000fe200078e0a4d */
[----:B------:R-:W-:Y:S01]  /*4720*/  ISETP.GT.U32.AND P0, PT, R237, R82, PT ;  /* 0x00000052ed00720c */ /* 0x000fe20003f04070 */
[----:B------:R-:W-:-:S04]  /*4730*/  IMAD.HI.U32 R5, R11, R84, RZ ;  /* 0x000000540b057227 */ /* 0x000fc800078e00ff */
[----:B------:R-:W-:Y:S02]  /*4740*/  IMAD.MOV R6, RZ, RZ, -R5 ;  /* 0x000000ffff067224 */ /* 0x000fe400078e0a05 */
[--C-:B------:R-:W-:Y:S02]  /*4750*/  @!P6 IMAD.IADD R83, R83, 0x1, -R237.reuse ;  /* 0x000000015353e824 */ /* 0x100fe400078e0aed */
[----:B------:R-:W-:Y:S02]  /*4760*/  VIADD R7, R252, 0x57 ;  /* 0x00000057fc077836 */ /* 0x000fe40000000000 */
[--C-:B------:R-:W-:Y:S01]  /*4770*/  @!P5 IMAD.IADD R81, R81, 0x1, -R237.reuse ;  /* 0x000000015151d824 */ /* 0x100fe200078e0aed */
[----:B------:R-:W-:Y:S01]  /*4780*/  ISETP.GE.AND P5, PT, R86, RZ, PT ;  /* 0x000000ff5600720c */ /* 0x000fe20003fa6270 */
[----:B------:R-:W-:Y:S01]  /*4790*/  @!P3 IMAD.IADD R80, R80, 0x1, -R237 ;  /* 0x000000015050b824 */ /* 0x000fe200078e0aed */
[----:B------:R-:W-:Y:S01]  /*47a0*/  IABS R8, R7 ;  /* 0x0000000700087213 */ /* 0x000fe20000000000 */
[----:B------:R-:W-:Y:S01]  /*47b0*/  IMAD R84, R237, R6, R84 ;  /* 0x00000006ed547224 */ /* 0x000fe200078e0254 */
[----:B------:R-:W-:Y:S01]  /*47c0*/  ISETP.GE.AND P3, PT, R85, RZ, PT ;  /* 0x000000ff5500720c */ /* 0x000fe20003f66270 */
[----:B------:R-:W-:Y:S01]  /*47d0*/  @!P2 IMAD.MOV R79, RZ, RZ, -R79 ;  /* 0x000000ffff4fa224 */ /* 0x000fe200078e0a4f */
[C---:B------:R-:W-:Y:S01]  /*47e0*/  ISETP.GT.U32.AND P2, PT, R237.reuse, R83, PT ;  /* 0x00000053ed00720c */ /* 0x040fe20003f44070 */
[----:B------:R-:W-:Y:S01]  /*47f0*/  @!P0 IMAD.IADD R82, R82, 0x1, -R237 ;  /* 0x0000000152528824 */ /* 0x000fe200078e0aed */
[C---:B------:R-:W-:Y:S01]  /*4800*/  ISETP.GT.U32.AND P0, PT, R237.reuse, R81, PT ;  /* 0x00000051ed00720c */ /* 0x040fe20003f04070 */
[----:B------:R-:W-:Y:S01]  /*4810*/  @!P1 IMAD.MOV R80, RZ, RZ, -R80 ;  /* 0x000000ffff509224 */ /* 0x000fe200078e0a50 */
[C---:B------:R-:W-:Y:S01]  /*4820*/  ISETP.GT.U32.AND P1, PT, R237.reuse, R84, PT ;  /* 0x00000054ed00720c */ /* 0x040fe20003f24070 */
[----:B------:R-:W-:Y:S01]  /*4830*/  @!P4 IMAD.MOV R78, RZ, RZ, -R78 ;  /* 0x000000ffff4ec224 */ /* 0x000fe200078e0a4e */
[----:B------:R-:W-:Y:S01]  /*4840*/  ISETP.GE.AND P4, PT, R12, RZ, PT ;  /* 0x000000ff0c00720c */ /* 0x000fe20003f86270 */
[----:B------:R-:W-:Y:S01]  /*4850*/  VIADD R10, R252, 0x58 ;  /* 0x00000058fc0a7836 */ /* 0x000fe20000000000 */
[----:B------:R-:W-:Y:S01]  /*4860*/  ISETP.GT.U32.AND P6, PT, R237, R82, PT ;  /* 0x00000052ed00720c */ /* 0x000fe20003fc4070 */
[----:B------:R-:W-:-:S03]  /*4870*/  IMAD.HI.U32 R5, R11, R8, RZ ;  /* 0x000000080b057227 */ /* 0x000fc600078e00ff */
[----:B------:R-:W-:Y:S01]  /*4880*/  IABS R86, R10 ;  /* 0x0000000a00567213 */ /* 0x000fe20000000000 */
[----:B------:R-:W-:Y:S02]  /*4890*/  IMAD.MOV R5, RZ, RZ, -R5 ;  /* 0x000000ffff057224 */ /* 0x000fe400078e0a05 */
[--C-:B------:R-:W-:Y:S01]  /*48a0*/  @!P2 IMAD.IADD R83, R83, 0x1, -R237.reuse ;  /* 0x000000015353a824 */ /* 0x100fe200078e0aed */
[----:B------:R-:W-:Y:S01]  /*48b0*/  ISETP.GE.AND P2, PT, R7, RZ, PT ;  /* 0x000000ff0700720c */ /* 0x000fe20003f46270 */
[----:B------:R-:W-:Y:S01]  /*48c0*/  IMAD R85, R237, R5, R8 ;  /* 0x00000005ed557224 */ /* 0x000fe200078e0208 */
[----:B------:R-:W-:Y:S01]  /*48d0*/  @!P1 IADD3 R84, PT, PT, R84, -R237, RZ ;  /* 0x800000ed54549210 */ /* 0x000fe20007ffe0ff */
[----:B------:R-:W-:Y:S01]  /*48e0*/  @!P0 IMAD.IADD R81, R81, 0x1, -R237 ;  /* 0x0000000151518824 */ /* 0x000fe200078e0aed */
[----:B------:R-:W-:Y:S01]  /*48f0*/  ISETP.GE.AND P0, PT, R9, RZ, PT ;  /* 0x000000ff0900720c */ /* 0x000fe20003f06270 */
[----:B------:R-:W-:Y:S01]  /*4900*/  VIADD R7, R252, 0x5a ;  /* 0x0000005afc077836 */ /* 0x000fe20000000000 */
[----:B------:R-:W-:Y:S01]  /*4910*/  ISETP.GE.AND P1, PT, R10, RZ, PT ;  /* 0x000000ff0a00720c */ /* 0x000fe20003f26270 */
[----:B------:R-:W-:-:S03]  /*4920*/  IMAD.HI.U32 R5, R11, R86, RZ ;  /* 0x000000560b057227 */ /* 0x000fc600078e00ff */
[----:B------:R-:W-:Y:S01]  /*4930*/  IABS R88, R7 ;  /* 0x0000000700587213 */ /* 0x000fe20000000000 */
[----:B------:R-:W-:Y:S01]  /*4940*/  @!P6 IMAD.IADD R82, R82, 0x1, -R237 ;  /* 0x000000015252e824 */ /* 0x000fe200078e0aed */
[C---:B------:R-:W-:Y:S01]  /*4950*/  ISETP.GT.U32.AND P6, PT, R237.reuse, R85, PT ;  /* 0x00000055ed00720c */ /* 0x040fe20003fc4070 */
[----:B------:R-:W-:Y:S01]  /*4960*/  @!P4 IMAD.MOV R81, RZ, RZ, -R81 ;  /* 0x000000ffff51c224 */ /* 0x000fe200078e0a51 */
[C---:B------:R-:W-:Y:S01]  /*4970*/  ISETP.GT.U32.AND P4, PT, R237.reuse, R84, PT ;  /* 0x00000054ed00720c */ /* 0x040fe20003f84070 */
[----:B------:R-:W-:Y:S02]  /*4980*/  IMAD.MOV R5, RZ, RZ, -R5 ;  /* 0x000000ffff057224 */ /* 0x000fe400078e0a05 */
[----:B------:R-:W-:Y:S02]  /*4990*/  VIADD R12, R252, 0x59 ;  /* 0x00000059fc0c7836 */ /* 0x000fe40000000000 */
[----:B------:R-:W-:Y:S02]  /*49a0*/  IMAD R86, R237, R5, R86 ;  /* 0x00000005ed567224 */ /* 0x000fe400078e0256 */
[----:B------:R-:W-:Y:S01]  /*49b0*/  IMAD.HI.U32 R5, R11, R88, RZ ;  /* 0x000000580b057227 */ /* 0x000fe200078e00ff */
[----:B------:R-:W-:-:S03]  /*49c0*/  IABS R8, R12 ;  /* 0x0000000c00087213 */ /* 0x000fc60000000000 */
[----:B------:R-:W-:Y:S02]  /*49d0*/  IMAD.MOV R5, RZ, RZ, -R5 ;  /* 0x000000ffff057224 */ /* 0x000fe400078e0a05 */
[--C-:B------:R-:W-:Y:S02]  /*49e0*/  @!P6 IMAD.IADD R85, R85, 0x1, -R237.reuse ;  /* 0x000000015555e824 */ /* 0x100fe400078e0aed */
[----:B------:R-:W-:Y:S02]  /*49f0*/  @!P4 IMAD.IADD R84, R84, 0x1, -R237 ;  /* 0x000000015454c824 */ /* 0x000fe400078e0aed */
[C---:B------:R-:W-:Y:S01]  /*4a00*/  IMAD R88, R237.reuse, R5, R88 ;  /* 0x00000005ed587224 */ /* 0x040fe200078e0258 */
[----:B------:R-:W-:Y:S01]  /*4a10*/  ISETP.GT.U32.AND P6, PT, R237, R85, PT ;  /* 0x00000055ed00720c */ /* 0x000fe20003fc4070 */
[----:B------:R-:W-:Y:S02]  /*4a20*/  @!P0 IMAD.MOV R84, RZ, RZ, -R84 ;  /* 0x000000ffff548224 */ /* 0x000fe400078e0a54 */
[----:B------:R-:W-:Y:S01]  /*4a30*/  IMAD.HI.U32 R6, R11, R8, RZ ;  /* 0x000000080b067227 */ /* 0x000fe200078e00ff */
[----:B------:R-:W-:-:S03]  /*4a40*/  ISETP.GT.U32.AND P0, PT, R237, R88, PT ;  /* 0x00000058ed00720c */ /* 0x000fc60003f04070 */
[----:B------:R-:W-:Y:S02]  /*4a50*/  IMAD.MOV R6, RZ, RZ, -R6 ;  /* 0x000000ffff067224 */ /* 0x000fe400078e0a06 */
[----:B------:R-:W-:Y:S01]  /*4a60*/  @!P3 IMAD.MOV R82, RZ, RZ, -R82 ;  /* 0x000000ffff52b224 */ /* 0x000fe200078e0a52 */
[C---:B------:R-:W-:Y:S01]  /*4a70*/  ISETP.GT.U32.AND P3, PT, R237.reuse, R86, PT ;  /* 0x00000056ed00720c */ /* 0x040fe20003f64070 */
[----:B------:R-:W-:Y:S02]  /*4a80*/  IMAD R87, R237, R6, R8 ;  /* 0x00000006ed577224 */ /* 0x000fe400078e0208 */
[C---:B------:R-:W-:Y:S02]  /*4a90*/  VIADD R9, R252.reuse, 0x5c ;  /* 0x0000005cfc097836 */ /* 0x040fe40000000000 */
[--C-:B------:R-:W-:Y:S01]  /*4aa0*/  @!P6 IMAD.IADD R85, R85, 0x1, -R237.reuse ;  /* 0x000000015555e824 */ /* 0x100fe200078e0aed */
[----:B------:R-:W-:Y:S01]  /*4ab0*/  ISETP.GT.U32.AND P4, PT, R237, R87, PT ;  /* 0x00000057ed00720c */ /* 0x000fe20003f84070 */
[----:B------:R-:W-:Y:S01]  /*4ac0*/  VIADD R6, R252, 0x5b ;  /* 0x0000005bfc067836 */ /* 0x000fe20000000000 */
[----:B------:R-:W-:Y:S01]  /*4ad0*/  IABS R90, R9 ;  /* 0x00000009005a7213 */ /* 0x000fe20000000000 */
[----:B------:R-:W-:Y:S01]  /*4ae0*/  @!P0 IMAD.IADD R88, R88, 0x1, -R237 ;  /* 0x0000000158588824 */ /* 0x000fe200078e0aed */
[----:B------:R-:W-:Y:S01]  /*4af0*/  ISETP.GE.AND P6, PT, R7, RZ, PT ;  /* 0x000000ff0700720c */ /* 0x000fe20003fc6270 */
[----:B------:R-:W-:Y:S01]  /*4b00*/  @!P2 IMAD.MOV R85, RZ, RZ, -R85 ;  /* 0x000000ffff55a224 */ /* 0x000fe200078e0a55 */
[----:B------:R-:W-:Y:S01]  /*4b10*/  IABS R8, R6 ;  /* 0x0000000600087213 */ /* 0x000fe20000000000 */
[----:B------:R-:W-:Y:S01]  /*4b20*/  @!P3 IMAD.IADD R86, R86, 0x1, -R237 ;  /* 0x000000015656b824 */ /* 0x000fe200078e0aed */
[----:B------:R-:W-:Y:S01]  /*4b30*/  ISETP.GE.AND P2, PT, R6, RZ, PT ;  /* 0x000000ff0600720c */ /* 0x000fe20003f46270 */
[----:B------:R-:W-:Y:S01]  /*4b40*/  IMAD.HI.U32 R6, R11, R90, RZ ;  /* 0x0000005a0b067227 */ /* 0x000fe200078e00ff */
[----:B------:R-:W-:-:S02]  /*4b50*/  ISETP.GT.U32.AND P0, PT, R237, R88, PT ;  /* 0x00000058ed00720c */ /* 0x000fc40003f04070 */
[----:B------:R-:W-:Y:S01]  /*4b60*/  ISETP.GT.U32.AND P3, PT, R237, R86, PT ;  /* 0x00000056ed00720c */ /* 0x000fe20003f64070 */
[----:B------:R-:W-:Y:S02]  /*4b70*/  IMAD.MOV R6, RZ, RZ, -R6 ;  /* 0x000000ffff067224 */ /* 0x000fe400078e0a06 */
[----:B------:R-:W-:Y:S02]  /*4b80*/  @!P4 IMAD.IADD R87, R87, 0x1, -R237 ;  /* 0x000000015757c824 */ /* 0x000fe400078e0aed */
[C---:B------:R-:W-:Y:S02]  /*4b90*/  IMAD R90, R237.reuse, R6, R90 ;  /* 0x00000006ed5a7224 */ /* 0x040fe400078e025a */
[----:B------:R-:W-:Y:S01]  /*4ba0*/  @!P5 IMAD.MOV R83, RZ, RZ, -R83 ;  /* 0x000000ffff53d224 */ /* 0x000fe200078e0a53 */
[----:B------:R-:W-:Y:S01]  /*4bb0*/  ISETP.GE.AND P5, PT, R12, RZ, PT ;  /* 0x000000ff0c00720c */ /* 0x000fe20003fa6270 */
[----:B------:R-:W-:Y:S01]  /*4bc0*/  VIADD R12, R252, 0x5d ;  /* 0x0000005dfc0c7836 */ /* 0x000fe20000000000 */
[C---:B------:R-:W-:Y:S01]  /*4bd0*/  ISETP.GT.U32.AND P4, PT, R237.reuse, R87, PT ;  /* 0x00000057ed00720c */ /* 0x040fe20003f84070 */
[----:B------:R-:W-:Y:S01]  /*4be0*/  @!P0 IMAD.IADD R88, R88, 0x1, -R237 ;  /* 0x0000000158588824 */ /* 0x000fe200078e0aed */
[----:B------:R-:W-:Y:S01]  /*4bf0*/  ISETP.GT.U32.AND P0, PT, R237, R90, PT ;  /* 0x0000005aed00720c */ /* 0x000fe20003f04070 */
[----:B------:R-:W-:Y:S01]  /*4c00*/  IMAD.HI.U32 R5, R11, R8, RZ ;  /* 0x000000080b057227 */ /* 0x000fe200078e00ff */
[----:B------:R-:W-:-:S03]  /*4c10*/  IABS R10, R12 ;  /* 0x0000000c000a7213 */ /* 0x000fc60000000000 */
[----:B------:R-:W-:Y:S02]  /*4c20*/  IMAD.MOV R5, RZ, RZ, -R5 ;  /* 0x000000ffff057224 */ /* 0x000fe400078e0a05 */
[----:B------:R-:W-:Y:S01]  /*4c30*/  @!P3 IMAD.IADD R86, R86, 0x1, -R237 ;  /* 0x000000015656b824 */ /* 0x000fe200078e0aed */
[----:B------:R-:W-:Y:S01]  /*4c40*/  ISETP.GE.AND P3, PT, R9, RZ, PT ;  /* 0x000000ff0900720c */ /* 0x000fe20003f66270 */
[----:B------:R-:W-:Y:S02]  /*4c50*/  IMAD R89, R237, R5, R8 ;  /* 0x00000005ed597224 */ /* 0x000fe400078e0208 */
[----:B------:R-:W-:Y:S02]  /*4c60*/  VIADD R5, R252, 0x5e ;  /* 0x0000005efc057836 */ /* 0x000fe40000000000 */
[----:B------:R-:W-:-:S03]  /*4c70*/  IMAD.HI.U32 R7, R11, R10, RZ ;  /* 0x0000000a0b077227 */ /* 0x000fc600078e00ff */
[----:B------:R-:W-:Y:S01]  /*4c80*/  IABS R92, R5 ;  /* 0x00000005005c7213 */ /* 0x000fe20000000000 */
[----:B------:R-:W-:Y:S01]  /*4c90*/  @!P1 IMAD.MOV R86, RZ, RZ, -R86 ;  /* 0x000000ffff569224 */ /* 0x000fe200078e0a56 */
[----:B------:R-:W-:Y:S01]  /*4ca0*/  ISETP.GT.U32.AND P1, PT, R237, R89, PT ;  /* 0x00000059ed00720c */ /* 0x000fe20003f24070 */
[--C-:B------:R-:W-:Y:S01]  /*4cb0*/  @!P4 IMAD.IADD R87, R87, 0x1, -R237.reuse ;  /* 0x000000015757c824 */ /* 0x100fe200078e0aed */
[----:B------:R-:W-:Y:S01]  /*4cc0*/  ISETP.GE.AND P4, PT, R12, RZ, PT ;  /* 0x000000ff0c00720c */ /* 0x000fe20003f86270 */
[----:B------:R-:W-:Y:S02]  /*4cd0*/  @!P0 IMAD.IADD R90, R90, 0x1, -R237 ;  /* 0x000000015a5a8824 */ /* 0x000fe400078e0aed */
[----:B------:R-:W-:Y:S02]  /*4ce0*/  IMAD.MOV R7, RZ, RZ, -R7 ;  /* 0x000000ffff077224 */ /* 0x000fe400078e0a07 */
[----:B------:R-:W-:Y:S01]  /*4cf0*/  VIADD R9, R252, 0x5f ;  /* 0x0000005ffc097836 */ /* 0x000fe20000000000 */
[----:B------:R-:W-:Y:S01]  /*4d00*/  ISETP.GT.U32.AND P0, PT, R237, R90, PT ;  /* 0x0000005aed00720c */ /* 0x000fe20003f04070 */
[----:B------:R-:W-:Y:S01]  /*4d10*/  @!P5 IMAD.MOV R87, RZ, RZ, -R87 ;  /* 0x000000ffff57d224 */ /* 0x000fe200078e0a57 */
[----:B------:R-:W-:Y:S01]  /*4d20*/  ISETP.GE.AND P5, PT, R5, RZ, PT ;  /* 0x000000ff0500720c */ /* 0x000fe20003fa6270 */
[----:B------:R-:W-:Y:S01]  /*4d30*/  IMAD R91, R237, R7, R10 ;  /* 0x00000007ed5b7224 */ /* 0x000fe200078e020a */
[----:B------:R-:W-:Y:S01]  /*4d40*/  IABS R10, R9 ;  /* 0x00000009000a7213 */ /* 0x000fe20000000000 */
[----:B------:R-:W-:-:S04]  /*4d50*/  IMAD.HI.U32 R5, R11, R92, RZ ;  /* 0x0000005c0b057227 */ /* 0x000fc800078e00ff */
[----:B------:R-:W-:Y:S01]  /*4d60*/  @!P6 IMAD.MOV R88, RZ, RZ, -R88 ;  /* 0x000000ffff58e224 */ /* 0x000fe200078e0a58 */
[----:B------:R-:W-:Y:S01]  /*4d70*/  ISETP.GT.U32.AND P6, PT, R237, R91, PT ;  /* 0x0000005bed00720c */ /* 0x000fe20003fc4070 */
[----:B------:R-:W-:Y:S02]  /*4d80*/  VIADD R99, R252, 0x60 ;  /* 0x00000060fc637836 */ /* 0x000fe40000000000 */
[----:B------:R-:W-:Y:S02]  /*4d90*/  IMAD.MOV R5, RZ, RZ, -R5 ;  /* 0x000000ffff057224 */ /* 0x000fe400078e0a05 */
[----:B------:R-:W-:Y:S01]  /*4da0*/  IMAD.HI.U32 R6, R11, R10, RZ ;  /* 0x0000000a0b067227 */ /* 0x000fe200078e00ff */
[----:B------:R-:W-:-:S03]  /*4db0*/  IABS R94, R99 ;  /* 0x00000063005e7213 */ /* 0x000fc60000000000 */
[--C-:B------:R-:W-:Y:S02]  /*4dc0*/  @!P1 IMAD.IADD R89, R89, 0x1, -R237.reuse ;  /* 0x0000000159599824 */ /* 0x100fe400078e0aed */
[C---:B------:R-:W-:Y:S02]  /*4dd0*/  IMAD R92, R237.reuse, R5, R92 ;  /* 0x00000005ed5c7224 */ /* 0x040fe400078e025c */
[----:B------:R-:W-:Y:S01]  /*4de0*/  IMAD.MOV R6, RZ, RZ, -R6 ;  /* 0x000000ffff067224 */ /* 0x000fe200078e0a06 */
[C---:B------:R-:W-:Y:S01]  /*4df0*/  ISETP.GT.U32.AND P1, PT, R237.reuse, R89, PT ;  /* 0x00000059ed00720c */ /* 0x040fe20003f24070 */
[----:B------:R-:W-:Y:S01]  /*4e00*/  @!P0 IMAD.IADD R90, R90, 0x1, -R237 ;  /* 0x000000015a5a8824 */ /* 0x000fe200078e0aed */
[C---:B------:R-:W-:Y:S01]  /*4e10*/  ISETP.GT.U32.AND P0, PT, R237.reuse, R92, PT ;  /* 0x0000005ced00720c */ /* 0x040fe20003f04070 */
[----:B------:R-:W-:Y:S02]  /*4e20*/  VIADD R100, R252, 0x61 ;  /* 0x00000061fc647836 */ /* 0x000fe40000000000 */
[----:B------:R-:W-:-:S02]  /*4e30*/  IMAD R93, R237, R6, R10 ;  /* 0x00000006ed5d7224 */ /* 0x000fc400078e020a */
[----:B------:R-:W-:Y:S01]  /*4e40*/  IMAD.HI.U32 R7, R11, R94, RZ ;  /* 0x0000005e0b077227 */ /* 0x000fe200078e00ff */
[----:B------:R-:W-:-:S03]  /*4e50*/  IABS R12, R100 ;  /* 0x00000064000c7213 */ /* 0x000fc60000000000 */
[----:B------:R-:W-:Y:S01]  /*4e60*/  @!P6 IMAD.IADD R91, R91, 0x1, -R237 ;  /* 0x000000015b5be824 */ /* 0x000fe200078e0aed */
[----:B------:R-:W-:Y:S01]  /*4e70*/  ISETP.GT.U32.AND P6, PT, R237, R93, PT ;  /* 0x0000005ded00720c */ /* 0x000fe20003fc4070 */
[----:B------:R-:W-:Y:S02]  /*4e80*/  IMAD.MOV R7, RZ, RZ, -R7 ;  /* 0x000000ffff077224 */ /* 0x000fe400078e0a07 */
[----:B------:R-:W-:-:S04]  /*4e90*/  IMAD.HI.U32 R8, R11, R12, RZ ;  /* 0x0000000c0b087227 */ /* 0x000fc800078e00ff */
[----:B------:R-:W-:Y:S02]  /*4ea0*/  IMAD R94, R237, R7, R94 ;  /* 0x00000007ed5e7224 */ /* 0x000fe400078e025e */
[----:B------:R-:W-:Y:S02]  /*4eb0*/  VIADD R7, R252, 0x62 ;  /* 0x00000062fc077836 */ /* 0x000fe40000000000 */
[--C-:B------:R-:W-:Y:S01]  /*4ec0*/  @!P1 IMAD.IADD R89, R89, 0x1, -R237.reuse ;  /* 0x0000000159599824 */ /* 0x100fe200078e0aed */
[----:B------:R-:W-:Y:S01]  /*4ed0*/  ISETP.GE.AND P1, PT, R9, RZ, PT ;  /* 0x000000ff0900720c */ /* 0x000fe20003f26270 */
[----:B------:R-:W-:Y:S01]  /*4ee0*/  @!P0 IMAD.IADD R92, R92, 0x1, -R237 ;  /* 0x000000015c5c8824 */ /* 0x000fe200078e0aed */
[----:B------:R-:W-:Y:S01]  /*4ef0*/  ISETP.GT.U32.AND P0, PT, R237, R91, PT ;  /* 0x0000005bed00720c */ /* 0x000fe20003f04070 */
[----:B------:R-:W-:Y:S01]  /*4f00*/  IMAD.MOV R8, RZ, RZ, -R8 ;  /* 0x000000ffff087224 */ /* 0x000fe200078e0a08 */
[----:B------:R-:W-:Y:S01]  /*4f10*/  IABS R96, R7 ;  /* 0x0000000700607213 */ /* 0x000fe20000000000 */
[----:B------:R-:W-:-:S02]  /*4f20*/  VIADD R9, R252, 0x63 ;  /* 0x00000063fc097836 */ /* 0x000fc40000000000 */
[----:B------:R-:W-:Y:S02]  /*4f30*/  IMAD R95, R237, R8, R12 ;  /* 0x00000008ed5f7224 */ /* 0x000fe400078e020c */
[----:B------:R-:W-:Y:S01]  /*4f40*/  @!P6 IMAD.IADD R93, R93, 0x1, -R237 ;  /* 0x000000015d5de824 */ /* 0x000fe200078e0aed */
[----:B------:R-:W-:Y:S01]  /*4f50*/  IABS R8, R9 ;  /* 0x0000000900087213 */ /* 0x000fe20000000000 */
[----:B------:R-:W-:Y:S01]  /*4f60*/  @!P2 IMAD.MOV R89, RZ, RZ, -R89 ;  /* 0x000000ffff59a224 */ /* 0x000fe200078e0a59 */
[----:B------:R-:W-:Y:S01]  /*4f70*/  ISETP.GT.U32.AND P2, PT, R237, R92, PT ;  /* 0x0000005ced00720c */ /* 0x000fe20003f44070 */
[----:B------:R-:W-:Y:S01]  /*4f80*/  IMAD.HI.U32 R5, R11, R96, RZ ;  /* 0x000000600b057227 */ /* 0x000fe200078e00ff */
[----:B------:R-:W-:-:S03]  /*4f90*/  ISETP.GT.U32.AND P6, PT, R237, R93, PT ;  /* 0x0000005ded00720c */ /* 0x000fc60003fc4070 */
[----:B------:R-:W-:-:S04]  /*4fa0*/  IMAD.HI.U32 R6, R11, R8, RZ ;  /* 0x000000080b067227 */ /* 0x000fc800078e00ff */
[----:B------:R-:W-:Y:S02]  /*4fb0*/  IMAD.MOV R5, RZ, RZ, -R5 ;  /* 0x000000ffff057224 */ /* 0x000fe400078e0a05 */
[----:B------:R-:W-:Y:S01]  /*4fc0*/  @!P0 IMAD.IADD R91, R91, 0x1, -R237 ;  /* 0x000000015b5b8824 */ /* 0x000fe200078e0aed */
[C---:B------:R-:W-:Y:S01]  /*4fd0*/  ISETP.GT.U32.AND P0, PT, R237.reuse, R95, PT ;  /* 0x0000005fed00720c */ /* 0x040fe20003f04070 */
[----:B------:R-:W-:Y:S01]  /*4fe0*/  IMAD.MOV R97, RZ, RZ, -R6 ;  /* 0x000000ffff617224 */ /* 0x000fe200078e0a06 */
[----:B------:R-:W-:Y:S01]  /*4ff0*/  @!P2 IADD3 R92, PT, PT, R92, -R237, RZ ;  /* 0x800000ed5c5ca210 */ /* 0x000fe20007ffe0ff */
[----:B------:R-:W-:Y:S01]  /*5000*/  @!P3 IMAD.MOV R90, RZ, RZ, -R90 ;  /* 0x000000ffff5ab224 */ /* 0x000fe200078e0a5a */
[C---:B------:R-:W-:Y:S01]  /*5010*/  ISETP.GT.U32.AND P3, PT, R237.reuse, R94, PT ;  /* 0x0000005eed00720c */ /* 0x040fe20003f64070 */
[C---:B------:R-:W-:Y:S02]  /*5020*/  IMAD R96, R237.reuse, R5, R96 ;  /* 0x00000005ed607224 */ /* 0x040fe400078e0260 */
[----:B------:R-:W-:-:S02]  /*5030*/  IMAD R97, R237, R97, R8 ;  /* 0x00000061ed617224 */ /* 0x000fc400078e0208 */
[C---:B------:R-:W-:Y:S01]  /*5040*/  VIADD R12, R252.reuse, 0x64 ;  /* 0x00000064fc0c7836 */ /* 0x040fe20000000000 */
[----:B------:R-:W-:Y:S01]  /*5050*/  ISETP.GT.U32.AND P2, PT, R237, R96, PT ;  /* 0x00000060ed00720c */ /* 0x000fe20003f44070 */
[----:B------:R-:W-:Y:S02]  /*5060*/  VIADD R101, R252, 0x65 ;  /* 0x00000065fc657836 */ /* 0x000fe40000000000 */
[--C-:B------:R-:W-:Y:S01]  /*5070*/  @!P6 IMAD.IADD R93, R93, 0x1, -R237.reuse ;  /* 0x000000015d5de824 */ /* 0x100fe200078e0aed */
[----:B------:R-:W-:Y:S01]  /*5080*/  ISETP.GT.U32.AND P6, PT, R237, R97, PT ;  /* 0x00000061ed00720c */ /* 0x000fe20003fc4070 */
[--C-:B------:R-:W-:Y:S01]  /*5090*/  @!P0 IMAD.IADD R95, R95, 0x1, -R237.reuse ;  /* 0x000000015f5f8824 */ /* 0x100fe200078e0aed */
[----:B------:R-:W-:Y:S01]  /*50a0*/  IABS R98, R12 ;  /* 0x0000000c00627213 */ /* 0x000fe20000000000 */
[----:B------:R-:W-:Y:S01]  /*50b0*/  @!P3 IMAD.IADD R94, R94, 0x1, -R237 ;  /* 0x000000015e5eb824 */ /* 0x000fe200078e0aed */
[----:B------:R-:W-:Y:S01]  /*50c0*/  IABS R10, R101 ;  /* 0x00000065000a7213 */ /* 0x000fe20000000000 */
[----:B------:R-:W-:Y:S01]  /*50d0*/  @!P4 IMAD.MOV R91, RZ, RZ, -R91 ;  /* 0x000000ffff5bc224 */ /* 0x000fe200078e0a5b */
[----:B------:R-:W-:Y:S01]  /*50e0*/  ISETP.GT.U32.AND P4, PT, R237, R95, PT ;  /* 0x0000005fed00720c */ /* 0x000fe20003f84070 */
[----:B------:R-:W-:Y:S01]  /*50f0*/  IMAD.HI.U32 R5, R11, R98, RZ ;  /* 0x000000620b057227 */ /* 0x000fe200078e00ff */
[----:B------:R-:W-:-:S02]  /*5100*/  ISETP.GE.AND P3, PT, R99, RZ, PT ;  /* 0x000000ff6300720c */ /* 0x000fc40003f66270 */
[----:B------:R-:W-:Y:S01]  /*5110*/  ISETP.GE.AND P0, PT, R100, RZ, PT ;  /* 0x000000ff6400720c */ /* 0x000fe20003f06270 */
[----:B------:R-:W-:-:S04]  /*5120*/  IMAD.HI.U32 R6, R11, R10, RZ ;  /* 0x0000000a0b067227 */ /* 0x000fc800078e00ff */
[----:B------:R-:W-:Y:S01]  /*5130*/  @!P2 IMAD.IADD R96, R96, 0x1, -R237 ;  /* 0x000000016060a824 */ /* 0x000fe200078e0aed */
[----:B------:R-:W-:Y:S01]  /*5140*/  ISETP.GT.U32.AND P2, PT, R237, R94, PT ;  /* 0x0000005eed00720c */ /* 0x000fe20003f44070 */
[----:B------:R-:W-:Y:S02]  /*5150*/  IMAD.MOV R5, RZ, RZ, -R5 ;  /* 0x000000ffff057224 */ /* 0x000fe400078e0a05 */
[----:B------:R-:W-:Y:S02]  /*5160*/  IMAD.MOV R6, RZ, RZ, -R6 ;  /* 0x000000ffff067224 */ /* 0x000fe400078e0a06 */
[----:B------:R-:W-:Y:S01]  /*5170*/  @!P6 IMAD.IADD R97, R97, 0x1, -R237 ;  /* 0x000000016161e824 */ /* 0x000fe200078e0aed */
[C---:B------:R-:W-:Y:S01]  /*5180*/  ISETP.GT.U32.AND P6, PT, R237.reuse, R96, PT ;  /* 0x00000060ed00720c */ /* 0x040fe20003fc4070 */
[C---:B------:R-:W-:Y:S02]  /*5190*/  IMAD R98, R237.reuse, R5, R98 ;  /* 0x00000005ed627224 */ /* 0x040fe400078e0262 */
[----:B------:R-:W-:-:S02]  /*51a0*/  IMAD R99, R237, R6, R10 ;  /* 0x00000006ed637224 */ /* 0x000fc400078e020a */
[C---:B------:R-:W-:Y:S02]  /*51b0*/  VIADD R10, R252.reuse, 0x66 ;  /* 0x00000066fc0a7836 */ /* 0x040fe40000000000 */
[----:B------:R-:W-:Y:S01]  /*51c0*/  @!P1 IMAD.MOV R93, RZ, RZ, -R93 ;  /* 0x000000ffff5d9224 */ /* 0x000fe200078e0a5d */
[----:B------:R-:W-:Y:S01]  /*51d0*/  ISETP.GT.U32.AND P1, PT, R237, R98, PT ;  /* 0x00000062ed00720c */ /* 0x000fe20003f24070 */
[----:B------:R-:W-:Y:S01]  /*51e0*/  VIADD R102, R252, 0x67 ;  /* 0x00000067fc667836 */ /* 0x000fe20000000000 */
[----:B------:R-:W-:Y:S01]  /*51f0*/  IABS R100, R10 ;  /* 0x0000000a00647213 */ /* 0x000fe20000000000 */
[--C-:B------:R-:W-:Y:S01]  /*5200*/  @!P4 IMAD.IADD R95, R95, 0x1, -R237.reuse ;  /* 0x000000015f5fc824 */ /* 0x100fe200078e0aed */
[C---:B------:R-:W-:Y:S01]  /*5210*/  ISETP.GT.U32.AND P4, PT, R237.reuse, R99, PT ;  /* 0x00000063ed00720c */ /* 0x040fe20003f84070 */
[----:B------:R-:W-:Y:S01]  /*5220*/  @!P5 IMAD.MOV R92, RZ, RZ, -R92 ;  /* 0x000000ffff5cd224 */ /* 0x000fe200078e0a5c */
[----:B------:R-:W-:Y:S01]  /*5230*/  ISETP.GT.U32.AND P5, PT, R237, R97, PT ;  /* 0x00000061ed00720c */ /* 0x000fe20003fa4070 */
[----:B------:R-:W-:Y:S01]  /*5240*/  @!P2 IMAD.IADD R94, R94, 0x1, -R237 ;  /* 0x000000015e5ea824 */ /* 0x000fe200078e0aed */
[----:B------:R-:W-:Y:S01]  /*5250*/  IABS R8, R102 ;  /* 0x0000006600087213 */ /* 0x000fe20000000000 */
[----:B------:R-:W-:Y:S01]  /*5260*/  IMAD.HI.U32 R5, R11, R100, RZ ;  /* 0x000000640b057227 */ /* 0x000fe200078e00ff */
[----:B------:R-:W-:-:S03]  /*5270*/  ISETP.GE.AND P2, PT, R7, RZ, PT ;  /* 0x000000ff0700720c */ /* 0x000fc60003f46270 */
[----:B------:R-:W-:Y:S01]  /*5280*/  @!P6 IMAD.IADD R96, R96, 0x1, -R237 ;  /* 0x000000016060e824 */ /* 0x000fe200078e0aed */
[----:B------:R-:W-:Y:S01]  /*5290*/  ISETP.GE.AND P6, PT, R9, RZ, PT ;  /* 0x000000ff0900720c */ /* 0x000fe20003fc6270 */
[----:B------:R-:W-:-:S04]  /*52a0*/  IMAD.HI.U32 R6, R11, R8, RZ ;  /* 0x000000080b067227 */ /* 0x000fc800078e00ff */
[----:B------:R-:W-:Y:S02]  /*52b0*/  IMAD.MOV R5, RZ, RZ, -R5 ;  /* 0x000000ffff057224 */ /* 0x000fe400078e0a05 */
[--C-:B------:R-:W-:Y:S01]  /*52c0*/  @!P1 IMAD.IADD R98, R98, 0x1, -R237.reuse ;  /* 0x0000000162629824 */ /* 0x100fe200078e0aed */
[----:B------:R-:W-:Y:S01]  /*52d0*/  ISETP.GE.AND P1, PT, R101, RZ, PT ;  /* 0x000000ff6500720c */ /* 0x000fe20003f26270 */
[----:B------:R-:W-:Y:S02]  /*52e0*/  IMAD.MOV R6, RZ, RZ, -R6 ;  /* 0x000000ffff067224 */ /* 0x000fe400078e0a06 */
[----:B------:R-:W-:Y:S02]  /*52f0*/  IMAD R100, R237, R5, R100 ;  /* 0x00000005ed647224 */ /* 0x000fe400078e0264 */
[--C-:B------:R-:W-:Y:S01]  /*5300*/  @!P4 IMAD.IADD R99, R99, 0x1, -R237.reuse ;  /* 0x000000016363c824 */ /* 0x100fe200078e0aed */
[----:B------:R-:W-:Y:S01]  /*5310*/  ISETP.GT.U32.AND P4, PT, R237, R98, PT ;  /* 0x00000062ed00720c */ /* 0x000fe20003f84070 */
[----:B------:R-:W-:Y:S01]  /*5320*/  @!P5 IMAD.IADD R97, R97, 0x1, -R237 ;  /* 0x000000016161d824 */ /* 0x000fe200078e0aed */
[----:B------:R-:W-:Y:S01]  /*5330*/  ISETP.GE.AND P5, PT, R12, RZ, PT ;  /* 0x000000ff0c00720c */ /* 0x000fe20003fa6270 */
[----:B------:R-:W-:-:S02]  /*5340*/  IMAD R101, R237, R6, R8 ;  /* 0x00000006ed657224 */ /* 0x000fc400078e0208 */
[----:B------:R-:W-:Y:S01]  /*5350*/  @!P2 IMAD.MOV R96, RZ, RZ, -R96 ;  /* 0x000000ffff60a224 */ /* 0x000fe200078e0a60 */
[C---:B------:R-:W-:Y:S01]  /*5360*/  ISETP.GT.U32.AND P2, PT, R237.reuse, R100, PT ;  /* 0x00000064ed00720c */ /* 0x040fe20003f44070 */
[----:B------:R-:W-:Y:S01]  /*5370*/  @!P0 IMAD.MOV R95, RZ, RZ, -R95 ;  /* 0x000000ffff5f8224 */ /* 0x000fe200078e0a5f */
[C---:B------:R-:W-:Y:S01]  /*5380*/  ISETP.GT.U32.AND P0, PT, R237.reuse, R99, PT ;  /* 0x00000063ed00720c */ /* 0x040fe20003f04070 */
[----:B------:R-:W-:Y:S01]  /*5390*/  @!P6 IMAD.MOV R97, RZ, RZ, -R97 ;  /* 0x000000ffff61e224 */ /* 0x000fe200078e0a61 */
[----:B------:R-:W-:Y:S01]  /*53a0*/  ISETP.GT.U32.AND P6, PT, R237, R101, PT ;  /* 0x00000065ed00720c */ /* 0x000fe20003fc4070 */
[----:B------:R-:W-:Y:S02]  /*53b0*/  VIADD R5, R252, 0x68 ;  /* 0x00000068fc057836 */ /* 0x000fe40000000000 */
[--C-:B------:R-:W-:Y:S01]  /*53c0*/  @!P4 IMAD.IADD R98, R98, 0x1, -R237.reuse ;  /* 0x000000016262c824 */ /* 0x100fe200078e0aed */
[----:B------:R-:W-:Y:S01]  /*53d0*/  ISETP.GE.AND P4, PT, R102, RZ, PT ;  /* 0x000000ff6600720c */ /* 0x000fe20003f86270 */
[----:B------:R-:W-:Y:S01]  /*53e0*/  VIADD R6, R252, 0x69 ;  /* 0x00000069fc067836 */ /* 0x000fe20000000000 */
[----:B------:R-:W-:Y:S01]  /*53f0*/  IABS R102, R5 ;  /* 0x0000000500667213 */ /* 0x000fe20000000000 */
[----:B------:R-:W-:Y:S01]  /*5400*/  @!P3 IMAD.MOV R94, RZ, RZ, -R94 ;  /* 0x000000ffff5eb224 */ /* 0x000fe200078e0a5e */
[----:B------:R-:W-:Y:S01]  /*5410*/  ISETP.GE.AND P3, PT, R10, RZ, PT ;  /* 0x000000ff0a00720c */ /* 0x000fe20003f66270 */
[--C-:B------:R-:W-:Y:S01]  /*5420*/  @!P2 IMAD.IADD R100, R100, 0x1, -R237.reuse ;  /* 0x000000016464a824 */ /* 0x100fe200078e0aed */
[----:B------:R-:W-:Y:S01]  /*5430*/  IABS R8, R6 ;  /* 0x0000000600087213 */ /* 0x000fe20000000000 */
[--C-:B------:R-:W-:Y:S01]  /*5440*/  @!P0 IMAD.IADD R99, R99, 0x1, -R237.reuse ;  /* 0x0000000163638824 */ /* 0x100fe200078e0aed */
[----:B------:R-:W-:Y:S01]  /*5450*/  ISETP.GE.AND P0, PT, R5, RZ, PT ;  /* 0x000000ff0500720c */ /* 0x000fe20003f06270 */
[----:B------:R-:W-:Y:S01]  /*5460*/  @!P6 IMAD.IADD R101, R101, 0x1, -R237 ;  /* 0x000000016565e824 */ /* 0x000fe200078e0aed */
[----:B------:R-:W-:Y:S01]  /*5470*/  ISETP.GT.U32.AND P6, PT, R237, R100, PT ;  /* 0x00000064ed00720c */ /* 0x000fe20003fc4070 */
[----:B------:R-:W-:Y:S01]  /*5480*/  IMAD.HI.U32 R5, R11, R102, RZ ;  /* 0x000000660b057227 */ /* 0x000fe200078e00ff */
[----:B------:R-:W-:-:S03]  /*5490*/  ISETP.GE.AND P2, PT, R6, RZ, PT ;  /* 0x000000ff0600720c */ /* 0x000fc60003f46270 */
[----:B------:R-:W-:Y:S02]  /*54a0*/  IMAD.MOV R5, RZ, RZ, -R5 ;  /* 0x000000ffff057224 */ /* 0x000fe400078e0a05 */
[----:B------:R-:W-:-:S04]  /*54b0*/  IMAD.HI.U32 R6, R11, R8, RZ ;  /* 0x000000080b067227 */ /* 0x000fc800078e00ff */
[C---:B------:R-:W-:Y:S02]  /*54c0*/  IMAD R102, R237.reuse, R5, R102 ;  /* 0x00000005ed667224 */ /* 0x040fe400078e0266 */
[----:B------:R-:W-:Y:S01]  /*54d0*/  @!P5 IMAD.MOV R98, RZ, RZ, -R98 ;  /* 0x000000ffff62d224 */ /* 0x000fe200078e0a62 */
[C---:B------:R-:W-:Y:S01]  /*54e0*/  ISETP.GT.U32.AND P5, PT, R237.reuse, R101, PT ;  /* 0x00000065ed00720c */ /* 0x040fe20003fa4070 */
[----:B------:R-:W-:Y:S01]  /*54f0*/  @!P6 IMAD.IADD R100, R100, 0x1, -R237 ;  /* 0x000000016464e824 */ /* 0x000fe200078e0aed */
[C---:B------:R-:W-:Y:S01]  /*5500*/  ISETP.GT.U32.AND P6, PT, R237.reuse, R102, PT ;  /* 0x00000066ed00720c */ /* 0x040fe20003fc4070 */
[----:B------:R-:W-:Y:S02]  /*5510*/  IMAD.MOV R6, RZ, RZ, -R6 ;  /* 0x000000ffff067224 */ /* 0x000fe400078e0a06 */
[----:B------:R-:W-:Y:S02]  /*5520*/  VIADD R7, R252, 0x6a ;  /* 0x0000006afc077836 */ /* 0x000fe40000000000 */
[----:B------:R-:W-:-:S02]  /*5530*/  IMAD R103, R237, R6, R8 ;  /* 0x00000006ed677224 */ /* 0x000fc400078e0208 */
[----:B------:R-:W-:Y:S01]  /*5540*/  VIADD R5, R252, 0x6b ;  /* 0x0000006bfc057836 */ /* 0x000fe20000000000 */
[----:B------:R-:W-:Y:S01]  /*5550*/  IABS R104, R7 ;  /* 0x0000000700687213 */ /* 0x000fe20000000000 */
[----:B------:R-:W-:Y:S01]  /*5560*/  @!P3 IMAD.MOV R100, RZ, RZ, -R100 ;  /* 0x000000ffff64b224 */ /* 0x000fe200078e0a64 */
[----:B------:R-:W-:Y:S01]  /*5570*/  ISETP.GT.U32.AND P3, PT, R237, R103, PT ;  /* 0x00000067ed00720c */ /* 0x000fe20003f64070 */
[--C-:B------:R-:W-:Y:S01]  /*5580*/  @!P5 IMAD.IADD R101, R101, 0x1, -R237.reuse ;  /* 0x000000016565d824 */ /* 0x100fe200078e0aed */
[----:B------:R-:W-:Y:S01]  /*5590*/  ISETP.GE.AND P5, PT, R5, RZ, PT ;  /* 0x000000ff0500720c */ /* 0x000fe20003fa6270 */
[----:B------:R-:W-:Y:S01]  /*55a0*/  @!P6 IMAD.IADD R102, R102, 0x1, -R237 ;  /* 0x000000016666e824 */ /* 0x000fe200078e0aed */
[----:B------:R-:W-:Y:S01]  /*55b0*/  IABS R8, R5 ;  /* 0x0000000500087213 */ /* 0x000fe20000000000 */
[----:B------:R-:W-:-:S03]  /*55c0*/  IMAD.HI.U32 R5, R11, R104, RZ ;  /* 0x000000680b057227 */ /* 0x000fc600078e00ff */
[----:B------:R-:W-:Y:S01]  /*55d0*/  ISETP.GT.U32.AND P6, PT, R237, R102, PT ;  /* 0x00000066ed00720c */ /* 0x000fe20003fc4070 */
[----:B------:R-:W-:Y:S01]  /*55e0*/  @!P1 IMAD.MOV R99, RZ, RZ, -R99 ;  /* 0x000000ffff639224 */ /* 0x000fe200078e0a63 */
[----:B------:R-:W-:Y:S01]  /*55f0*/  ISETP.GE.AND P1, PT, R7, RZ, PT ;  /* 0x000000ff0700720c */ /* 0x000fe20003f26270 */
[----:B------:R-:W-:Y:S02]  /*5600*/  VIADD R7, R252, 0x6c ;  /* 0x0000006cfc077836 */ /* 0x000fe40000000000 */
[----:B------:R-:W-:Y:S02]  /*5610*/  IMAD.MOV R6, RZ, RZ, -R5 ;  /* 0x000000ffff067224 */ /* 0x000fe400078e0a05 */
[----:B------:R-:W-:Y:S01]  /*5620*/  IMAD.HI.U32 R5, R11, R8, RZ ;  /* 0x000000080b057227 */ /* 0x000fe200078e00ff */
[----:B------:R-:W-:-:S03]  /*5630*/  IABS R106, R7 ;  /* 0x00000007006a7213 */ /* 0x000fc60000000000 */
[----:B------:R-:W-:Y:S02]  /*5640*/  VIADD R9, R252, 0x6d ;  /* 0x0000006dfc097836 */ /* 0x000fe40000000000 */
[----:B------:R-:W-:Y:S02]  /*5650*/  @!P3 IMAD.IADD R103, R103, 0x1, -R237 ;  /* 0x000000016767b824 */ /* 0x000fe400078e0aed */
[----:B------:R-:W-:Y:S01]  /*5660*/  IMAD.MOV R5, RZ, RZ, -R5 ;  /* 0x000000ffff057224 */ /* 0x000fe200078e0a05 */
[----:B------:R-:W-:Y:S01]  /*5670*/  IABS R10, R9 ;  /* 0x00000009000a7213 */ /* 0x000fe20000000000 */
[C---:B------:R-:W-:Y:S01]  /*5680*/  IMAD R104, R237.reuse, R6, R104 ;  /* 0x00000006ed687224 */ /* 0x040fe200078e0268 */
[C---:B------:R-:W-:Y:S01]  /*5690*/  ISETP.GT.U32.AND P3, PT, R237.reuse, R103, PT ;  /* 0x00000067ed00720c */ /* 0x040fe20003f64070 */
[----:B------:R-:W-:Y:S02]  /*56a0*/  IMAD R105, R237, R5, R8 ;  /* 0x00000005ed697224 */ /* 0x000fe400078e0208 */
[----:B------:R-:W-:-:S04]  /*56b0*/  IMAD.HI.U32 R5, R11, R106, RZ ;  /* 0x0000006a0b057227 */ /* 0x000fc800078e00ff */
[----:B------:R-:W-:Y:S01]  /*56c0*/  @!P6 IMAD.IADD R102, R102, 0x1, -R237 ;  /* 0x000000016666e824 */ /* 0x000fe200078e0aed */
[----:B------:R-:W-:Y:S01]  /*56d0*/  ISETP.GT.U32.AND P6, PT, R237, R104, PT ;  /* 0x00000068ed00720c */ /* 0x000fe20003fc4070 */
[----:B------:R-:W-:-:S03]  /*56e0*/  IMAD.HI.U32 R6, R11, R10, RZ ;  /* 0x0000000a0b067227 */ /* 0x000fc600078e00ff */
[----:B------:R-:W-:Y:S01]  /*56f0*/  @!P0 IADD3 R102, PT, PT, -R102, RZ, RZ ;  /* 0x000000ff66668210 */ /* 0x000fe20007ffe1ff */
[----:B------:R-:W-:Y:S01]  /*5700*/  IMAD.MOV R5, RZ, RZ, -R5 ;  /* 0x000000ffff057224 */ /* 0x000fe200078e0a05 */
[C---:B------:R-:W-:Y:S01]  /*5710*/  ISETP.GT.U32.AND P0, PT, R237.reuse, R105, PT ;  /* 0x00000069ed00720c */ /* 0x040fe20003f04070 */
[----:B------:R-:W-:Y:S02]  /*5720*/  IMAD.MOV R6, RZ, RZ, -R6 ;  /* 0x000000ffff067224 */ /* 0x000fe400078e0a06 */
[----:B------:R-:W-:Y:S02]  /*5730*/  IMAD R106, R237, R5, R106 ;  /* 0x00000005ed6a7224 */ /* 0x000fe400078e026a */
[----:B------:R-:W-:Y:S01]  /*5740*/  @!P4 IMAD.MOV R101, RZ, RZ, -R101 ;  /* 0x000000ffff65c224 */ /* 0x000fe200078e0a65 */
[----:B------:R-:W-:Y:S01]  /*5750*/  ISETP.GE.AND P4, PT, R7, RZ, PT ;  /* 0x000000ff0700720c */ /* 0x000fe20003f86270 */
[----:B------:R-:W-:Y:S02]  /*5760*/  IMAD R107, R237, R6, R10 ;  /* 0x00000006ed6b7224 */ /* 0x000fe400078e020a */
[----:B------:R-:W-:Y:S01]  /*5770*/  @!P3 IMAD.IADD R103, R103, 0x1, -R237 ;  /* 0x000000016767b824 */ /* 0x000fe200078e0aed */
[----:B------:R-:W-:Y:S01]  /*5780*/  ISETP.GT.U32.AND P3, PT, R237, R106, PT ;  /* 0x0000006aed00720c */ /* 0x000fe20003f64070 */
[----:B------:R-:W-:-:S02]  /*5790*/  VIADD R7, R252, 0x6e ;  /* 0x0000006efc077836 */ /* 0x000fc40000000000 */
[--C-:B------:R-:W-:Y:S01]  /*57a0*/  @!P6 IMAD.IADD R104, R104, 0x1, -R237.reuse ;  /* 0x000000016868e824 */ /* 0x100fe200078e0aed */
[----:B------:R-:W-:Y:S01]  /*57b0*/  ISETP.GT.U32.AND P6, PT, R237, R107, PT ;  /* 0x0000006bed00720c */ /* 0x000fe20003fc4070 */
[C---:B------:R-:W-:Y:S01]  /*57c0*/  VIADD R10, R252.reuse, 0x6f ;  /* 0x0000006ffc0a7836 */ /* 0x040fe20000000000 */
[----:B------:R-:W-:Y:S01]  /*57d0*/  IABS R108, R7 ;  /* 0x00000007006c7213 */ /* 0x000fe20000000000 */
[----:B------:R-:W-:Y:S01]  /*57e0*/  @!P0 IMAD.IADD R105, R105, 0x1, -R237 ;  /* 0x0000000169698824 */ /* 0x000fe200078e0aed */
[----:B------:R-:W-:Y:S01]  /*57f0*/  ISETP.GT.U32.AND P0, PT, R237, R104, PT ;  /* 0x00000068ed00720c */ /* 0x000fe20003f04070 */
[----:B------:R-:W-:Y:S01]  /*5800*/  VIADD R12, R252, 0x70 ;  /* 0x00000070fc0c7836 */ /* 0x000fe20000000000 */
[----:B------:R-:W-:Y:S01]  /*5810*/  IABS R6, R10 ;  /* 0x0000000a00067213 */ /* 0x000fe20000000000 */
[----:B------:R-:W-:-:S03]  /*5820*/  IMAD.HI.U32 R5, R11, R108, RZ ;  /* 0x0000006c0b057227 */ /* 0x000fc600078e00ff */
[----:B------:R-:W-:Y:S01]  /*5830*/  IABS R110, R12 ;  /* 0x0000000c006e7213 */ /* 0x000fe20000000000 */
[----:B------:R-:W-:Y:S01]  /*5840*/  @!P3 IMAD.IADD R106, R106, 0x1, -R237 ;  /* 0x000000016a6ab824 */ /* 0x000fe200078e0aed */
[----:B------:R-:W-:Y:S01]  /*5850*/  ISETP.GT.U32.AND P3, PT, R237, R105, PT ;  /* 0x00000069ed00720c */ /* 0x000fe20003f64070 */
[----:B------:R-:W-:Y:S02]  /*5860*/  IMAD.MOV R5, RZ, RZ, -R5 ;  /* 0x000000ffff057224 */ /* 0x000fe400078e0a05 */
[----:B------:R-:W-:Y:S01]  /*5870*/  @!P6 IMAD.IADD R107, R107, 0x1, -R237 ;  /* 0x000000016b6be824 */ /* 0x000fe200078e0aed */
[C---:B------:R-:W-:Y:S01]  /*5880*/  ISETP.GT.U32.AND P6, PT, R237.reuse, R106, PT ;  /* 0x0000006aed00720c */ /* 0x040fe20003fc4070 */
[----:B------:R-:W-:Y:S02]  /*5890*/  IMAD R108, R237, R5, R108 ;  /* 0x00000005ed6c7224 */ /* 0x000fe400078e026c */
[----:B------:R-:W-:-:S04]  /*58a0*/  IMAD.HI.U32 R5, R11, R6, RZ ;  /* 0x000000060b057227 */ /* 0x000fc800078e00ff */
[----:B------:R-:W-:Y:S02]  /*58b0*/  IMAD.MOV R5, RZ, RZ, -R5 ;  /* 0x000000ffff057224 */ /* 0x000fe400078e0a05 */
[--C-:B------:R-:W-:Y:S01]  /*58c0*/  @!P3 IMAD.IADD R105, R105, 0x1, -R237.reuse ;  /* 0x000000016969b824 */ /* 0x100fe200078e0aed */
[----:B------:R-:W-:Y:S01]  /*58d0*/  ISETP.GE.AND P3, PT, R9, RZ, PT ;  /* 0x000000ff0900720c */ /* 0x000fe20003f66270 */
[C---:B------:R-:W-:Y:S02]  /*58e0*/  IMAD R109, R237.reuse, R5, R6 ;  /* 0x00000005ed6d7224 */ /* 0x040fe400078e0206 */
[----:B------:R-:W-:Y:S02]  /*58f0*/  @!P6 IMAD.IADD R106, R106, 0x1, -R237 ;  /* 0x000000016a6ae824 */ /* 0x000fe400078e0aed */
[----:B------:R-:W-:Y:S01]  /*5900*/  VIADD R9, R252, 0x72 ;  /* 0x00000072fc097836 */ /* 0x000fe20000000000 */
[----:B------:R-:W-:Y:S01]  /*5910*/  ISETP.GT.U32.AND P6, PT, R237, R109, PT ;  /* 0x0000006ded00720c */ /* 0x000fe20003fc4070 */
[----:B------:R-:W-:-:S03]  /*5920*/  IMAD.HI.U32 R5, R11, R110, RZ ;  /* 0x0000006e0b057227 */ /* 0x000fc600078e00ff */
[----:B------:R-:W-:Y:S01]  /*5930*/  IABS R112, R9 ;  /* 0x0000000900707213 */ /* 0x000fe20000000000 */
[----:B------:R-:W-:Y:S02]  /*5940*/  IMAD.MOV R5, RZ, RZ, -R5 ;  /* 0x000000ffff057224 */ /* 0x000fe400078e0a05 */
[----:B------:R-:W-:Y:S01]  /*5950*/  @!P0 IMAD.IADD R104, R104, 0x1, -R237 ;  /* 0x0000000168688824 */ /* 0x000fe200078e0aed */
[----:B------:R-:W-:Y:S01]  /*5960*/  ISETP.GT.U32.AND P0, PT, R237, R108, PT ;  /* 0x0000006ced00720c */ /* 0x000fe20003f04070 */
[----:B------:R-:W-:Y:S02]  /*5970*/  VIADD R113, R252, 0x71 ;  /* 0x00000071fc717836 */ /* 0x000fe40000000000 */
[----:B------:R-:W-:Y:S02]  /*5980*/  @!P5 IMAD.MOV R105, RZ, RZ, -R105 ;  /* 0x000000ffff69d224 */ /* 0x000fe400078e0a69 */
[----:B------:R-:W-:Y:S01]  /*5990*/  @!P6 IMAD.IADD R109, R109, 0x1, -R237 ;  /* 0x000000016d6de824 */ /* 0x000fe200078e0aed */
[----:B------:R-:W-:Y:S01]  /*59a0*/  IABS R8, R113 ;  /* 0x0000007100087213 */ /* 0x000fe20000000000 */
[----:B------:R-:W-:-:S02]  /*59b0*/  IMAD R110, R237, R5, R110 ;  /* 0x00000005ed6e7224 */ /* 0x000fc400078e026e */
[----:B------:R-:W-:Y:S01]  /*59c0*/  IMAD.HI.U32 R5, R11, R112, RZ ;  /* 0x000000700b057227 */ /* 0x000fe200078e00ff */
[C---:B------:R-:W-:Y:S02]  /*59d0*/  ISETP.GT.U32.AND P5, PT, R237.reuse, R109, PT ;  /* 0x0000006ded00720c */ /* 0x040fe40003fa4070 */
[C---:B------:R-:W-:Y:S01]  /*59e0*/  ISETP.GT.U32.AND P6, PT, R237.reuse, R110, PT ;  /* 0x0000006eed00720c */ /* 0x040fe20003fc4070 */
[----:B------:R-:W-:Y:S01]  /*59f0*/  @!P2 IMAD.MOV R103, RZ, RZ, -R103 ;  /* 0x000000ffff67a224 */ /* 0x000fe200078e0a67 */
[----:B------:R-:W-:Y:S01]  /*5a00*/  ISETP.GT.U32.AND P2, PT, R237, R107, PT ;  /* 0x0000006bed00720c */ /* 0x000fe20003f44070 */
[----:B------:R-:W-:Y:S02]  /*5a10*/  IMAD.MOV R5, RZ, RZ, -R5 ;  /* 0x000000ffff057224 */ /* 0x000fe400078e0a05 */
[----:B------:R-:W-:-:S04]  /*5a20*/  IMAD.HI.U32 R6, R11, R8, RZ ;  /* 0x000000080b067227 */ /* 0x000fc800078e00ff */
[----:B------:R-:W-:Y:S02]  /*5a30*/  IMAD R112, R237, R5, R112 ;  /* 0x00000005ed707224 */ /* 0x000fe400078e0270 */
[--C-:B------:R-:W-:Y:S01]  /*5a40*/  @!P0 IMAD.IADD R108, R108, 0x1, -R237.reuse ;  /* 0x000000016c6c8824 */ /* 0x100fe200078e0aed */
[----:B------:R-:W-:Y:S01]  /*5a50*/  ISETP.GE.AND P0, PT, R10, RZ, PT ;  /* 0x000000ff0a00720c */ /* 0x000fe20003f06270 */
[----:B------:R-:W-:Y:S02]  /*5a60*/  IMAD.MOV R6, RZ, RZ, -R6 ;  /* 0x000000ffff067224 */ /* 0x000fe400078e0a06 */
[--C-:B------:R-:W-:Y:S01]  /*5a70*/  @!P5 IMAD.IADD R109, R109, 0x1, -R237.reuse ;  /* 0x000000016d6dd824 */ /* 0x100fe200078e0aed */
[----:B------:R-:W-:Y:S01]  /*5a80*/  ISETP.GT.U32.AND P5, PT, R237, R112, PT ;  /* 0x00000070ed00720c */ /* 0x000fe20003fa4070 */
[----:B------:R-:W-:Y:S01]  /*5a90*/  @!P2 IMAD.IADD R107, R107, 0x1, -R237 ;  /* 0x000000016b6ba824 */ /* 0x000fe200078e0aed */
[----:B------:R-:W-:Y:S01]  /*5aa0*/  ISETP.GE.AND P2, PT, R7, RZ, PT ;  /* 0x000000ff0700720c */ /* 0x000fe20003f46270 */
[----:B------:R-:W-:Y:S01]  /*5ab0*/  @!P1 IMAD.MOV R104, RZ, RZ, -R104 ;  /* 0x000000ffff689224 */ /* 0x000fe200078e0a68 */
[C---:B------:R-:W-:Y:S01]  /*5ac0*/  ISETP.GT.U32.AND P1, PT, R237.reuse, R108, PT ;  /* 0x0000006ced00720c */ /* 0x040fe20003f24070 */
[----:B------:R-:W-:-:S02]  /*5ad0*/  IMAD R111, R237, R6, R8 ;  /* 0x00000006ed6f7224 */ /* 0x000fc400078e0208 */
[----:B------:R-:W-:Y:S02]  /*5ae0*/  VIADD R7, R252, 0x73 ;  /* 0x00000073fc077836 */ /* 0x000fe40000000000 */
[----:B------:R-:W-:Y:S01]  /*5af0*/  @!P4 IMAD.MOV R106, RZ, RZ, -R106 ;  /* 0x000000ffff6ac224 */ /* 0x000fe200078e0a6a */
[----:B------:R-:W-:Y:S01]  /*5b00*/  ISETP.GE.AND P4, PT, R12, RZ, PT ;  /* 0x000000ff0c00720c */ /* 0x000fe20003f86270 */
[----:B------:R-:W-:Y:S01]  /*5b10*/  @!P3 IMAD.MOV R107, RZ, RZ, -R107 ;  /* 0x000000ffff6bb224 */ /* 0x000fe200078e0a6b */
[----:B------:R-:W-:Y:S01]  /*5b20*/  ISETP.GT.U32.AND P3, PT, R237, R111, PT ;  /* 0x0000006fed00720c */ /* 0x000fe20003f64070 */
[----:B------:R-:W-:Y:S01]  /*5b30*/  VIADD R12, R252, 0x74 ;  /* 0x00000074fc0c7836 */ /* 0x000fe20000000000 */
[----:B------:R-:W-:Y:S01]  /*5b40*/  IABS R6, R7 ;  /* 0x0000000700067213 */ /* 0x000fe20000000000 */
[--C-:B------:R-:W-:Y:S02]  /*5b50*/  @!P5 IMAD.IADD R112, R112, 0x1, -R237.reuse ;  /* 0x000000017070d824 */ /* 0x100fe400078e0aed */
[----:B------:R-:W-:Y:S01]  /*5b60*/  @!P1 IMAD.IADD R108, R108, 0x1, -R237 ;  /* 0x000000016c6c9824 */ /* 0x000fe200078e0aed */
[----:B------:R-:W-:Y:S01]  /*5b70*/  IABS R114, R12 ;  /* 0x0000000c00727213 */ /* 0x000fe20000000000 */
[----:B------:R-:W-:Y:S01]  /*5b80*/  IMAD.HI.U32 R5, R11, R6, RZ ;  /* 0x000000060b057227 */ /* 0x000fe200078e00ff */
[----:B------:R-:W-:-:S02]  /*5b90*/  ISETP.GE.AND P1, PT, R113, RZ, PT ;  /* 0x000000ff7100720c */ /* 0x000fc40003f26270 */
[----:B------:R-:W-:Y:S01]  /*5ba0*/  ISETP.GT.U32.AND P5, PT, R237, R112, PT ;  /* 0x00000070ed00720c */ /* 0x000fe20003fa4070 */
[----:B------:R-:W-:Y:S02]  /*5bb0*/  IMAD.MOV R113, RZ, RZ, -R5 ;  /* 0x000000ffff717224 */ /* 0x000fe400078e0a05 */
[----:B------:R-:W-:-:S04]  /*5bc0*/  IMAD.HI.U32 R5, R11, R114, RZ ;  /* 0x000000720b057227 */ /* 0x000fc800078e00ff */
[----:B------:R-:W-:Y:S02]  /*5bd0*/  @!P3 IMAD.IADD R111, R111, 0x1, -R237 ;  /* 0x000000016f6fb824 */ /* 0x000fe400078e0aed */
[----:B------:R-:W-:Y:S02]  /*5be0*/  IMAD.MOV R5, RZ, RZ, -R5 ;  /* 0x000000ffff057224 */ /* 0x000fe400078e0a05 */
[--C-:B------:R-:W-:Y:S01]  /*5bf0*/  @!P6 IMAD.IADD R110, R110, 0x1, -R237.reuse ;  /* 0x000000016e6ee824 */ /* 0x100fe200078e0aed */
[C---:B------:R-:W-:Y:S01]  /*5c00*/  ISETP.GT.U32.AND P3, PT, R237.reuse, R111, PT ;  /* 0x0000006fed00720c */ /* 0x040fe20003f64070 */
[----:B------:R-:W-:Y:S01]  /*5c10*/  IMAD R114, R237, R5, R114 ;  /* 0x00000005ed727224 */ /* 0x000fe200078e0272 */
[----:B------:R-:W-:Y:S01]  /*5c20*/  ISETP.GE.AND P6, PT, R9, RZ, PT ;  /* 0x000000ff0900720c */ /* 0x000fe20003fc6270 */
[----:B------:R-:W-:Y:S01]  /*5c30*/  @!P2 IMAD.MOV R108, RZ, RZ, -R108 ;  /* 0x000000ffff6ca224 */ /* 0x000fe200078e0a6c */
[C---:B------:R-:W-:Y:S01]  /*5c40*/  ISETP.GT.U32.AND P2, PT, R237.reuse, R110, PT ;  /* 0x0000006eed00720c */ /* 0x040fe20003f44070 */
[----:B------:R-:W-:Y:S01]  /*5c50*/  @!P5 IMAD.IADD R112, R112, 0x1, -R237 ;  /* 0x000000017070d824 */ /* 0x000fe200078e0aed */
[----:B------:R-:W-:Y:S01]  /*5c60*/  ISETP.GT.U32.AND P5, PT, R237, R114, PT ;  /* 0x00000072ed00720c */ /* 0x000fe20003fa4070 */
[----:B------:R-:W-:-:S02]  /*5c70*/  VIADD R9, R252, 0x75 ;  /* 0x00000075fc097836 */ /* 0x000fc40000000000 */
[----:B------:R-:W-:Y:S02]  /*5c80*/  IMAD R113, R237, R113, R6 ;  /* 0x00000071ed717224 */ /* 0x000fe400078e0206 */
[C---:B------:R-:W-:Y:S01]  /*5c90*/  VIADD R119, R252.reuse, 0x76 ;  /* 0x00000076fc777836 */ /* 0x040fe20000000000 */
[----:B------:R-:W-:Y:S01]  /*5ca0*/  IABS R8, R9 ;  /* 0x0000000900087213 */ /* 0x000fe20000000000 */
[--C-:B------:R-:W-:Y:S01]  /*5cb0*/  @!P3 IMAD.IADD R111, R111, 0x1, -R237.reuse ;  /* 0x000000016f6fb824 */ /* 0x100fe200078e0aed */
[----:B------:R-:W-:Y:S01]  /*5cc0*/  ISETP.GE.AND P3, PT, R7, RZ, PT ;  /* 0x000000ff0700720c */ /* 0x000fe20003f66270 */
[----:B------:R-:W-:Y:S01]  /*5cd0*/  VIADD R7, R252, 0x77 ;  /* 0x00000077fc077836 */ /* 0x000fe20000000000 */
[----:B------:R-:W-:Y:S01]  /*5ce0*/  IABS R116, R119 ;  /* 0x0000007700747213 */ /* 0x000fe20000000000 */
[----:B------:R-:W-:Y:S01]  /*5cf0*/  IMAD.HI.U32 R5, R11, R8, RZ ;  /* 0x000000080b057227 */ /* 0x000fe200078e00ff */
[----:B------:R-:W-:Y:S02]  /*5d00*/  @!P6 IADD3 R112, PT, PT, -R112, RZ, RZ ;  /* 0x000000ff7070e210 */ /* 0x000fe40007ffe1ff */
[----:B------:R-:W-:Y:S01]  /*5d10*/  IABS R10, R7 ;  /* 0x00000007000a7213 */ /* 0x000fe20000000000 */
[--C-:B------:R-:W-:Y:S01]  /*5d20*/  @!P2 IMAD.IADD R110, R110, 0x1, -R237.reuse ;  /* 0x000000016e6ea824 */ /* 0x100fe200078e0aed */
[----:B------:R-:W-:Y:S01]  /*5d30*/  ISETP.GT.U32.AND P2, PT, R237, R113, PT ;  /* 0x00000071ed00720c */ /* 0x000fe20003f44070 */
[----:B------:R-:W-:-:S02]  /*5d40*/  @!P5 IMAD.IADD R114, R114, 0x1, -R237 ;  /* 0x000000017272d824 */ /* 0x000fc400078e0aed */
[----:B------:R-:W-:Y:S02]  /*5d50*/  IMAD.MOV R5, RZ, RZ, -R5 ;  /* 0x000000ffff057224 */ /* 0x000fe400078e0a05 */
[----:B------:R-:W-:Y:S01]  /*5d60*/  @!P4 IMAD.MOV R110, RZ, RZ, -R110 ;  /* 0x000000ffff6ec224 */ /* 0x000fe200078e0a6e */
[C---:B------:R-:W-:Y:S01]  /*5d70*/  ISETP.GT.U32.AND P4, PT, R237.reuse, R114, PT ;  /* 0x00000072ed00720c */ /* 0x040fe20003f84070 */
[----:B------:R-:W-:Y:S02]  /*5d80*/  IMAD R115, R237, R5, R8 ;  /* 0x00000005ed737224 */ /* 0x000fe400078e0208 */
[----:B------:R-:W-:-:S03]  /*5d90*/  IMAD.HI.U32 R5, R11, R10, RZ ;  /* 0x0000000a0b057227 */ /* 0x000fc600078e00ff */
[----:B------:R-:W-:Y:S01]  /*5da0*/  ISETP.GT.U32.AND P5, PT, R237, R115, PT ;  /* 0x00000073ed00720c */ /* 0x000fe20003fa4070 */
[----:B------:R-:W-:Y:S02]  /*5db0*/  IMAD.MOV R5, RZ, RZ, -R5 ;  /* 0x000000ffff057224 */ /* 0x000fe400078e0a05 */
[----:B------:R-:W-:-:S04]  /*5dc0*/  IMAD.HI.U32 R6, R11, R116, RZ ;  /* 0x000000740b067227 */ /* 0x000fc800078e00ff */
[----:B------:R-:W-:Y:S02]  /*5dd0*/  IMAD R117, R237, R5, R10 ;  /* 0x00000005ed757224 */ /* 0x000fe400078e020a */
[----:B------:R-:W-:Y:S02]  /*5de0*/  IMAD.MOV R6, RZ, RZ, -R6 ;  /* 0x000000ffff067224 */ /* 0x000fe400078e0a06 */
[--C-:B------:R-:W-:Y:S01]  /*5df0*/  @!P2 IMAD.IADD R113, R113, 0x1, -R237.reuse ;  /* 0x000000017171a824 */ /* 0x100fe200078e0aed */
[----:B------:R-:W-:Y:S01]  /*5e00*/  ISETP.GE.AND P2, PT, R12, RZ, PT ;  /* 0x000000ff0c00720c */ /* 0x000fe20003f46270 */
[----:B------:R-:W-:Y:S01]  /*5e10*/  @!P4 IMAD.IADD R114, R114, 0x1, -R237 ;  /* 0x000000017272c824 */ /* 0x000fe200078e0aed */
[C---:B------:R-:W-:Y:S01]  /*5e20*/  ISETP.GT.U32.AND P4, PT, R237.reuse, R117, PT ;  /* 0x00000075ed00720c */ /* 0x040fe20003f84070 */
[----:B------:R-:W-:Y:S02]  /*5e30*/  VIADD R12, R252, 0x78 ;  /* 0x00000078fc0c7836 */ /* 0x000fe40000000000 */
[----:B------:R-:W-:-:S02]  /*5e40*/  IMAD R116, R237, R6, R116 ;  /* 0x00000006ed747224 */ /* 0x000fc400078e0274 */
[----:B------:R-:W-:Y:S01]  /*5e50*/  VIADD R8, R252, 0x79 ;  /* 0x00000079fc087836 */ /* 0x000fe20000000000 */
[----:B------:R-:W-:Y:S01]  /*5e60*/  IABS R118, R12 ;  /* 0x0000000c00767213 */ /* 0x000fe20000000000 */
[----:B------:R-:W-:Y:S01]  /*5e70*/  @!P0 IMAD.MOV R109, RZ, RZ, -R109 ;  /* 0x000000ffff6d8224 */ /* 0x000fe200078e0a6d */
[----:B------:R-:W-:Y:S01]  /*5e80*/  ISETP.GT.U32.AND P6, PT, R237, R116, PT ;  /* 0x00000074ed00720c */ /* 0x000fe20003fc4070 */
[--C-:B------:R-:W-:Y:S01]  /*5e90*/  @!P5 IMAD.IADD R115, R115, 0x1, -R237.reuse ;  /* 0x000000017373d824 */ /* 0x100fe200078e0aed */
[----:B------:R-:W-:Y:S01]  /*5ea0*/  ISETP.GT.U32.AND P0, PT, R237, R113, PT ;  /* 0x00000071ed00720c */ /* 0x000fe20003f04070 */
[----:B------:R-:W-:Y:S01]  /*5eb0*/  IMAD.HI.U32 R5, R11, R118, RZ ;  /* 0x000000760b057227 */ /* 0x000fe200078e00ff */
[----:B------:R-:W-:Y:S02]  /*5ec0*/  IABS R6, R8 ;  /* 0x0000000800067213 */ /* 0x000fe40000000000 */
[----:B------:R-:W-:Y:S01]  /*5ed0*/  ISETP.GE.AND P5, PT, R7, RZ, PT ;  /* 0x000000ff0700720c */ /* 0x000fe20003fa6270 */
[----:B------:R-:W-:-:S02]  /*5ee0*/  @!P4 IMAD.IADD R117, R117, 0x1, -R237 ;  /* 0x000000017575c824 */ /* 0x000fc400078e0aed */
[----:B------:R-:W-:Y:S02]  /*5ef0*/  IMAD.MOV R5, RZ, RZ, -R5 ;  /* 0x000000ffff057224 */ /* 0x000fe400078e0a05 */
[----:B------:R-:W-:Y:S01]  /*5f00*/  VIADD R7, R252, 0x7a ;  /* 0x0000007afc077836 */ /* 0x000fe20000000000 */
[C---:B------:R-:W-:Y:S01]  /*5f10*/  ISETP.GT.U32.AND P4, PT, R237.reuse, R117, PT ;  /* 0x00000075ed00720c */ /* 0x040fe20003f84070 */
[C---:B------:R-:W-:Y:S02]  /*5f20*/  IMAD R118, R237.reuse, R5, R118 ;  /* 0x00000005ed767224 */ /* 0x040fe400078e0276 */
[----:B------:R-:W-:Y:S01]  /*5f30*/  @!P6 IMAD.IADD R116, R116, 0x1, -R237 ;  /* 0x000000017474e824 */ /* 0x000fe200078e0aed */
[----:B------:R-:W-:Y:S01]  /*5f40*/  ISETP.GT.U32.AND P6, PT, R237, R115, PT ;  /* 0x00000073ed00720c */ /* 0x000fe20003fc4070 */
[----:B------:R-:W-:Y:S01]  /*5f50*/  IMAD.HI.U32 R5, R11, R6, RZ ;  /* 0x000000060b057227 */ /* 0x000fe200078e00ff */
[----:B------:R-:W-:-:S03]  /*5f60*/  IABS R120, R7 ;  /* 0x0000000700787213 */ /* 0x000fc60000000000 */
[----:B------:R-:W-:Y:S02]  /*5f70*/  IMAD.MOV R5, RZ, RZ, -R5 ;  /* 0x000000ffff057224 */ /* 0x000fe400078e0a05 */
[----:B------:R-:W-:Y:S01]  /*5f80*/  @!P0 IMAD.IADD R113, R113, 0x1, -R237 ;  /* 0x0000000171718824 */ /* 0x000fe200078e0aed */
[----:B------:R-:W-:Y:S01]  /*5f90*/  ISETP.GE.AND P0, PT, R119, RZ, PT ;  /* 0x000000ff7700720c */ /* 0x000fe20003f06270 */
[C---:B------:R-:W-:Y:S02]  /*5fa0*/  IMAD R119, R237.reuse, R5, R6 ;  /* 0x00000005ed777224 */ /* 0x040fe400078e0206 */
[----:B------:R-:W-:Y:S01]  /*5fb0*/  @!P3 IMAD.MOV R113, RZ, RZ, -R113 ;  /* 0x000000ffff71b224 */ /* 0x000fe200078e0a71 */
[----:B------:R-:W-:Y:S01]  /*5fc0*/  ISETP.GT.U32.AND P3, PT, R237, R116, PT ;  /* 0x00000074ed00720c */ /* 0x000fe20003f64070 */
[--C-:B------:R-:W-:Y:S01]  /*5fd0*/  @!P4 IMAD.IADD R117, R117, 0x1, -R237.reuse ;  /* 0x000000017575c824 */ /* 0x100fe200078e0aed */
[----:B------:R-:W-:Y:S01]  /*5fe0*/  ISETP.GT.U32.AND P4, PT, R237, R119, PT ;  /* 0x00000077ed00720c */ /* 0x000fe20003f84070 */
[----:B------:R-:W-:Y:S01]  /*5ff0*/  @!P6 IMAD.IADD R115, R115, 0x1, -R237 ;  /* 0x000000017373e824 */ /* 0x000fe200078e0aed */
[----:B------:R-:W-:Y:S01]  /*6000*/  ISETP.GT.U32.AND P6, PT, R237, R118, PT ;  /* 0x00000076ed00720c */ /* 0x000fe20003fc4070 */
[----:B------:R-:W-:Y:S01]  /*6010*/  @!P1 IMAD.MOV R111, RZ, RZ, -R111 ;  /* 0x000000ffff6f9224 */ /* 0x000fe200078e0a6f */
[----:B------:R-:W-:Y:S01]  /*6020*/  ISETP.GE.AND P1, PT, R9, RZ, PT ;  /* 0x000000ff0900720c */ /* 0x000fe20003f26270 */
[----:B------:R-:W-:-:S02]  /*6030*/  VIADD R9, R252, 0x7b ;  /* 0x0000007bfc097836 */ /* 0x000fc40000000000 */
[----:B------:R-:W-:-:S04]  /*6040*/  IMAD.HI.U32 R5, R11, R120, RZ ;  /* 0x000000780b057227 */ /* 0x000fc800078e00ff */
[--C-:B------:R-:W-:Y:S01]  /*6050*/  @!P3 IMAD.IADD R116, R116, 0x1, -R237.reuse ;  /* 0x000000017474b824 */ /* 0x100fe200078e0aed */
[----:B------:R-:W-:Y:S01]  /*6060*/  ISETP.GE.AND P3, PT, R8, RZ, PT ;  /* 0x000000ff0800720c */ /* 0x000fe20003f66270 */
[----:B------:R-:W-:Y:S01]  /*6070*/  @!P4 IMAD.IADD R119, R119, 0x1, -R237 ;  /* 0x000000017777c824 */ /* 0x000fe200078e0aed */
[----:B------:R-:W-:Y:S01]  /*6080*/  IABS R8, R9 ;  /* 0x0000000900087213 */ /* 0x000fe20000000000 */
[----:B------:R-:W-:Y:S02]  /*6090*/  IMAD.MOV R5, RZ, RZ, -R5 ;  /* 0x000000ffff057224 */ /* 0x000fe400078e0a05 */
[----:B------:R-:W-:Y:S01]  /*60a0*/  VIADD R10, R252, 0x7c ;  /* 0x0000007cfc0a7836 */ /* 0x000fe20000000000 */
[C---:B------:R-:W-:Y:S01]  /*60b0*/  ISETP.GT.U32.AND P4, PT, R237.reuse, R119, PT ;  /* 0x00000077ed00720c */ /* 0x040fe20003f84070 */
[----:B------:R-:W-:Y:S02]  /*60c0*/  @!P6 IMAD.IADD R118, R118, 0x1, -R237 ;  /* 0x000000017676e824 */ /* 0x000fe400078e0aed */
[----:B------:R-:W-:Y:S01]  /*60d0*/  IMAD R120, R237, R5, R120 ;  /* 0x00000005ed787224 */ /* 0x000fe200078e0278 */
[----:B------:R-:W-:Y:S01]  /*60e0*/  IABS R122, R10 ;  /* 0x0000000a007a7213 */ /* 0x000fe20000000000 */
[----:B------:R-:W-:Y:S01]  /*60f0*/  IMAD.HI.U32 R5, R11, R8, RZ ;  /* 0x000000080b057227 */ /* 0x000fe200078e00ff */
[----:B------:R-:W-:-:S03]  /*6100*/  ISETP.GT.U32.AND P6, PT, R237, R118, PT ;  /* 0x00000076ed00720c */ /* 0x000fc60003fc4070 */
[----:B------:R-:W-:Y:S01]  /*6110*/  @!P2 IMAD.MOV R114, RZ, RZ, -R114 ;  /* 0x000000ffff72a224 */ /* 0x000fe200078e0a72 */
[----:B------:R-:W-:Y:S01]  /*6120*/  ISETP.GE.AND P2, PT, R12, RZ, PT ;  /* 0x000000ff0c00720c */ /* 0x000fe20003f46270 */
[----:B------:R-:W-:Y:S02]  /*6130*/  IMAD.MOV R5, RZ, RZ, -R5 ;  /* 0x000000ffff057224 */ /* 0x000fe400078e0a05 */
[----:B------:R-:W-:-:S04]  /*6140*/  IMAD.HI.U32 R6, R11, R122, RZ ;  /* 0x0000007a0b067227 */ /* 0x000fc800078e00ff */
[----:B------:R-:W-:Y:S01]  /*6150*/  @!P0 IMAD.MOV R116, RZ, RZ, -R116 ;  /* 0x000000ffff748224 */ /* 0x000fe200078e0a74 */
[C---:B------:R-:W-:Y:S01]  /*6160*/  ISETP.GT.U32.AND P0, PT, R237.reuse, R120, PT ;  /* 0x00000078ed00720c */ /* 0x040fe20003f04070 */
[----:B------:R-:W-:Y:S02]  /*6170*/  IMAD R121, R237, R5, R8 ;  /* 0x00000005ed797224 */ /* 0x000fe400078e0208 */
[----:B------:R-:W-:Y:S02]  /*6180*/  IMAD.MOV R6, RZ, RZ, -R6 ;  /* 0x000000ffff067224 */ /* 0x000fe400078e0a06 */
[--C-:B------:R-:W-:Y:S01]  /*6190*/  @!P4 IMAD.IADD R119, R119, 0x1, -R237.reuse ;  /* 0x000000017777c824 */ /* 0x100fe200078e0aed */
[C---:B------:R-:W-:Y:S01]  /*61a0*/  ISETP.GT.U32.AND P4, PT, R237.reuse, R121, PT ;  /* 0x00000079ed00720c */ /* 0x040fe20003f84070 */
[----:B------:R-:W-:Y:S01]  /*61b0*/  @!P6 IMAD.IADD R118, R118, 0x1, -R237 ;  /* 0x000000017676e824 */ /* 0x000fe200078e0aed */
[----:B------:R-:W-:Y:S01]  /*61c0*/  ISETP.GE.AND P6, PT, R10, RZ, PT ;  /* 0x000000ff0a00720c */ /* 0x000fe20003fc6270 */
[----:B------:R-:W-:-:S02]  /*61d0*/  IMAD R122, R237, R6, R122 ;  /* 0x00000006ed7a7224 */ /* 0x000fc400078e027a */
[----:B------:R-:W-:Y:S02]  /*61e0*/  @!P2 IMAD.MOV R118, RZ, RZ, -R118 ;  /* 0x000000ffff76a224 */ /* 0x000fe400078e0a76 */
[----:B------:R-:W-:Y:S01]  /*61f0*/  @!P1 IMAD.MOV R115, RZ, RZ, -R115 ;  /* 0x000000ffff739224 */ /* 0x000fe200078e0a73 */
[----:B------:R-:W-:Y:S01]  /*6200*/  ISETP.GT.U32.AND P2, PT, R237, R122, PT ;  /* 0x0000007aed00720c */ /* 0x000fe20003f44070 */
[--C-:B------:R-:W-:Y:S01]  /*6210*/  @!P0 IMAD.IADD R120, R120, 0x1, -R237.reuse ;  /* 0x0000000178788824 */ /* 0x100fe200078e0aed */
[----:B------:R-:W-:Y:S01]  /*6220*/  ISETP.GE.AND P1, PT, R7, RZ, PT ;  /* 0x000000ff0700720c */ /* 0x000fe20003f26270 */
[C---:B------:R-:W-:Y:S02]  /*6230*/  VIADD R7, R252.reuse, 0x7d ;  /* 0x0000007dfc077836 */ /* 0x040fe40000000000 */
[----:B------:R-:W-:Y:S01]  /*6240*/  @!P4 IMAD.IADD R121, R121, 0x1, -R237 ;  /* 0x000000017979c824 */ /* 0x000fe200078e0aed */
[----:B------:R-:W-:Y:S01]  /*6250*/  ISETP.GT.U32.AND P0, PT, R237, R120, PT ;  /* 0x00000078ed00720c */ /* 0x000fe20003f04070 */
[----:B------:R-:W-:Y:S01]  /*6260*/  @!P5 IMAD.MOV R117, RZ, RZ, -R117 ;  /* 0x000000ffff75d224 */ /* 0x000fe200078e0a75 */
[----:B------:R-:W-:Y:S01]  /*6270*/  IABS R8, R7 ;  /* 0x0000000700087213 */ /* 0x000fe20000000000 */
[C---:B------:R-:W-:Y:S01]  /*6280*/  VIADD R6, R252.reuse, 0x7e ;  /* 0x0000007efc067836 */ /* 0x040fe20000000000 */
[----:B------:R-:W-:Y:S01]  /*6290*/  ISETP.GE.AND P5, PT, R9, RZ, PT ;  /* 0x000000ff0900720c */ /* 0x000fe20003fa6270 */
[----:B------:R-:W-:Y:S01]  /*62a0*/  VIADD R9, R252, 0x7f ;  /* 0x0000007ffc097836 */ /* 0x000fe20000000000 */
[----:B------:R-:W-:Y:S01]  /*62b0*/  ISETP.GT.U32.AND P4, PT, R237, R121, PT ;  /* 0x00000079ed00720c */ /* 0x000fe20003f84070 */
[----:B------:R-:W-:Y:S01]  /*62c0*/  IMAD.HI.U32 R5, R11, R8, RZ ;  /* 0x000000080b057227 */ /* 0x000fe200078e00ff */
[----:B------:R-:W-:-:S02]  /*62d0*/  IABS R124, R6 ;  /* 0x00000006007c7213 */ /* 0x000fc40000000000 */
[----:B------:R-:W-:Y:S01]  /*62e0*/  IABS R10, R9 ;  /* 0x00000009000a7213 */ /* 0x000fe20000000000 */
[----:B------:R-:W-:Y:S02]  /*62f0*/  @!P2 IMAD.IADD R122, R122, 0x1, -R237 ;  /* 0x000000017a7aa824 */ /* 0x000fe400078e0aed */
[----:B------:R-:W-:Y:S02]  /*6300*/  IMAD.MOV R123, RZ, RZ, -R5 ;  /* 0x000000ffff7b7224 */ /* 0x000fe400078e0a05 */
[----:B------:R-:W-:Y:S01]  /*6310*/  @!P0 IMAD.IADD R120, R120, 0x1, -R237 ;  /* 0x0000000178788824 */ /* 0x000fe200078e0aed */
[----:B------:R-:W-:Y:S01]  /*6320*/  ISETP.GT.U32.AND P2, PT, R237, R122, PT ;  /* 0x0000007aed00720c */ /* 0x000fe20003f44070 */
[----:B------:R-:W-:Y:S01]  /*6330*/  IMAD.HI.U32 R5, R11, R124, RZ ;  /* 0x0000007c0b057227 */ /* 0x000fe200078e00ff */
[----:B------:R-:W-:-:S03]  /*6340*/  ISETP.GE.AND P0, PT, R6, RZ, PT ;  /* 0x000000ff0600720c */ /* 0x000fc60003f06270 */
[----:B------:R-:W-:Y:S02]  /*6350*/  IMAD R123, R237, R123, R8 ;  /* 0x0000007bed7b7224 */ /* 0x000fe400078e0208 */
[----:B------:R-:W-:-:S04]  /*6360*/  IMAD.HI.U32 R6, R11, R10, RZ ;  /* 0x0000000a0b067227 */ /* 0x000fc800078e00ff */
[----:B------:R-:W-:Y:S02]  /*6370*/  IMAD.MOV R5, RZ, RZ, -R5 ;  /* 0x000000ffff057224 */ /* 0x000fe400078e0a05 */
[--C-:B------:R-:W-:Y:S01]  /*6380*/  @!P4 IMAD.IADD R121, R121, 0x1, -R237.reuse ;  /* 0x000000017979c824 */ /* 0x100fe200078e0aed */
[C---:B------:R-:W-:Y:S01]  /*6390*/  ISETP.GT.U32.AND P4, PT, R237.reuse, R123, PT ;  /* 0x0000007bed00720c */ /* 0x040fe20003f84070 */
[----:B------:R-:W-:Y:S02]  /*63a0*/  IMAD.MOV R6, RZ, RZ, -R6 ;  /* 0x000000ffff067224 */ /* 0x000fe400078e0a06 */
[C---:B------:R-:W-:Y:S02]  /*63b0*/  IMAD R124, R237.reuse, R5, R124 ;  /* 0x00000005ed7c7224 */ /* 0x040fe400078e027c */
[----:B------:R-:W-:Y:S02]  /*63c0*/  IMAD R125, R237, R6, R10 ;  /* 0x00000006ed7d7224 */ /* 0x000fe400078e020a */
[----:B------:R-:W-:-:S02]  /*63d0*/  @!P2 IMAD.IADD R122, R122, 0x1, -R237 ;  /* 0x000000017a7aa824 */ /* 0x000fc400078e0aed */
[----:B------:R-:W-:Y:S01]  /*63e0*/  @!P5 IMAD.MOV R121, RZ, RZ, -R121 ;  /* 0x000000ffff79d224 */ /* 0x000fe200078e0a79 */
[----:B------:R-:W-:Y:S01]  /*63f0*/  ISETP.GT.U32.AND P5, PT, R237, R124, PT ;  /* 0x0000007ced00720c */ /* 0x000fe20003fa4070 */
[----:B------:R-:W-:Y:S01]  /*6400*/  @!P1 IMAD.MOV R120, RZ, RZ, -R120 ;  /* 0x000000ffff789224 */ /* 0x000fe200078e0a78 */
[----:B------:R-:W-:Y:S01]  /*6410*/  ISETP.GE.AND P1, PT, R9, RZ, PT ;  /* 0x000000ff0900720c */ /* 0x000fe20003f26270 */
[----:B------:R-:W-:Y:S01]  /*6420*/  @!P6 IMAD.MOV R122, RZ, RZ, -R122 ;  /* 0x000000ffff7ae224 */ /* 0x000fe200078e0a7a */
[----:B------:R-:W-:Y:S01]  /*6430*/  ISETP.GT.U32.AND P6, PT, R237, R125, PT ;  /* 0x0000007ded00720c */ /* 0x000fe20003fc4070 */
[C---:B------:R-:W-:Y:S02]  /*6440*/  VIADD R9, R252.reuse, 0x81 ;  /* 0x00000081fc097836 */ /* 0x040fe40000000000 */
[----:B------:R-:W-:Y:S02]  /*6450*/  @!P4 IMAD.IADD R123, R123, 0x1, -R237 ;  /* 0x000000017b7bc824 */ /* 0x000fe400078e0aed */
[----:B------:R-:W-:Y:S01]  /*6460*/  VIADD R5, R252, 0x80 ;  /* 0x00000080fc057836 */ /* 0x000fe20000000000 */
[----:B------:R-:W-:Y:S01]  /*6470*/  IABS R8, R9 ;  /* 0x0000000900087213 */ /* 0x000fe20000000000 */
[----:B------:R-:W-:Y:S01]  /*6480*/  @!P3 IMAD.MOV R119, RZ, RZ, -R119 ;  /* 0x000000ffff77b224 */ /* 0x000fe200078e0a77 */
[----:B------:R-:W-:Y:S01]  /*6490*/  ISETP.GT.U32.AND P4, PT, R237, R123, PT ;  /* 0x0000007bed00720c */ /* 0x000fe20003f84070 */
[----:B------:R-:W-:Y:S01]  /*64a0*/  @!P5 IMAD.IADD R124, R124, 0x1, -R237 ;  /* 0x000000017c7cd824 */ /* 0x000fe200078e0aed */
[----:B------:R-:W-:Y:S01]  /*64b0*/  ISETP.GE.AND P3, PT, R7, RZ, PT ;  /* 0x000000ff0700720c */ /* 0x000fe20003f66270 */
[----:B------:R-:W-:Y:S01]  /*64c0*/  IMAD.HI.U32 R6, R11, R8, RZ ;  /* 0x000000080b067227 */ /* 0x000fe200078e00ff */
[----:B------:R-:W-:-:S02]  /*64d0*/  IABS R126, R5 ;  /* 0x00000005007e7213 */ /* 0x000fc40000000000 */
[----:B------:R-:W-:Y:S01]  /*64e0*/  ISETP.GE.AND P2, PT, R5, RZ, PT ;  /* 0x000000ff0500720c */ /* 0x000fe20003f46270 */
[----:B------:R-:W-:Y:S01]  /*64f0*/  VIADD R131, R252, 0x83 ;  /* 0x00000083fc837836 */ /* 0x000fe20000000000 */
[----:B------:R-:W-:Y:S01]  /*6500*/  ISETP.GT.U32.AND P5, PT, R237, R124, PT ;  /* 0x0000007ced00720c */ /* 0x000fe20003fa4070 */
[----:B------:R-:W-:Y:S01]  /*6510*/  @!P6 IMAD.IADD R125, R125, 0x1, -R237 ;  /* 0x000000017d7de824 */ /* 0x000fe200078e0aed */
[----:B------:R-:W-:Y:S01]  /*6520*/  IADD3 R6, PT, PT, -R6, RZ, RZ ;  /* 0x000000ff06067210 */ /* 0x000fe20007ffe1ff */
[----:B------:R-:W-:Y:S01]  /*6530*/  IMAD.HI.U32 R5, R11, R126, RZ ;  /* 0x0000007e0b057227 */ /* 0x000fe200078e00ff */
[----:B------:R-:W-:Y:S02]  /*6540*/  IABS R10, R131 ;  /* 0x00000083000a7213 */ /* 0x000fe40000000000 */
[----:B------:R-:W-:Y:S01]  /*6550*/  ISETP.GT.U32.AND P6, PT, R237, R125, PT ;  /* 0x0000007ded00720c */ /* 0x000fe20003fc4070 */
[----:B------:R-:W-:Y:S02]  /*6560*/  IMAD.MOV R7, RZ, RZ, -R5 ;  /* 0x000000ffff077224 */ /* 0x000fe400078e0a05 */
[----:B------:R-:W-:Y:S01]  /*6570*/  @!P4 IMAD.IADD R123, R123, 0x1, -R237 ;  /* 0x000000017b7bc824 */ /* 0x000fe200078e0aed */
[----:B------:R-:W-:Y:S01]  /*6580*/  ISETP.GE.AND P4, PT, R9, RZ, PT ;  /* 0x000000ff0900720c */ /* 0x000fe20003f86270 */
[----:B------:R-:W-:-:S02]  /*6590*/  IMAD R127, R237, R6, R8 ;  /* 0x00000006ed7f7224 */ /* 0x000fc400078e0208 */
[----:B------:R-:W-:-:S04]  /*65a0*/  IMAD.HI.U32 R6, R11, R10, RZ ;  /* 0x0000000a0b067227 */ /* 0x000fc800078e00ff */
[C---:B------:R-:W-:Y:S02]  /*65b0*/  IMAD R126, R237.reuse, R7, R126 ;  /* 0x00000007ed7e7224 */ /* 0x040fe400078e027e */
[----:B------:R-:W-:Y:S01]  /*65c0*/  @!P3 IMAD.MOV R123, RZ, RZ, -R123 ;  /* 0x000000ffff7bb224 */ /* 0x000fe200078e0a7b */
[C---:B------:R-:W-:Y:S01]  /*65d0*/  ISETP.GT.U32.AND P3, PT, R237.reuse, R127, PT ;  /* 0x0000007fed00720c */ /* 0x040fe20003f64070 */
[----:B------:R-:W-:Y:S02]  /*65e0*/  VIADD R12, R252, 0x82 ;  /* 0x00000082fc0c7836 */ /* 0x000fe40000000000 */
[----:B------:R-:W-:Y:S02]  /*65f0*/  IMAD.MOV R6, RZ, RZ, -R6 ;  /* 0x000000ffff067224 */ /* 0x000fe400078e0a06 */
[--C-:B------:R-:W-:Y:S01]  /*6600*/  @!P5 IMAD.IADD R124, R124, 0x1, -R237.reuse ;  /* 0x000000017c7cd824 */ /* 0x100fe200078e0aed */
[C---:B------:R-:W-:Y:S01]  /*6610*/  ISETP.GT.U32.AND P5, PT, R237.reuse, R126, PT ;  /* 0x0000007eed00720c */ /* 0x040fe20003fa4070 */
[----:B------:R-:W-:Y:S01]  /*6620*/  IMAD R129, R237, R6, R10 ;  /* 0x00000006ed817224 */ /* 0x000fe200078e020a */
[----:B------:R-:W-:Y:S01]  /*6630*/  IABS R128, R12 ;  /* 0x0000000c00807213 */ /* 0x000fe20000000000 */
[----:B------:R-:W-:-:S02]  /*6640*/  @!P6 IMAD.IADD R125, R125, 0x1, -R237 ;  /* 0x000000017d7de824 */ /* 0x000fc400078e0aed */
[----:B------:R-:W-:Y:S02]  /*6650*/  VIADD R7, R252, 0x84 ;  /* 0x00000084fc077836 */ /* 0x000fe40000000000 */
[----:B------:R-:W-:Y:S01]  /*6660*/  @!P1 IMAD.MOV R125, RZ, RZ, -R125 ;  /* 0x000000ffff7d9224 */ /* 0x000fe200078e0a7d */
[----:B------:R-:W-:Y:S01]  /*6670*/  ISETP.GT.U32.AND P1, PT, R237, R129, PT ;  /* 0x00000081ed00720c */ /* 0x000fe20003f24070 */
[----:B------:R-:W-:Y:S01]  /*6680*/  IMAD.HI.U32 R5, R11, R128, RZ ;  /* 0x000000800b057227 */ /* 0x000fe200078e00ff */
[----:B------:R-:W-:-:S03]  /*6690*/  IABS R130, R7 ;  /* 0x0000000700827213 */ /* 0x000fc60000000000 */
[----:B------:R-:W-:Y:S02]  /*66a0*/  @!P3 IMAD.IADD R127, R127, 0x1, -R237 ;  /* 0x000000017f7fb824 */ /* 0x000fe400078e0aed */
[----:B------:R-:W-:Y:S02]  /*66b0*/  IMAD.MOV R5, RZ, RZ, -R5 ;  /* 0x000000ffff057224 */ /* 0x000fe400078e0a05 */
[----:B------:R-:W-:Y:S01]  /*66c0*/  @!P5 IMAD.IADD R126, R126, 0x1, -R237 ;  /* 0x000000017e7ed824 */ /* 0x000fe200078e0aed */
[C---:B------:R-:W-:Y:S01]  /*66d0*/  ISETP.GT.U32.AND P3, PT, R237.reuse, R127, PT ;  /* 0x0000007fed00720c */ /* 0x040fe20003f64070 */
[C---:B------:R-:W-:Y:S02]  /*66e0*/  IMAD R128, R237.reuse, R5, R128 ;  /* 0x00000005ed807224 */ /* 0x040fe400078e0280 */
[----:B------:R-:W-:Y:S01]  /*66f0*/  VIADD R9, R252, 0x85 ;  /* 0x00000085fc097836 */ /* 0x000fe20000000000 */
[----:B------:R-:W-:Y:S01]  /*6700*/  ISETP.GT.U32.AND P5, PT, R237, R126, PT ;  /* 0x0000007eed00720c */ /* 0x000fe20003fa4070 */
[----:B------:R-:W-:Y:S01]  /*6710*/  IMAD.HI.U32 R5, R11, R130, RZ ;  /* 0x000000820b057227 */ /* 0x000fe200078e00ff */
[----:B------:R-:W-:-:S02]  /*6720*/  ISETP.GT.U32.AND P6, PT, R237, R128, PT ;  /* 0x00000080ed00720c */ /* 0x000fc40003fc4070 */
[----:B------:R-:W-:Y:S01]  /*6730*/  IABS R8, R9 ;  /* 0x0000000900087213 */ /* 0x000fe20000000000 */
[----:B------:R-:W-:Y:S02]  /*6740*/  IMAD.MOV R5, RZ, RZ, -R5 ;  /* 0x000000ffff057224 */ /* 0x000fe400078e0a05 */
[----:B------:R-:W-:Y:S02]  /*6750*/  @!P1 IMAD.IADD R129, R129, 0x1, -R237 ;  /* 0x0000000181819824 */ /* 0x000fe400078e0aed */
[----:B------:R-:W-:Y:S02]  /*6760*/  IMAD R130, R237, R5, R130 ;  /* 0x00000005ed827224 */ /* 0x000fe400078e0282 */
[----:B------:R-:W-:Y:S01]  /*6770*/  IMAD.HI.U32 R5, R11, R8, RZ ;  /* 0x000000080b057227 */ /* 0x000fe200078e00ff */
[----:B------:R-:W-:-:S03]  /*6780*/  ISETP.GT.U32.AND P1, PT, R237, R129, PT ;  /* 0x00000081ed00720c */ /* 0x000fc60003f24070 */
[----:B------:R-:W-:Y:S01]  /*6790*/  @!P3 IMAD.IADD R127, R127, 0x1, -R237 ;  /* 0x000000017f7fb824 */ /* 0x000fe200078e0aed */
[----:B------:R-:W-:Y:S01]  /*67a0*/  ISETP.GT.U32.AND P3, PT, R237, R130, PT ;  /* 0x00000082ed00720c */ /* 0x000fe20003f64070 */
[----:B------:R-:W-:Y:S02]  /*67b0*/  IMAD.MOV R5, RZ, RZ, -R5 ;  /* 0x000000ffff057224 */ /* 0x000fe400078e0a05 */
[--C-:B------:R-:W-:Y:S01]  /*67c0*/  @!P5 IMAD.IADD R126, R126, 0x1, -R237.reuse ;  /* 0x000000017e7ed824 */ /* 0x100fe200078e0aed */
[----:B------:R-:W-:Y:S01]  /*67d0*/  ISETP.GE.AND P5, PT, R131, RZ, PT ;  /* 0x000000ff8300720c */ /* 0x000fe20003fa6270 */
[--C-:B------:R-:W-:Y:S02]  /*67e0*/  @!P6 IMAD.IADD R128, R128, 0x1, -R237.reuse ;  /* 0x000000018080e824 */ /* 0x100fe400078e0aed */
[C---:B------:R-:W-:Y:S02]  /*67f0*/  IMAD R131, R237.reuse, R5, R8 ;  /* 0x00000005ed837224 */ /* 0x040fe400078e0208 */
[----:B------:R-:W-:Y:S01]  /*6800*/  VIADD R10, R252, 0x86 ;  /* 0x00000086fc0a7836 */ /* 0x000fe20000000000 */
[----:B------:R-:W-:Y:S01]  /*6810*/  ISETP.GT.U32.AND P6, PT, R237, R128, PT ;  /* 0x00000080ed00720c */ /* 0x000fe20003fc4070 */
[--C-:B------:R-:W-:Y:S01]  /*6820*/  @!P1 IMAD.IADD R129, R129, 0x1, -R237.reuse ;  /* 0x0000000181819824 */ /* 0x100fe200078e0aed */
[----:B------:R-:W-:Y:S01]  /*6830*/  ISETP.GT.U32.AND P1, PT, R237, R131, PT ;  /* 0x00000083ed00720c */ /* 0x000fe20003f24070 */
[----:B------:R-:W-:Y:S01]  /*6840*/  @!P0 IMAD.MOV R124, RZ, RZ, -R124 ;  /* 0x000000ffff7c8224 */ /* 0x000fe200078e0a7c */
[----:B------:R-:W-:Y:S01]  /*6850*/  ISETP.GE.AND P0, PT, R12, RZ, PT ;  /* 0x000000ff0c00720c */ /* 0x000fe20003f06270 */
[----:B------:R-:W-:Y:S01]  /*6860*/  @!P3 IMAD.IADD R130, R130, 0x1, -R237 ;  /* 0x000000018282b824 */ /* 0x000fe200078e0aed */
[----:B------:R-:W-:Y:S01]  /*6870*/  IABS R132, R10 ;  /* 0x0000000a00847213 */ /* 0x000fe20000000000 */
[----:B------:R-:W-:-:S02]  /*6880*/  VIADD R5, R252, 0x87 ;  /* 0x00000087fc057836 */ /* 0x000fc40000000000 */
[----:B------:R-:W-:Y:S01]  /*6890*/  @!P2 IMAD.MOV R126, RZ, RZ, -R126 ;  /* 0x000000ffff7ea224 */ /* 0x000fe200078e0a7e */
[----:B------:R-:W-:Y:S01]  /*68a0*/  ISETP.GT.U32.AND P3, PT, R237, R130, PT ;  /* 0x00000082ed00720c */ /* 0x000fe20003f64070 */
[----:B------:R-:W-:Y:S01]  /*68b0*/  IMAD.HI.U32 R6, R11, R132, RZ ;  /* 0x000000840b067227 */ /* 0x000fe200078e00ff */
[----:B------:R-:W-:Y:S02]  /*68c0*/  IABS R8, R5 ;  /* 0x0000000500087213 */ /* 0x000fe40000000000 */
[----:B------:R-:W-:Y:S01]  /*68d0*/  ISETP.GE.AND P2, PT, R7, RZ, PT ;  /* 0x000000ff0700720c */ /* 0x000fe20003f46270 */
[----:B------:R-:W-:Y:S02]  /*68e0*/  IMAD.MOV R6, RZ, RZ, -R6 ;  /* 0x000000ffff067224 */ /* 0x000fe400078e0a06 */
[--C-:B------:R-:W-:Y:S01]  /*68f0*/  @!P6 IMAD.IADD R128, R128, 0x1, -R237.reuse ;  /* 0x000000018080e824 */ /* 0x100fe200078e0aed */
[----:B------:R-:W-:Y:S01]  /*6900*/  ISETP.GE.AND P6, PT, R10, RZ, PT ;  /* 0x000000ff0a00720c */ /* 0x000fe20003fc6270 */
[----:B------:R-:W-:-:S02]  /*6910*/  @!P1 IMAD.IADD R131, R131, 0x1, -R237 ;  /* 0x0000000183839824 */ /* 0x000fc400078e0aed */
[----:B------:R-:W-:Y:S02]  /*6920*/  IMAD R132, R237, R6, R132 ;  /* 0x00000006ed847224 */ /* 0x000fe400078e0284 */
[----:B------:R-:W-:Y:S01]  /*6930*/  @!P0 IMAD.MOV R128, RZ, RZ, -R128 ;  /* 0x000000ffff808224 */ /* 0x000fe200078e0a80 */
[----:B------:R-:W-:Y:S01]  /*6940*/  ISETP.GE.AND P0, PT, R5, RZ, PT ;  /* 0x000000ff0500720c */ /* 0x000fe20003f06270 */
[----:B------:R-:W-:Y:S01]  /*6950*/  IMAD.HI.U32 R5, R11, R8, RZ ;  /* 0x000000080b057227 */ /* 0x000fe200078e00ff */
[----:B------:R-:W-:-:S03]  /*6960*/  ISETP.GT.U32.AND P1, PT, R237, R131, PT ;  /* 0x00000083ed00720c */ /* 0x000fc60003f24070 */
[----:B------:R-:W-:Y:S01]  /*6970*/  @!P3 IMAD.IADD R130, R130, 0x1, -R237 ;  /* 0x000000018282b824 */ /* 0x000fe200078e0aed */
[C---:B------:R-:W-:Y:S01]  /*6980*/  ISETP.GT.U32.AND P3, PT, R237.reuse, R132, PT ;  /* 0x00000084ed00720c */ /* 0x040fe20003f64070 */
[----:B------:R-:W-:Y:S02]  /*6990*/  VIADD R6, R252, 0x88 ;  /* 0x00000088fc067836 */ /* 0x000fe40000000000 */
[----:B------:R-:W-:Y:S02]  /*69a0*/  IMAD.MOV R5, RZ, RZ, -R5 ;  /* 0x000000ffff057224 */ /* 0x000fe400078e0a05 */
[----:B------:R-:W-:Y:S01]  /*69b0*/  @!P5 IMAD.MOV R129, RZ, RZ, -R129 ;  /* 0x000000ffff81d224 */ /* 0x000fe200078e0a81 */
[----:B------:R-:W-:Y:S01]  /*69c0*/  IABS R134, R6 ;  /* 0x0000000600867213 */ /* 0x000fe20000000000 */
[----:B------:R-:W-:Y:S01]  /*69d0*/  IMAD R133, R237, R5, R8 ;  /* 0x00000005ed857224 */ /* 0x000fe200078e0208 */
[----:B------:R-:W-:Y:S01]  /*69e0*/  ISETP.GE.AND P5, PT, R6, RZ, PT ;  /* 0x000000ff0600720c */ /* 0x000fe20003fa6270 */
[----:B------:R-:W-:-:S02]  /*69f0*/  @!P1 IMAD.IADD R131, R131, 0x1, -R237 ;  /* 0x0000000183839824 */ /* 0x000fc400078e0aed */
[----:B------:R-:W-:Y:S01]  /*6a00*/  IMAD.HI.U32 R6, R11, R134, RZ ;  /* 0x000000860b067227 */ /* 0x000fe200078e00ff */
[----:B------:R-:W-:-:S03]  /*6a10*/  ISETP.GT.U32.AND P1, PT, R237, R133, PT ;  /* 0x00000085ed00720c */ /* 0x000fc60003f24070 */
[--C-:B------:R-:W-:Y:S02]  /*6a20*/  @!P3 IMAD.IADD R132, R132, 0x1, -R237.reuse ;  /* 0x000000018484b824 */ /* 0x100fe400078e0aed */
[----:B------:R-:W-:Y:S02]  /*6a30*/  IMAD.MOV R6, RZ, RZ, -R6 ;  /* 0x000000ffff067224 */ /* 0x000fe400078e0a06 */
[C---:B------:R-:W-:Y:S01]  /*6a40*/  VIADD R7, R252.reuse, 0x89 ;  /* 0x00000089fc077836 */ /* 0x040fe20000000000 */
[C---:B------:R-:W-:Y:S01]  /*6a50*/  ISETP.GT.U32.AND P3, PT, R237.reuse, R132, PT ;  /* 0x00000084ed00720c */ /* 0x040fe20003f64070 */
[----:B------:R-:W-:Y:S02]  /*6a60*/  IMAD R134, R237, R6, R134 ;  /* 0x00000006ed867224 */ /* 0x000fe400078e0286 */
[----:B------:R-:W-:Y:S01]  /*6a70*/  @!P2 IMAD.MOV R130, RZ, RZ, -R130 ;  /* 0x000000ffff82a224 */ /* 0x000fe200078e0a82 */
[----:B------:R-:W-:Y:S01]  /*6a80*/  IABS R10, R7 ;  /* 0x00000007000a7213 */ /* 0x000fe20000000000 */
[----:B------:R-:W-:Y:S01]  /*6a90*/  @!P1 IMAD.IADD R133, R133, 0x1, -R237 ;  /* 0x0000000185859824 */ /* 0x000fe200078e0aed */
[----:B------:R-:W-:Y:S01]  /*6aa0*/  ISETP.GT.U32.AND P2, PT, R237, R134, PT ;  /* 0x00000086ed00720c */ /* 0x000fe20003f44070 */
[----:B------:R-:W-:Y:S01]  /*6ab0*/  @!P4 IMAD.MOV R127, RZ, RZ, -R127 ;  /* 0x000000ffff7fc224 */ /* 0x000fe200078e0a7f */
[----:B------:R-:W-:Y:S01]  /*6ac0*/  ISETP.GE.AND P4, PT, R9, RZ, PT ;  /* 0x000000ff0900720c */ /* 0x000fe20003f86270 */
[----:B------:R-:W-:Y:S01]  /*6ad0*/  VIADD R9, R252, 0x8a ;  /* 0x0000008afc097836 */ /* 0x000fe20000000000 */
[----:B------:R-:W-:Y:S01]  /*6ae0*/  ISETP.GT.U32.AND P1, PT, R237, R133, PT ;  /* 0x00000085ed00720c */ /* 0x000fe20003f24070 */
[----:B------:R-:W-:-:S03]  /*6af0*/  IMAD.HI.U32 R5, R11, R10, RZ ;  /* 0x0000000a0b057227 */ /* 0x000fc600078e00ff */
[----:B------:R-:W-:Y:S01]  /*6b00*/  IABS R136, R9 ;  /* 0x0000000900887213 */ /* 0x000fe20000000000 */
[----:B------:R-:W-:Y:S01]  /*6b10*/  @!P3 IMAD.IADD R132, R132, 0x1, -R237 ;  /* 0x000000018484b824 */ /* 0x000fe200078e0aed */
[----:B------:R-:W-:Y:S01]  /*6b20*/  ISETP.GE.AND P3, PT, R9, RZ, PT ;  /* 0x000000ff0900720c */ /* 0x000fe20003f66270 */
[----:B------:R-:W-:Y:S02]  /*6b30*/  IMAD.MOV R5, RZ, RZ, -R5 ;  /* 0x000000ffff057224 */ /* 0x000fe400078e0a05 */
[----:B------:R-:W-:Y:S02]  /*6b40*/  VIADD R9, R252, 0x8b ;  /* 0x0000008bfc097836 */ /* 0x000fe40000000000 */
[----:B------:R-:W-:Y:S02]  /*6b50*/  IMAD R135, R237, R5, R10 ;  /* 0x00000005ed877224 */ /* 0x000fe400078e020a */
[----:B------:R-:W-:Y:S01]  /*6b60*/  @!P2 IMAD.IADD R134, R134, 0x1, -R237 ;  /* 0x000000018686a824 */ /* 0x000fe200078e0aed */
[----:B------:R-:W-:Y:S01]  /*6b70*/  IABS R8, R9 ;  /* 0x0000000900087213 */ /* 0x000fe20000000000 */
[----:B------:R-:W-:Y:S01]  /*6b80*/  IMAD.HI.U32 R6, R11, R136, RZ ;  /* 0x000000880b067227 */ /* 0x000fe200078e00ff */
[----:B------:R-:W-:-:S02]  /*6b90*/  @!P1 IADD3 R133, PT, PT, R133, -R237, RZ ;  /* 0x800000ed85859210 */ /* 0x000fc40007ffe0ff */
[----:B------:R-:W-:Y:S01]  /*6ba0*/  ISETP.GT.U32.AND P2, PT, R237, R134, PT ;  /* 0x00000086ed00720c */ /* 0x000fe20003f44070 */
[----:B------:R-:W-:Y:S01]  /*6bb0*/  IMAD.HI.U32 R5, R11, R8, RZ ;  /* 0x000000080b057227 */ /* 0x000fe200078e00ff */
[----:B------:R-:W-:-:S03]  /*6bc0*/  ISETP.GT.U32.AND P1, PT, R237, R135, PT ;  /* 0x00000087ed00720c */ /* 0x000fc60003f24070 */
[----:B------:R-:W-:Y:S02]  /*6bd0*/  IMAD.MOV R6, RZ, RZ, -R6 ;  /* 0x000000ffff067224 */ /* 0x000fe400078e0a06 */
[----:B------:R-:W-:Y:S02]  /*6be0*/  VIADD R143, R252, 0x8c ;  /* 0x0000008cfc8f7836 */ /* 0x000fe40000000000 */
[----:B------:R-:W-:Y:S02]  /*6bf0*/  IMAD.MOV R137, RZ, RZ, -R5 ;  /* 0x000000ffff897224 */ /* 0x000fe400078e0a05 */
[C---:B------:R-:W-:Y:S01]  /*6c00*/  IMAD R136, R237.reuse, R6, R136 ;  /* 0x00000006ed887224 */ /* 0x040fe200078e0288 */
[----:B------:R-:W-:Y:S01]  /*6c10*/  IABS R138, R143 ;  /* 0x0000008f008a7213 */ /* 0x000fe20000000000 */
[C---:B------:R-:W-:Y:S02]  /*6c20*/  IMAD R137, R237.reuse, R137, R8 ;  /* 0x00000089ed897224 */ /* 0x040fe400078e0208 */
[--C-:B------:R-:W-:Y:S01]  /*6c30*/  @!P2 IMAD.IADD R134, R134, 0x1, -R237.reuse ;  /* 0x000000018686a824 */ /* 0x100fe200078e0aed */
[----:B------:R-:W-:Y:S01]  /*6c40*/  ISETP.GT.U32.AND P2, PT, R237, R136, PT ;  /* 0x00000088ed00720c */ /* 0x000fe20003f44070 */
[----:B------:R-:W-:Y:S01]  /*6c50*/  @!P1 IMAD.IADD R135, R135, 0x1, -R237 ;  /* 0x0000000187879824 */ /* 0x000fe200078e0aed */
[----:B------:R-:W-:Y:S01]  /*6c60*/  ISETP.GT.U32.AND P1, PT, R237, R137, PT ;  /* 0x00000089ed00720c */ /* 0x000fe20003f24070 */
[----:B------:R-:W-:-:S04]  /*6c70*/  IMAD.HI.U32 R5, R11, R138, RZ ;  /* 0x0000008a0b057227 */ /* 0x000fc800078e00ff */
[C---:B------:R-:W-:Y:S02]  /*6c80*/  VIADD R144, R252.reuse, 0x8d ;  /* 0x0000008dfc907836 */ /* 0x040fe40000000000 */
[----:B------:R-:W-:Y:S02]  /*6c90*/  IMAD.MOV R8, RZ, RZ, -R5 ;  /* 0x000000ffff087224 */ /* 0x000fe400078e0a05 */
[----:B------:R-:W-:Y:S01]  /*6ca0*/  VIADD R146, R252, 0x8f ;  /* 0x0000008ffc927836 */ /* 0x000fe20000000000 */
[----:B------:R-:W-:Y:S01]  /*6cb0*/  IABS R10, R144 ;  /* 0x00000090000a7213 */ /* 0x000fe20000000000 */
[----:B------:R-:W-:Y:S02]  /*6cc0*/  IMAD R138, R237, R8, R138 ;  /* 0x00000008ed8a7224 */ /* 0x000fe400078e028a */
[--C-:B------:R-:W-:Y:S01]  /*6cd0*/  @!P2 IMAD.IADD R136, R136, 0x1, -R237.reuse ;  /* 0x000000018888a824 */ /* 0x100fe200078e0aed */
[----:B------:R-:W-:Y:S01]  /*6ce0*/  IABS R12, R146 ;  /* 0x00000092000c7213 */ /* 0x000fe20000000000 */
[----:B------:R-:W-:Y:S01]  /*6cf0*/  @!P1 IMAD.IADD R137, R137, 0x1, -R237 ;  /* 0x0000000189899824 */ /* 0x000fe200078e0aed */
[C---:B------:R-:W-:Y:S01]  /*6d00*/  ISETP.GT.U32.AND P2, PT, R237.reuse, R138, PT ;  /* 0x0000008aed00720c */ /* 0x040fe20003f44070 */
[----:B------:R-:W-:Y:S01]  /*6d10*/  VIADD R145, R252, 0x8e ;  /* 0x0000008efc917836 */ /* 0x000fe20000000000 */
[----:B------:R-:W-:Y:S01]  /*6d20*/  ISETP.GT.U32.AND P1, PT, R237, R135, PT ;  /* 0x00000087ed00720c */ /* 0x000fe20003f24070 */
[----:B------:R-:W-:-:S03]  /*6d30*/  IMAD.HI.U32 R6, R11, R10, RZ ;  /* 0x0000000a0b067227 */ /* 0x000fc600078e00ff */
[----:B------:R-:W-:Y:S01]  /*6d40*/  IABS R140, R145 ;  /* 0x00000091008c7213 */ /* 0x000fe20000000000 */
[----:B------:R-:W-:Y:S01]  /*6d50*/  @!P0 IMAD.MOV R133, RZ, RZ, -R133 ;  /* 0x000000ffff858224 */ /* 0x000fe200078e0a85 */
[----:B------:R-:W-:Y:S01]  /*6d60*/  ISETP.GT.U32.AND P0, PT, R237, R137, PT ;  /* 0x00000089ed00720c */ /* 0x000fe20003f04070 */
[----:B------:R-:W-:-:S04]  /*6d70*/  IMAD.HI.U32 R5, R11, R12, RZ ;  /* 0x0000000c0b057227 */ /* 0x000fc800078e00ff */
[----:B------:R-:W-:Y:S02]  /*6d80*/  IMAD.MOV R6, RZ, RZ, -R6 ;  /* 0x000000ffff067224 */ /* 0x000fe400078e0a06 */
[----:B------:R-:W-:Y:S01]  /*6d90*/  @!P4 IMAD.MOV R131, RZ, RZ, -R131 ;  /* 0x000000ffff83c224 */ /* 0x000fe200078e0a83 */
[----:B------:R-:W-:Y:S01]  /*6da0*/  ISETP.GE.AND P4, PT, R7, RZ, PT ;  /* 0x000000ff0700720c */ /* 0x000fe20003f86270 */
[----:B------:R-:W-:Y:S02]  /*6db0*/  IMAD R139, R237, R6, R10 ;  /* 0x00000006ed8b7224 */ /* 0x000fe400078e020a */
[----:B------:R-:W-:Y:S02]  /*6dc0*/  IMAD.MOV R5, RZ, RZ, -R5 ;  /* 0x000000ffff057224 */ /* 0x000fe400078e0a05 */
[----:B------:R-:W-:-:S04]  /*6dd0*/  IMAD.HI.U32 R7, R11, R140, RZ ;  /* 0x0000008c0b077227 */ /* 0x000fc800078e00ff */
[C---:B------:R-:W-:Y:S02]  /*6de0*/  IMAD R141, R237.reuse, R5, R12 ;  /* 0x00000005ed8d7224 */ /* 0x040fe400078e020c */
[----:B------:R-:W-:Y:S01]  /*6df0*/  @!P6 IMAD.MOV R132, RZ, RZ, -R132 ;  /* 0x000000ffff84e224 */ /* 0x000fe200078e0a84 */
[C---:B------:R-:W-:Y:S01]  /*6e00*/  ISETP.GT.U32.AND P6, PT, R237.reuse, R136, PT ;  /* 0x00000088ed00720c */ /* 0x040fe20003fc4070 */
[----:B------:R-:W-:Y:S02]  /*6e10*/  @!P2 IMAD.IADD R138, R138, 0x1, -R237 ;  /* 0x000000018a8aa824 */ /* 0x000fe400078e0aed */
[----:B------:R-:W-:Y:S01]  /*6e20*/  @!P5 IMAD.MOV R134, RZ, RZ, -R134 ;  /* 0x000000ffff86d224 */ /* 0x000fe200078e0a86 */
[C---:B------:R-:W-:Y:S01]  /*6e30*/  ISETP.GT.U32.AND P5, PT, R237.reuse, R139, PT ;  /* 0x0000008bed00720c */ /* 0x040fe20003fa4070 */
[----:B------:R-:W-:Y:S01]  /*6e40*/  IMAD.MOV R7, RZ, RZ, -R7 ;  /* 0x000000ffff077224 */ /* 0x000fe200078e0a07 */
[----:B------:R-:W-:Y:S01]  /*6e50*/  ISETP.GT.U32.AND P2, PT, R237, R138, PT ;  /* 0x0000008aed00720c */ /* 0x000fe20003f44070 */
[----:B------:R-:W-:Y:S01]  /*6e60*/  @!P0 IMAD.IADD R137, R137, 0x1, -R237 ;  /* 0x0000000189898824 */ /* 0x000fe200078e0aed */
[C---:B------:R-:W-:Y:S01]  /*6e70*/  ISETP.GT.U32.AND P0, PT, R237.reuse, R141, PT ;  /* 0x0000008ded00720c */ /* 0x040fe20003f04070 */
[----:B------:R-:W-:-:S02]  /*6e80*/  IMAD R140, R237, R7, R140 ;  /* 0x00000007ed8c7224 */ /* 0x000fc400078e028c */
[C---:B------:R-:W-:Y:S02]  /*6e90*/  VIADD R10, R252.reuse, 0x91 ;  /* 0x00000091fc0a7836 */ /* 0x040fe40000000000 */
[----:B------:R-:W-:Y:S02]  /*6ea0*/  VIADD R7, R252, 0x90 ;  /* 0x00000090fc077836 */ /* 0x000fe40000000000 */
[--C-:B------:R-:W-:Y:S01]  /*6eb0*/  @!P6 IMAD.IADD R136, R136, 0x1, -R237.reuse ;  /* 0x000000018888e824 */ /* 0x100fe200078e0aed */
[----:B------:R-:W-:Y:S01]  /*6ec0*/  IABS R8, R10 ;  /* 0x0000000a00087213 */ /* 0x000fe20000000000 */
[--C-:B------:R-:W-:Y:S01]  /*6ed0*/  @!P5 IMAD.IADD R139, R139, 0x1, -R237.reuse ;  /* 0x000000018b8bd824 */ /* 0x100fe200078e0aed */
[----:B------:R-:W-:Y:S01]  /*6ee0*/  IABS R142, R7 ;  /* 0x00000007008e7213 */ /* 0x000fe20000000000 */
[----:B------:R-:W-:Y:S01]  /*6ef0*/  @!P1 IMAD.IADD R135, R135, 0x1, -R237 ;  /* 0x0000000187879824 */ /* 0x000fe200078e0aed */
[----:B------:R-:W-:Y:S01]  /*6f00*/  ISETP.GE.AND P6, PT, R9, RZ, PT ;  /* 0x000000ff0900720c */ /* 0x000fe20003fc6270 */
[----:B------:R-:W-:Y:S01]  /*6f10*/  IMAD.HI.U32 R6, R11, R8, RZ ;  /* 0x000000080b067227 */ /* 0x000fe200078e00ff */
[----:B------:R-:W-:-:S02]  /*6f20*/  ISETP.GT.U32.AND P1, PT, R237, R140, PT ;  /* 0x0000008ced00720c */ /* 0x000fc40003f24070 */
[----:B------:R-:W-:Y:S01]  /*6f30*/  ISETP.GE.AND P5, PT, R144, RZ, PT ;  /* 0x000000ff9000720c */ /* 0x000fe20003fa6270 */
[----:B------:R-:W-:-:S04]  /*6f40*/  IMAD.HI.U32 R5, R11, R142, RZ ;  /* 0x0000008e0b057227 */ /* 0x000fc800078e00ff */
[--C-:B------:R-:W-:Y:S01]  /*6f50*/  @!P2 IMAD.IADD R138, R138, 0x1, -R237.reuse ;  /* 0x000000018a8aa824 */ /* 0x100fe200078e0aed */
[----:B------:R-:W-:Y:S01]  /*6f60*/  ISETP.GE.AND P2, PT, R143, RZ, PT ;  /* 0x000000ff8f00720c */ /* 0x000fe20003f46270 */
[----:B------:R-:W-:Y:S01]  /*6f70*/  @!P0 IMAD.IADD R141, R141, 0x1, -R237 ;  /* 0x000000018d8d8824 */ /* 0x000fe200078e0aed */
[C---:B------:R-:W-:Y:S01]  /*6f80*/  ISETP.GT.U32.AND P0, PT, R237.reuse, R139, PT ;  /* 0x0000008bed00720c */ /* 0x040fe20003f04070 */
[----:B------:R-:W-:Y:S02]  /*6f90*/  IMAD.MOV R6, RZ, RZ, -R6 ;  /* 0x000000ffff067224 */ /* 0x000fe400078e0a06 */
[----:B------:R-:W-:Y:S02]  /*6fa0*/  IMAD.MOV R5, RZ, RZ, -R5 ;  /* 0x000000ffff057224 */ /* 0x000fe400078e0a05 */
[C---:B------:R-:W-:Y:S02]  /*6fb0*/  IMAD R143, R237.reuse, R6, R8 ;  /* 0x00000006ed8f7224 */ /* 0x040fe400078e0208 */
[----:B------:R-:W-:-:S02]  /*6fc0*/  IMAD R142, R237, R5, R142 ;  /* 0x00000005ed8e7224 */ /* 0x000fc400078e028e */
[----:B------:R-:W-:Y:S02]  /*6fd0*/  VIADD R6, R252, 0x92 ;  /* 0x00000092fc067836 */ /* 0x000fe40000000000 */
[----:B------:R-:W-:Y:S01]  /*6fe0*/  @!P4 IMAD.MOV R135, RZ, RZ, -R135 ;  /* 0x000000ffff87c224 */ /* 0x000fe200078e0a87 */
[C---:B------:R-:W-:Y:S01]  /*6ff0*/  ISETP.GT.U32.AND P4, PT, R237.reuse, R141, PT ;  /* 0x0000008ded00720c */ /* 0x040fe20003f84070 */
[----:B------:R-:W-:Y:S01]  /*7000*/  @!P6 IMAD.MOV R137, RZ, RZ, -R137 ;  /* 0x000000ffff89e224 */ /* 0x000fe200078e0a89 */
[----:B------:R-:W-:Y:S01]  /*7010*/  ISETP.GT.U32.AND P6, PT, R237, R142, PT ;  /* 0x0000008eed00720c */ /* 0x000fe20003fc4070 */
[--C-:B------:R-:W-:Y:S01]  /*7020*/  @!P1 IMAD.IADD R140, R140, 0x1, -R237.reuse ;  /* 0x000000018c8c9824 */ /* 0x100fe200078e0aed */
[----:B------:R-:W-:Y:S01]  /*7030*/  IABS R144, R6 ;  /* 0x0000000600907213 */ /* 0x000fe20000000000 */
[----:B------:R-:W-:Y:S01]  /*7040*/  @!P2 IMAD.MOV R138, RZ, RZ, -R138 ;  /* 0x000000ffff8aa224 */ /* 0x000fe200078e0a8a */
[----:B------:R-:W-:Y:S01]  /*7050*/  ISETP.GE.AND P2, PT, R146, RZ, PT ;  /* 0x000000ff9200720c */ /* 0x000fe20003f46270 */
[----:B------:R-:W-:Y:S01]  /*7060*/  @!P0 IMAD.IADD R139, R139, 0x1, -R237 ;  /* 0x000000018b8b8824 */ /* 0x000fe200078e0aed */
[----:B------:R-:W-:Y:S01]  /*7070*/  ISETP.GT.U32.AND P0, PT, R237, R143, PT ;  /* 0x0000008fed00720c */ /* 0x000fe20003f04070 */
[----:B------:R-:W-:Y:S01]  /*7080*/  IMAD.HI.U32 R5, R11, R144, RZ ;  /* 0x000000900b057227 */ /* 0x000fe200078e00ff */
[----:B------:R-:W-:-:S03]  /*7090*/  ISETP.GE.AND P1, PT, R145, RZ, PT ;  /* 0x000000ff9100720c */ /* 0x000fc60003f26270 */
[----:B------:R-:W-:Y:S01]  /*70a0*/  @!P3 IMAD.MOV R136, RZ, RZ, -R136 ;  /* 0x000000ffff88b224 */ /* 0x000fe200078e0a88 */
[----:B------:R-:W-:Y:S01]  /*70b0*/  ISETP.GT.U32.AND P3, PT, R237, R140, PT ;  /* 0x0000008ced00720c */ /* 0x000fe20003f64070 */
[----:B------:R-:W-:Y:S02]  /*70c0*/  IMAD.MOV R5, RZ, RZ, -R5 ;  /* 0x000000ffff057224 */ /* 0x000fe400078e0a05 */
[--C-:B------:R-:W-:Y:S01]  /*70d0*/  @!P4 IMAD.IADD R141, R141, 0x1, -R237.reuse ;  /* 0x000000018d8dc824 */ /* 0x100fe200078e0aed */
[----:B------:R-:W-:Y:S01]  /*70e0*/  ISETP.GE.AND P4, PT, R10, RZ, PT ;  /* 0x000000ff0a00720c */ /* 0x000fe20003f86270 */
[--C-:B------:R-:W-:Y:S01]  /*70f0*/  @!P6 IMAD.IADD R142, R142, 0x1, -R237.reuse ;  /* 0x000000018e8ee824 */ /* 0x100fe200078e0aed */
[----:B------:R-:W-:Y:S01]  /*7100*/  ISETP.GE.AND P6, PT, R6, RZ, PT ;  /* 0x000000ff0600720c */ /* 0x000fe20003fc6270 */
[----:B------:R-:W-:Y:S02]  /*7110*/  IMAD R144, R237, R5, R144 ;  /* 0x00000005ed907224 */ /* 0x000fe400078e0290 */
[----:B------:R-:W-:Y:S01]  /*7120*/  @!P0 IMAD.IADD R143, R143, 0x1, -R237 ;  /* 0x000000018f8f8824 */ /* 0x000fe200078e0aed */
[C---:B------:R-:W-:Y:S01]  /*7130*/  ISETP.GT.U32.AND P0, PT, R237.reuse, R142, PT ;  /* 0x0000008eed00720c */ /* 0x040fe20003f04070 */
[----:B------:R-:W-:Y:S01]  /*7140*/  @!P2 IMAD.MOV R141, RZ, RZ, -R141 ;  /* 0x000000ffff8da224 */ /* 0x000fe200078e0a8d */
[----:B------:R-:W-:Y:S01]  /*7150*/  ISETP.GT.U32.AND P2, PT, R237, R144, PT ;  /* 0x00000090ed00720c */ /* 0x000fe20003f44070 */
[----:B------:R-:W-:Y:S01]  /*7160*/  @!P3 IMAD.IADD R140, R140, 0x1, -R237 ;  /* 0x000000018c8cb824 */ /* 0x000fe200078e0aed */
[----:B------:R-:W-:Y:S01]  /*7170*/  ISETP.GE.AND P3, PT, R7, RZ, PT ;  /* 0x000000ff0700720c */ /* 0x000fe20003f66270 */
[----:B------:R-:W-:-:S02]  /*7180*/  VIADD R9, R252, 0x93 ;  /* 0x00000093fc097836 */ /* 0x000fc40000000000 */
[----:B------:R-:W-:Y:S02]  /*7190*/  VIADD R5, R252, 0x94 ;  /* 0x00000094fc057836 */ /* 0x000fe40000000000 */
[----:B------:R-:W-:Y:S01]  /*71a0*/  @!P5 IMAD.MOV R139, RZ, RZ, -R139 ;  /* 0x000000ffff8bd224 */ /* 0x000fe200078e0a8b */
[----:B------:R-:W-:Y:S01]  /*71b0*/  IABS R8, R9 ;  /* 0x0000000900087213 */ /* 0x000fe20000000000 */
[----:B------:R-:W-:Y:S01]  /*71c0*/  @!P1 IMAD.MOV R140, RZ, RZ, -R140 ;  /* 0x000000ffff8c9224 */ /* 0x000fe200078e0a8c */
[----:B------:R-:W-:Y:S01]  /*71d0*/  IABS R146, R5 ;  /* 0x0000000500927213 */ /* 0x000fe20000000000 */
[--C-:B------:R-:W-:Y:S01]  /*71e0*/  @!P0 IMAD.IADD R142, R142, 0x1, -R237.reuse ;  /* 0x000000018e8e8824 */ /* 0x100fe200078e0aed */
[----:B------:R-:W-:Y:S01]  /*71f0*/  ISETP.GE.AND P0, PT, R5, RZ, PT ;  /* 0x000000ff0500720c */ /* 0x000fe20003f06270 */
[----:B------:R-:W-:Y:S01]  /*7200*/  @!P2 IMAD.IADD R144, R144, 0x1, -R237 ;  /* 0x000000019090a824 */ /* 0x000fe200078e0aed */
[----:B------:R-:W-:Y:S01]  /*7210*/  ISETP.GT.U32.AND P5, PT, R237, R143, PT ;  /* 0x0000008fed00720c */ /* 0x000fe20003fa4070 */
[----:B------:R-:W-:Y:S01]  /*7220*/  @!P3 IMAD.MOV R142, RZ, RZ, -R142 ;  /* 0x000000ffff8eb224 */ /* 0x000fe200078e0a8e */
[----:B------:R-:W-:Y:S01]  /*7230*/  ISETP.GE.AND P1, PT, R9, RZ, PT ;  /* 0x000000ff0900720c */ /* 0x000fe20003f26270 */
[----:B------:R-:W-:Y:S01]  /*7240*/  IMAD.HI.U32 R6, R11, R8, RZ ;  /* 0x000000080b067227 */ /* 0x000fe200078e00ff */
[----:B------:R-:W-:-:S03]  /*7250*/  ISETP.GT.U32.AND P3, PT, R237, R144, PT ;  /* 0x00000090ed00720c */ /* 0x000fc60003f64070 */
[----:B------:R-:W-:-:S04]  /*7260*/  IMAD.HI.U32 R5, R11, R146, RZ ;  /* 0x000000920b057227 */ /* 0x000fc800078e00ff */
[----:B------:R-:W-:Y:S02]  /*7270*/  IMAD.MOV R6, RZ, RZ, -R6 ;  /* 0x000000ffff067224 */ /* 0x000fe400078e0a06 */
[----:B------:R-:W-:Y:S02]  /*7280*/  IMAD.MOV R5, RZ, RZ, -R5 ;  /* 0x000000ffff057224 */ /* 0x000fe400078e0a05 */
[C---:B------:R-:W-:Y:S02]  /*7290*/  VIADD R9, R252.reuse, 0x96 ;  /* 0x00000096fc097836 */ /* 0x040fe40000000000 */
[C---:B------:R-:W-:Y:S02]  /*72a0*/  IMAD R145, R237.reuse, R6, R8 ;  /* 0x00000006ed917224 */ /* 0x040fe400078e0208 */
[----:B------:R-:W-:Y:S01]  /*72b0*/  VIADD R6, R252, 0x95 ;  /* 0x00000095fc067836 */ /* 0x000fe20000000000 */
[----:B------:R-:W-:Y:S01]  /*72c0*/  IABS R148, R9 ;  /* 0x0000000900947213 */ /* 0x000fe20000000000 */
[----:B------:R-:W-:-:S02]  /*72d0*/  IMAD R146, R237, R5, R146 ;  /* 0x00000005ed927224 */ /* 0x000fc400078e0292 */
[--C-:B------:R-:W-:Y:S01]  /*72e0*/  @!P3 IMAD.IADD R144, R144, 0x1, -R237.reuse ;  /* 0x000000019090b824 */ /* 0x100fe200078e0aed */
[----:B------:R-:W-:Y:S01]  /*72f0*/  IABS R8, R6 ;  /* 0x0000000600087213 */ /* 0x000fe20000000000 */
[----:B------:R-:W-:Y:S01]  /*7300*/  @!P5 IMAD.IADD R143, R143, 0x1, -R237 ;  /* 0x000000018f8fd824 */ /* 0x000fe200078e0aed */
[----:B------:R-:W-:Y:S01]  /*7310*/  ISETP.GT.U32.AND P3, PT, R237, R146, PT ;  /* 0x00000092ed00720c */ /* 0x000fe20003f64070 */
[----:B------:R-:W-:Y:S01]  /*7320*/  IMAD.HI.U32 R7, R11, R148, RZ ;  /* 0x000000940b077227 */ /* 0x000fe200078e00ff */
[----:B------:R-:W-:Y:S02]  /*7330*/  ISETP.GE.AND P2, PT, R6, RZ, PT ;  /* 0x000000ff0600720c */ /* 0x000fe40003f46270 */
[----:B------:R-:W-:Y:S01]  /*7340*/  @!P4 IADD3 R143, PT, PT, -R143, RZ, RZ ;  /* 0x000000ff8f8fc210 */ /* 0x000fe20007ffe1ff */
[----:B------:R-:W-:Y:S01]  /*7350*/  IMAD.HI.U32 R6, R11, R8, RZ ;  /* 0x000000080b067227 */ /* 0x000fe200078e00ff */
[----:B------:R-:W-:Y:S02]  /*7360*/  ISETP.GE.AND P4, PT, R9, RZ, PT ;  /* 0x000000ff0900720c */ /* 0x000fe40003f86270 */
[----:B------:R-:W-:Y:S01]  /*7370*/  ISETP.GT.U32.AND P5, PT, R237, R145, PT ;  /* 0x00000091ed00720c */ /* 0x000fe20003fa4070 */
[----:B------:R-:W-:-:S02]  /*7380*/  IMAD.MOV R7, RZ, RZ, -R7 ;  /* 0x000000ffff077224 */ /* 0x000fc400078e0a07 */
[----:B------:R-:W-:Y:S02]  /*7390*/  IMAD.MOV R6, RZ, RZ, -R6 ;  /* 0x000000ffff067224 */ /* 0x000fe400078e0a06 */
[----:B------:R-:W-:Y:S02]  /*73a0*/  VIADD R9, R252, 0x97 ;  /* 0x00000097fc097836 */ /* 0x000fe40000000000 */
[C---:B------:R-:W-:Y:S02]  /*73b0*/  IMAD R148, R237.reuse, R7, R148 ;  /* 0x00000007ed947224 */ /* 0x040fe400078e0294 */
[C---:B------:R-:W-:Y:S01]  /*73c0*/  IMAD R147, R237.reuse, R6, R8 ;  /* 0x00000006ed937224 */ /* 0x040fe200078e0208 */
[----:B------:R-:W-:Y:S01]  /*73d0*/  IABS R6, R9 ;  /* 0x0000000900067213 */ /* 0x000fe20000000000 */
[----:B------:R-:W-:Y:S01]  /*73e0*/  @!P3 IMAD.IADD R146, R146, 0x1, -R237 ;  /* 0x000000019292b824 */ /* 0x000fe200078e0aed */
[----:B------:R-:W-:Y:S01]  /*73f0*/  ISETP.GT.U32.AND P3, PT, R237, R148, PT ;  /* 0x00000094ed00720c */ /* 0x000fe20003f64070 */
[----:B------:R-:W-:-:S02]  /*7400*/  @!P6 IMAD.MOV R144, RZ, RZ, -R144 ;  /* 0x000000ffff90e224 */ /* 0x000fc400078e0a90 */
[----:B------:R-:W-:Y:S01]  /*7410*/  IMAD.HI.U32 R5, R11, R6, RZ ;  /* 0x000000060b057227 */ /* 0x000fe200078e00ff */
[----:B------:R-:W-:-:S03]  /*7420*/  ISETP.GT.U32.AND P6, PT, R237, R146, PT ;  /* 0x00000092ed00720c */ /* 0x000fc60003fc4070 */
[----:B------:R-:W-:Y:S02]  /*7430*/  IMAD.MOV R5, RZ, RZ, -R5 ;  /* 0x000000ffff057224 */ /* 0x000fe400078e0a05 */
[C---:B------:R-:W-:Y:S02]  /*7440*/  VIADD R12, R252.reuse, 0x99 ;  /* 0x00000099fc0c7836 */ /* 0x040fe40000000000 */
[----:B------:R-:W-:Y:S02]  /*7450*/  IMAD R149, R237, R5, R6 ;  /* 0x00000005ed957224 */ /* 0x000fe400078e0206 */
[--C-:B------:R-:W-:Y:S01]  /*7460*/  @!P5 IMAD.IADD R145, R145, 0x1, -R237.reuse ;  /* 0x000000019191d824 */ /* 0x100fe200078e0aed */
[----:B------:R-:W-:Y:S01]  /*7470*/  IABS R8, R12 ;  /* 0x0000000c00087213 */ /* 0x000fe20000000000 */
[----:B------:R-:W-:Y:S02]  /*7480*/  VIADD R153, R252, 0x9a ;  /* 0x0000009afc997836 */ /* 0x000fe40000000000 */
[--C-:B------:R-:W-:Y:S01]  /*7490*/  @!P3 IMAD.IADD R148, R148, 0x1, -R237.reuse ;  /* 0x000000019494b824 */ /* 0x100fe200078e0aed */
[C---:B------:R-:W-:Y:S01]  /*74a0*/  ISETP.GT.U32.AND P5, PT, R237.reuse, R145, PT ;  /* 0x00000091ed00720c */ /* 0x040fe20003fa4070 */
[----:B------:R-:W-:Y:S01]  /*74b0*/  @!P6 IMAD.IADD R146, R146, 0x1, -R237 ;  /* 0x000000019292e824 */ /* 0x000fe200078e0aed */
[----:B------:R-:W-:Y:S01]  /*74c0*/  ISETP.GT.U32.AND P6, PT, R237, R149, PT ;  /* 0x00000095ed00720c */ /* 0x000fe20003fc4070 */
[----:B------:R-:W-:Y:S01]  /*74d0*/  IMAD.HI.U32 R6, R11, R8, RZ ;  /* 0x000000080b067227 */ /* 0x000fe200078e00ff */
[----:B------:R-:W-:-:S02]  /*74e0*/  IABS R152, R153 ;  /* 0x0000009900987213 */ /* 0x000fc40000000000 */
[----:B------:R-:W-:Y:S01]  /*74f0*/  ISETP.GT.U32.AND P3, PT, R237, R148, PT ;  /* 0x00000094ed00720c */ /* 0x000fe20003f64070 */
[----:B------:R-:W-:Y:S02]  /*7500*/  VIADD R10, R252, 0x98 ;  /* 0x00000098fc0a7836 */ /* 0x000fe40000000000 */
[----:B------:R-:W-:-:S03]  /*7510*/  IMAD.HI.U32 R7, R11, R152, RZ ;  /* 0x000000980b077227 */ /* 0x000fc600078e00ff */
[----:B------:R-:W-:Y:S01]  /*7520*/  IABS R150, R10 ;  /* 0x0000000a00967213 */ /* 0x000fe20000000000 */
[----:B------:R-:W-:Y:S02]  /*7530*/  IMAD.MOV R6, RZ, RZ, -R6 ;  /* 0x000000ffff067224 */ /* 0x000fe400078e0a06 */
[----:B------:R-:W-:Y:S02]  /*7540*/  IMAD.MOV R7, RZ, RZ, -R7 ;  /* 0x000000ffff077224 */ /* 0x000fe400078e0a07 */
[----:B------:R-:W-:Y:S02]  /*7550*/  IMAD R151, R237, R6, R8 ;  /* 0x00000006ed977224 */ /* 0x000fe400078e0208 */
[--C-:B------:R-:W-:Y:S02]  /*7560*/  @!P6 IMAD.IADD R149, R149, 0x1, -R237.reuse ;  /* 0x000000019595e824 */ /* 0x100fe400078e0aed */
[--C-:B------:R-:W-:Y:S01]  /*7570*/  @!P5 IMAD.IADD R145, R145, 0x1, -R237.reuse ;  /* 0x000000019191d824 */ /* 0x100fe200078e0aed */
[C---:B------:R-:W-:Y:S01]  /*7580*/  ISETP.GT.U32.AND P5, PT, R237.reuse, R147, PT ;  /* 0x00000093ed00720c */ /* 0x040fe20003fa4070 */
[C---:B------:R-:W-:Y:S01]  /*7590*/  IMAD R152, R237.reuse, R7, R152 ;  /* 0x00000007ed987224 */ /* 0x040fe200078e0298 */
[C---:B------:R-:W-:Y:S01]  /*75a0*/  ISETP.GT.U32.AND P6, PT, R237.reuse, R149, PT ;  /* 0x00000095ed00720c */ /* 0x040fe20003fc4070 */
[----:B------:R-:W-:Y:S01]  /*75b0*/  @!P3 IMAD.IADD R148, R148, 0x1, -R237 ;  /* 0x000000019494b824 */ /* 0x000fe200078e0aed */
[----:B------:R-:W-:Y:S01]  /*75c0*/  ISETP.GT.U32.AND P3, PT, R237, R151, PT ;  /* 0x00000097ed00720c */ /* 0x000fe20003f64070 */
[----:B------:R-:W-:-:S02]  /*75d0*/  VIADD R8, R252, 0x9b ;  /* 0x0000009bfc087836 */ /* 0x000fc40000000000 */
[----:B------:R-:W-:-:S03]  /*75e0*/  IMAD.HI.U32 R5, R11, R150, RZ ;  /* 0x000000960b057227 */ /* 0x000fc600078e00ff */
[----:B------:R-:W-:Y:S01]  /*75f0*/  IABS R6, R8 ;  /* 0x0000000800067213 */ /* 0x000fe20000000000 */
[----:B------:R-:W-:Y:S01]  /*7600*/  @!P4 IMAD.MOV R148, RZ, RZ, -R148 ;  /* 0x000000ffff94c224 */ /* 0x000fe200078e0a94 */
[C---:B------:R-:W-:Y:S01]  /*7610*/  ISETP.GT.U32.AND P4, PT, R237.reuse, R152, PT ;  /* 0x00000098ed00720c */ /* 0x040fe20003f84070 */
[----:B------:R-:W-:Y:S02]  /*7620*/  IMAD.MOV R5, RZ, RZ, -R5 ;  /* 0x000000ffff057224 */ /* 0x000fe400078e0a05 */
[----:B------:R-:W-:Y:S02]  /*7630*/  VIADD R7, R252, 0x9c ;  /* 0x0000009cfc077836 */ /* 0x000fe40000000000 */
[----:B------:R-:W-:Y:S02]  /*7640*/  IMAD R150, R237, R5, R150 ;  /* 0x00000005ed967224 */ /* 0x000fe400078e0296 */
[----:B------:R-:W-:Y:S01]  /*7650*/  IMAD.HI.U32 R5, R11, R6, RZ ;  /* 0x000000060b057227 */ /* 0x000fe200078e00ff */
[----:B------:R-:W-:-:S03]  /*7660*/  IABS R154, R7 ;  /* 0x00000007009a7213 */ /* 0x000fc60000000000 */
[--C-:B------:R-:W-:Y:S02]  /*7670*/  @!P5 IMAD.IADD R147, R147, 0x1, -R237.reuse ;  /* 0x000000019393d824 */ /* 0x100fe400078e0aed */
[----:B------:R-:W-:Y:S01]  /*7680*/  @!P0 IMAD.MOV R146, RZ, RZ, -R146 ;  /* 0x000000ffff928224 */ /* 0x000fe200078e0a92 */
[----:B------:R-:W-:Y:S01]  /*7690*/  ISETP.GT.U32.AND P0, PT, R237, R150, PT ;  /* 0x00000096ed00720c */ /* 0x000fe20003f04070 */
[----:B------:R-:W-:Y:S01]  /*76a0*/  @!P3 IMAD.IADD R151, R151, 0x1, -R237 ;  /* 0x000000019797b824 */ /* 0x000fe200078e0aed */
[----:B------:R-:W-:Y:S01]  /*76b0*/  ISETP.GT.U32.AND P5, PT, R237, R147, PT ;  /* 0x00000093ed00720c */ /* 0x000fe20003fa4070 */
[----:B------:R-:W-:Y:S02]  /*76c0*/  IMAD.MOV R5, RZ, RZ, -R5 ;  /* 0x000000ffff057224 */ /* 0x000fe400078e0a05 */
[--C-:B------:R-:W-:Y:S01]  /*76d0*/  @!P6 IMAD.IADD R149, R149, 0x1, -R237.reuse ;  /* 0x000000019595e824 */ /* 0x100fe200078e0aed */
[----:B------:R-:W-:Y:S01]  /*76e0*/  ISETP.GE.AND P6, PT, R153, RZ, PT ;  /* 0x000000ff9900720c */ /* 0x000fe20003fc6270 */
[----:B------:R-:W-:Y:S01]  /*76f0*/  @!P4 IMAD.IADD R152, R152, 0x1, -R237 ;  /* 0x000000019898c824 */ /* 0x000fe200078e0aed */
[C---:B------:R-:W-:Y:S01]  /*7700*/  ISETP.GT.U32.AND P4, PT, R237.reuse, R151, PT ;  /* 0x00000097ed00720c */ /* 0x040fe20003f84070 */
[----:B------:R-:W-:-:S02]  /*7710*/  IMAD R153, R237, R5, R6 ;  /* 0x00000005ed997224 */ /* 0x000fc400078e0206 */
[----:B------:R-:W-:-:S04]  /*7720*/  IMAD.HI.U32 R5, R11, R154, RZ ;  /* 0x0000009a0b057227 */ /* 0x000fc800078e00ff */
[----:B------:R-:W-:Y:S01]  /*7730*/  @!P1 IMAD.MOV R145, RZ, RZ, -R145 ;  /* 0x000000ffff919224 */ /* 0x000fe200078e0a91 */
[----:B------:R-:W-:Y:S01]  /*7740*/  ISETP.GE.AND P1, PT, R9, RZ, PT ;  /* 0x000000ff0900720c */ /* 0x000fe20003f26270 */
[----:B------:R-:W-:Y:S02]  /*7750*/  IMAD.MOV R5, RZ, RZ, -R5 ;  /* 0x000000ffff057224 */ /* 0x000fe400078e0a05 */
[--C-:B------:R-:W-:Y:S01]  /*7760*/  @!P0 IMAD.IADD R150, R150, 0x1, -R237.reuse ;  /* 0x0000000196968824 */ /* 0x100fe200078e0aed */
[----:B------:R-:W-:Y:S01]  /*7770*/  ISETP.GE.AND P0, PT, R8, RZ, PT ;  /* 0x000000ff0800720c */ /* 0x000fe20003f06270 */
[----:B------:R-:W-:Y:S02]  /*7780*/  IMAD R154, R237, R5, R154 ;  /* 0x00000005ed9a7224 */ /* 0x000fe400078e029a */
[--C-:B------:R-:W-:Y:S01]  /*7790*/  @!P5 IMAD.IADD R147, R147, 0x1, -R237.reuse ;  /* 0x000000019393d824 */ /* 0x100fe200078e0aed */
[----:B------:R-:W-:Y:S01]  /*77a0*/  ISETP.GT.U32.AND P3, PT, R237, R150, PT ;  /* 0x00000096ed00720c */ /* 0x000fe20003f64070 */
[----:B------:R-:W-:Y:S01]  /*77b0*/  @!P4 IMAD.IADD R151, R151, 0x1, -R237 ;  /* 0x000000019797c824 */ /* 0x000fe200078e0aed */
[C---:B------:R-:W-:Y:S01]  /*77c0*/  ISETP.GT.U32.AND P4, PT, R237.reuse, R154, PT ;  /* 0x0000009aed00720c */ /* 0x040fe20003f84070 */
[----:B------:R-:W-:Y:S01]  /*77d0*/  @!P2 IMAD.MOV R147, RZ, RZ, -R147 ;  /* 0x000000ffff93a224 */ /* 0x000fe200078e0a93 */
[----:B------:R-:W-:Y:S01]  /*77e0*/  ISETP.GE.AND P5, PT, R10, RZ, PT ;  /* 0x000000ff0a00720c */ /* 0x000fe20003fa6270 */
[----:B------:R-:W-:Y:S01]  /*77f0*/  @!P1 IMAD.MOV R149, RZ, RZ, -R149 ;  /* 0x000000ffff959224 */ /* 0x000fe200078e0a95 */
[----:B------:R-:W-:Y:S01]  /*7800*/  ISETP.GE.AND P2, PT, R12, RZ, PT ;  /* 0x000000ff0c00720c */ /* 0x000fe20003f46270 */
[C---:B------:R-:W-:Y:S01]  /*7810*/  VIADD R12, R252.reuse, 0x9e ;  /* 0x0000009efc0c7836 */ /* 0x040fe20000000000 */
[----:B------:R-:W-:Y:S01]  /*7820*/  ISETP.GT.U32.AND P1, PT, R237, R152, PT ;  /* 0x00000098ed00720c */ /* 0x000fe20003f24070 */
[----:B------:R-:W-:-:S02]  /*7830*/  VIADD R159, R252, 0x9f ;  /* 0x0000009ffc9f7836 */ /* 0x000fc40000000000 */
[----:B------:R-:W-:Y:S01]  /*7840*/  VIADD R9, R252, 0x9d ;  /* 0x0000009dfc097836 */ /* 0x000fe20000000000 */
[----:B------:R-:W-:Y:S01]  /*7850*/  IABS R156, R12 ;  /* 0x0000000c009c7213 */ /* 0x000fe20000000000 */
[--C-:B------:R-:W-:Y:S01]  /*7860*/  @!P3 IMAD.IADD R150, R150, 0x1, -R237.reuse ;  /* 0x000000019696b824 */ /* 0x100fe200078e0aed */
[----:B------:R-:W-:Y:S01]  /*7870*/  IABS R10, R159 ;  /* 0x0000009f000a7213 */ /* 0x000fe20000000000 */
[----:B------:R-:W-:Y:S01]  /*7880*/  @!P4 IMAD.IADD R154, R154, 0x1, -R237 ;  /* 0x000000019a9ac824 */ /* 0x000fe200078e0aed */
[----:B------:R-:W-:Y:S01]  /*7890*/  IABS R8, R9 ;  /* 0x0000000900087213 */ /* 0x000fe20000000000 */
[----:B------:R-:W-:Y:S01]  /*78a0*/  IMAD.HI.U32 R6, R11, R156, RZ ;  /* 0x0000009c0b067227 */ /* 0x000fe200078e00ff */
[----:B------:R-:W-:-:S03]  /*78b0*/  ISETP.GT.U32.AND P3, PT, R237, R153, PT ;  /* 0x00000099ed00720c */ /* 0x000fc60003f64070 */
[----:B------:R-:W-:Y:S01]  /*78c0*/  @!P1 IMAD.IADD R152, R152, 0x1, -R237 ;  /* 0x0000000198989824 */ /* 0x000fe200078e0aed */
[----:B------:R-:W-:Y:S01]  /*78d0*/  ISETP.GE.AND P1, PT, R7, RZ, PT ;  /* 0x000000ff0700720c */ /* 0x000fe20003f26270 */
[----:B------:R-:W-:Y:S01]  /*78e0*/  @!P5 IMAD.MOV R150, RZ, RZ, -R150 ;  /* 0x000000ffff96d224 */ /* 0x000fe200078e0a96 */
[----:B------:R-:W-:Y:S01]  /*78f0*/  ISETP.GT.U32.AND P5, PT, R237, R154, PT ;  /* 0x0000009aed00720c */ /* 0x000fe20003fa4070 */
[----:B------:R-:W-:-:S04]  /*7900*/  IMAD.HI.U32 R7, R11, R10, RZ ;  /* 0x0000000a0b077227 */ /* 0x000fc800078e00ff */
[----:B------:R-:W-:Y:S02]  /*7910*/  IMAD.MOV R6, RZ, RZ, -R6 ;  /* 0x000000ffff067224 */ /* 0x000fe400078e0a06 */
[----:B------:R-:W-:-:S04]  /*7920*/  IMAD.HI.U32 R5, R11, R8, RZ ;  /* 0x000000080b057227 */ /* 0x000fc800078e00ff */
[----:B------:R-:W-:Y:S02]  /*7930*/  IMAD.MOV R7, RZ, RZ, -R7 ;  /* 0x000000ffff077224 */ /* 0x000fe400078e0a07 */
[C---:B------:R-:W-:Y:S02]  /*7940*/  IMAD R156, R237.reuse, R6, R156 ;  /* 0x00000006ed9c7224 */ /* 0x040fe400078e029c */
[----:B------:R-:W-:Y:S02]  /*7950*/  IMAD.MOV R5, RZ, RZ, -R5 ;  /* 0x000000ffff057224 */ /* 0x000fe400078e0a05 */
[C---:B------:R-:W-:Y:S02]  /*7960*/  IMAD R157, R237.reuse, R7, R10 ;  /* 0x00000007ed9d7224 */ /* 0x040fe400078e020a */
[----:B------:R-:W-:Y:S01]  /*7970*/  @!P6 IMAD.MOV R152, RZ, RZ, -R152 ;  /* 0x000000ffff98e224 */ /* 0x000fe200078e0a98 */
[C---:B------:R-:W-:Y:S01]  /*7980*/  ISETP.GT.U32.AND P6, PT, R237.reuse, R156, PT ;  /* 0x0000009ced00720c */ /* 0x040fe20003fc4070 */
[----:B------:R-:W-:-:S02]  /*7990*/  IMAD R155, R237, R5, R8 ;  /* 0x00000005ed9b7224 */ /* 0x000fc400078e0208 */
[----:B------:R-:W-:Y:S02]  /*79a0*/  VIADD R7, R252, 0xa0 ;  /* 0x000000a0fc077836 */ /* 0x000fe40000000000 */
[----:B------:R-:W-:Y:S01]  /*79b0*/  @!P5 IMAD.IADD R154, R154, 0x1, -R237 ;  /* 0x000000019a9ad824 */ /* 0x000fe200078e0aed */
[C---:B------:R-:W-:Y:S01]  /*79c0*/  ISETP.GT.U32.AND P5, PT, R237.reuse, R157, PT ;  /* 0x0000009ded00720c */ /* 0x040fe20003fa4070 */
[----:B------:R-:W-:Y:S01]  /*79d0*/  @!P2 IMAD.MOV R151, RZ, RZ, -R151 ;  /* 0x000000ffff97a224 */ /* 0x000fe200078e0a97 */
[----:B------:R-:W-:Y:S01]  /*79e0*/  ISETP.GT.U32.AND P2, PT, R237, R155, PT ;  /* 0x0000009bed00720c */ /* 0x000fe20003f44070 */
[--C-:B------:R-:W-:Y:S01]  /*79f0*/  @!P3 IMAD.IADD R153, R153, 0x1, -R237.reuse ;  /* 0x000000019999b824 */ /* 0x100fe200078e0aed */
[----:B------:R-:W-:Y:S01]  /*7a00*/  ISETP.GE.AND P3, PT, R9, RZ, PT ;  /* 0x000000ff0900720c */ /* 0x000fe20003f66270 */
[----:B------:R-:W-:Y:S01]  /*7a10*/  VIADD R9, R252, 0xa1 ;  /* 0x000000a1fc097836 */ /* 0x000fe20000000000 */
[----:B------:R-:W-:Y:S01]  /*7a20*/  IABS R158, R7 ;  /* 0x00000007009e7213 */ /* 0x000fe20000000000 */
[----:B------:R-:W-:Y:S01]  /*7a30*/  @!P6 IMAD.IADD R156, R156, 0x1, -R237 ;  /* 0x000000019c9ce824 */ /* 0x000fe200078e0aed */
[----:B------:R-:W-:Y:S01]  /*7a40*/  ISETP.GT.U32.AND P4, PT, R237, R153, PT ;  /* 0x00000099ed00720c */ /* 0x000fe20003f84070 */
[----:B------:R-:W-:Y:S01]  /*7a50*/  VIADD R10, R252, 0xa2 ;  /* 0x000000a2fc0a7836 */ /* 0x000fe20000000000 */
[----:B------:R-:W-:Y:S01]  /*7a60*/  IABS R8, R9 ;  /* 0x0000000900087213 */ /* 0x000fe20000000000 */
[----:B------:R-:W-:-:S03]  /*7a70*/  IMAD.HI.U32 R5, R11, R158, RZ ;  /* 0x0000009e0b057227 */ /* 0x000fc600078e00ff */
[----:B------:R-:W-:Y:S01]  /*7a80*/  IABS R160, R10 ;  /* 0x0000000a00a07213 */ /* 0x000fe20000000000 */
[----:B------:R-:W-:Y:S01]  /*7a90*/  IMAD.MOV R6, RZ, RZ, -R5 ;  /* 0x000000ffff067224 */ /* 0x000fe200078e0a05 */
[----:B------:R-:W-:Y:S01]  /*7aa0*/  @!P2 IADD3 R155, PT, PT, R155, -R237, RZ ;  /* 0x800000ed9b9ba210 */ /* 0x000fe20007ffe0ff */
[----:B------:R-:W-:Y:S01]  /*7ab0*/  @!P5 IMAD.IADD R157, R157, 0x1, -R237 ;  /* 0x000000019d9dd824 */ /* 0x000fe200078e0aed */
[----:B------:R-:W-:Y:S01]  /*7ac0*/  ISETP.GT.U32.AND P5, PT, R237, R156, PT ;  /* 0x0000009ced00720c */ /* 0x000fe20003fa4070 */
[----:B------:R-:W-:Y:S01]  /*7ad0*/  IMAD.HI.U32 R5, R11, R8, RZ ;  /* 0x000000080b057227 */ /* 0x000fe200078e00ff */
[----:B------:R-:W-:Y:S02]  /*7ae0*/  ISETP.GT.U32.AND P6, PT, R237, R155, PT ;  /* 0x0000009bed00720c */ /* 0x000fe40003fc4070 */
[----:B------:R-:W-:Y:S01]  /*7af0*/  ISETP.GE.AND P2, PT, R159, RZ, PT ;  /* 0x000000ff9f00720c */ /* 0x000fe20003f46270 */
[----:B------:R-:W-:Y:S02]  /*7b00*/  IMAD.MOV R5, RZ, RZ, -R5 ;  /* 0x000000ffff057224 */ /* 0x000fe400078e0a05 */
[----:B------:R-:W-:-:S02]  /*7b10*/  IMAD R158, R237, R6, R158 ;  /* 0x00000006ed9e7224 */ /* 0x000fc400078e029e */
[----:B------:R-:W-:Y:S02]  /*7b20*/  IMAD R159, R237, R5, R8 ;  /* 0x00000005ed9f7224 */ /* 0x000fe400078e0208 */
[----:B------:R-:W-:-:S04]  /*7b30*/  IMAD.HI.U32 R5, R11, R160, RZ ;  /* 0x000000a00b057227 */ /* 0x000fc800078e00ff */
[----:B------:R-:W-:Y:S01]  /*7b40*/  @!P5 IMAD.IADD R156, R156, 0x1, -R237 ;  /* 0x000000019c9cd824 */ /* 0x000fe200078e0aed */
[----:B------:R-:W-:Y:S01]  /*7b50*/  ISETP.GT.U32.AND P5, PT, R237, R159, PT ;  /* 0x0000009fed00720c */ /* 0x000fe20003fa4070 */
[----:B------:R-:W-:Y:S02]  /*7b60*/  IMAD.MOV R6, RZ, RZ, -R5 ;  /* 0x000000ffff067224 */ /* 0x000fe400078e0a05 */
[--C-:B------:R-:W-:Y:S01]  /*7b70*/  @!P4 IMAD.IADD R153, R153, 0x1, -R237.reuse ;  /* 0x000000019999c824 */ /* 0x100fe200078e0aed */
[----:B------:R-:W-:Y:S01]  /*7b80*/  ISETP.GE.AND P4, PT, R12, RZ, PT ;  /* 0x000000ff0c00720c */ /* 0x000fe20003f86270 */
[----:B------:R-:W-:Y:S01]  /*7b90*/  @!P6 IMAD.IADD R155, R155, 0x1, -R237 ;  /* 0x000000019b9be824 */ /* 0x000fe200078e0aed */
[C---:B------:R-:W-:Y:S01]  /*7ba0*/  ISETP.GT.U32.AND P6, PT, R237.reuse, R158, PT ;  /* 0x0000009eed00720c */ /* 0x040fe20003fc4070 */
[C---:B------:R-:W-:Y:S02]  /*7bb0*/  IMAD R160, R237.reuse, R6, R160 ;  /* 0x00000006eda07224 */ /* 0x040fe400078e02a0 */
[----:B------:R-:W-:Y:S01]  /*7bc0*/  @!P0 IMAD.MOV R153, RZ, RZ, -R153 ;  /* 0x000000ffff998224 */ /* 0x000fe200078e0a99 */
[----:B------:R-:W-:Y:S01]  /*7bd0*/  ISETP.GT.U32.AND P0, PT, R237, R157, PT ;  /* 0x0000009ded00720c */ /* 0x000fe20003f04070 */
[----:B------:R-:W-:-:S02]  /*7be0*/  VIADD R12, R252, 0xa3 ;  /* 0x000000a3fc0c7836 */ /* 0x000fc40000000000 */
[----:B------:R-:W-:Y:S01]  /*7bf0*/  @!P3 IMAD.MOV R155, RZ, RZ, -R155 ;  /* 0x000000ffff9bb224 */ /* 0x000fe200078e0a9b */
[----:B------:R-:W-:Y:S01]  /*7c00*/  ISETP.GT.U32.AND P3, PT, R237, R160, PT ;  /* 0x000000a0ed00720c */ /* 0x000fe20003f64070 */
[----:B------:R-:W-:Y:S01]  /*7c10*/  VIADD R163, R252, 0xa4 ;  /* 0x000000a4fca37836 */ /* 0x000fe20000000000 */
[----:B------:R-:W-:Y:S01]  /*7c20*/  IABS R8, R12 ;  /* 0x0000000c00087213 */ /* 0x000fe20000000000 */
[--C-:B------:R-:W-:Y:S02]  /*7c30*/  @!P5 IMAD.IADD R159, R159, 0x1, -R237.reuse ;  /* 0x000000019f9fd824 */ /* 0x100fe400078e0aed */
[--C-:B------:R-:W-:Y:S01]  /*7c40*/  @!P6 IMAD.IADD R158, R158, 0x1, -R237.reuse ;  /* 0x000000019e9ee824 */ /* 0x100fe200078e0aed */
[----:B------:R-:W-:Y:S01]  /*7c50*/  IABS R162, R163 ;  /* 0x000000a300a27213 */ /* 0x000fe20000000000 */
[----:B------:R-:W-:Y:S01]  /*7c60*/  IMAD.HI.U32 R5, R11, R8, RZ ;  /* 0x000000080b057227 */ /* 0x000fe200078e00ff */
[----:B------:R-:W-:Y:S02]  /*7c70*/  ISETP.GT.U32.AND P5, PT, R237, R159, PT ;  /* 0x0000009fed00720c */ /* 0x000fe40003fa4070 */
[----:B------:R-:W-:Y:S01]  /*7c80*/  ISETP.GE.AND P6, PT, R9, RZ, PT ;  /* 0x000000ff0900720c */ /* 0x000fe20003fc6270 */
[----:B------:R-:W-:Y:S01]  /*7c90*/  @!P0 IMAD.IADD R157, R157, 0x1, -R237 ;  /* 0x000000019d9d8824 */ /* 0x000fe200078e0aed */
[----:B------:R-:W-:Y:S01]  /*7ca0*/  ISETP.GE.AND P0, PT, R7, RZ, PT ;  /* 0x000000ff0700720c */ /* 0x000fe20003f06270 */
[----:B------:R-:W-:-:S02]  /*7cb0*/  IMAD.MOV R161, RZ, RZ, -R5 ;  /* 0x000000ffffa17224 */ /* 0x000fc400078e0a05 */
[----:B------:R-:W-:Y:S02]  /*7cc0*/  VIADD R7, R252, 0xa5 ;  /* 0x000000a5fc077836 */ /* 0x000fe40000000000 */
[----:B------:R-:W-:Y:S02]  /*7cd0*/  @!P3 IMAD.IADD R160, R160, 0x1, -R237 ;  /* 0x00000001a0a0b824 */ /* 0x000fe400078e0aed */
[----:B------:R-:W-:Y:S01]  /*7ce0*/  IMAD.HI.U32 R5, R11, R162, RZ ;  /* 0x000000a20b057227 */ /* 0x000fe200078e00ff */
[----:B------:R-:W-:Y:S02]  /*7cf0*/  IABS R6, R7 ;  /* 0x0000000700067213 */ /* 0x000fe40000000000 */
[C---:B------:R-:W-:Y:S01]  /*7d00*/  ISETP.GT.U32.AND P3, PT, R237.reuse, R160, PT ;  /* 0x000000a0ed00720c */ /* 0x040fe20003f64070 */
[----:B------:R-:W-:Y:S01]  /*7d10*/  @!P1 IMAD.MOV R154, RZ, RZ, -R154 ;  /* 0x000000ffff9a9224 */ /* 0x000fe200078e0a9a */
[----:B------:R-:W-:Y:S01]  /*7d20*/  ISETP.GT.U32.AND P1, PT, R237, R158, PT ;  /* 0x0000009eed00720c */ /* 0x000fe20003f24070 */
[----:B------:R-:W-:-:S02]  /*7d30*/  IMAD.MOV R5, RZ, RZ, -R5 ;  /* 0x000000ffff057224 */ /* 0x000fc400078e0a05 */
[----:B------:R-:W-:Y:S01]  /*7d40*/  @!P4 IMAD.MOV R156, RZ, RZ, -R156 ;  /* 0x000000ffff9cc224 */ /* 0x000fe200078e0a9c */
[----:B------:R-:W-:Y:S01]  /*7d50*/  ISETP.GE.AND P4, PT, R10, RZ, PT ;  /* 0x000000ff0a00720c */ /* 0x000fe20003f86270 */
[----:B------:R-:W-:Y:S02]  /*7d60*/  IMAD R162, R237, R5, R162 ;  /* 0x00000005eda27224 */ /* 0x000fe400078e02a2 */
[----:B------:R-:W-:Y:S02]  /*7d70*/  @!P5 IMAD.IADD R159, R159, 0x1, -R237 ;  /* 0x000000019f9fd824 */ /* 0x000fe400078e0aed */
[----:B------:R-:W-:-:S04]  /*7d80*/  IMAD.HI.U32 R5, R11, R6, RZ ;  /* 0x000000060b057227 */ /* 0x000fc800078e00ff */
[----:B------:R-:W-:Y:S01]  /*7d90*/  @!P6 IMAD.MOV R159, RZ, RZ, -R159 ;  /* 0x000000ffff9fe224 */ /* 0x000fe200078e0a9f */
[----:B------:R-:W-:Y:S01]  /*7da0*/  ISETP.GT.U32.AND P6, PT, R237, R162, PT ;  /* 0x000000a2ed00720c */ /* 0x000fe20003fc4070 */
[----:B------:R-:W-:Y:S02]  /*7db0*/  IMAD.MOV R5, RZ, RZ, -R5 ;  /* 0x000000ffff057224 */ /* 0x000fe400078e0a05 */
[--C-:B------:R-:W-:Y:S01]  /*7dc0*/  @!P1 IMAD.IADD R158, R158, 0x1, -R237.reuse ;  /* 0x000000019e9e9824 */ /* 0x100fe200078e0aed */
[----:B------:R-:W-:Y:S01]  /*7dd0*/  ISETP.GE.AND P1, PT, R163, RZ, PT ;  /* 0x000000ffa300720c */ /* 0x000fe20003f26270 */
[----:B------:R-:W-:Y:S02]  /*7de0*/  @!P3 IMAD.IADD R160, R160, 0x1, -R237 ;  /* 0x00000001a0a0b824 */ /* 0x000fe400078e0aed */
[C---:B------:R-:W-:Y:S02]  /*7df0*/  IMAD R163, R237.reuse, R5, R6 ;  /* 0x00000005eda37224 */ /* 0x040fe400078e0206 */
[----:B------:R-:W-:-:S02]  /*7e00*/  IMAD R161, R237, R161, R8 ;  /* 0x000000a1eda17224 */ /* 0x000fc400078e0208 */
[----:B------:R-:W-:Y:S01]  /*7e10*/  @!P0 IMAD.MOV R158, RZ, RZ, -R158 ;  /* 0x000000ffff9e8224 */ /* 0x000fe200078e0a9e */
[----:B------:R-:W-:Y:S01]  /*7e20*/  ISETP.GE.AND P0, PT, R7, RZ, PT ;  /* 0x000000ff0700720c */ /* 0x000fe20003f06270 */
[----:B------:R-:W-:Y:S01]  /*7e30*/  @!P4 IMAD.MOV R160, RZ, RZ, -R160 ;  /* 0x000000ffffa0c224 */ /* 0x000fe200078e0aa0 */
[C---:B------:R-:W-:Y:S01]  /*7e40*/  ISETP.GT.U32.AND P4, PT, R237.reuse, R163, PT ;  /* 0x000000a3ed00720c */ /* 0x040fe20003f84070 */
[----:B------:R-:W-:Y:S01]  /*7e50*/  VIADD R7, R252, 0xa6 ;  /* 0x000000a6fc077836 */ /* 0x000fe20000000000 */
[----:B------:R-:W-:Y:S01]  /*7e60*/  ISETP.GT.U32.AND P5, PT, R237, R161, PT ;  /* 0x000000a1ed00720c */ /* 0x000fe20003fa4070 */
[----:B------:R-:W-:Y:S02]  /*7e70*/  @!P6 IMAD.IADD R162, R162, 0x1, -R237 ;  /* 0x00000001a2a2e824 */ /* 0x000fe400078e0aed */
[C---:B------:R-:W-:Y:S01]  /*7e80*/  VIADD R9, R252.reuse, 0xa7 ;  /* 0x000000a7fc097836 */ /* 0x040fe20000000000 */
[----:B------:R-:W-:Y:S01]  /*7e90*/  IABS R164, R7 ;  /* 0x0000000700a47213 */ /* 0x000fe20000000000 */
[----:B------:R-:W-:Y:S01]  /*7ea0*/  @!P2 IMAD.MOV R157, RZ, RZ, -R157 ;  /* 0x000000ffff9da224 */ /* 0x000fe200078e0a9d */
[----:B------:R-:W-:Y:S01]  /*7eb0*/  ISETP.GE.AND P3, PT, R7, RZ, PT ;  /* 0x000000ff0700720c */ /* 0x000fe20003f66270 */
[----:B------:R-:W-:Y:S01]  /*7ec0*/  VIADD R7, R252, 0xa8 ;  /* 0x000000a8fc077836 */ /* 0x000fe20000000000 */
[----:B------:R-:W-:Y:S01]  /*7ed0*/  ISETP.GT.U32.AND P6, PT, R237, R162, PT ;  /* 0x000000a2ed00720c */ /* 0x000fe20003fc4070 */
[----:B------:R-:W-:Y:S01]  /*7ee0*/  IMAD.HI.U32 R5, R11, R164, RZ ;  /* 0x000000a40b057227 */ /* 0x000fe200078e00ff */
[----:B------:R-:W-:-:S02]  /*7ef0*/  ISETP.GE.AND P2, PT, R12, RZ, PT ;  /* 0x000000ff0c00720c */ /* 0x000fc40003f46270 */
[----:B------:R-:W-:Y:S01]  /*7f00*/  IABS R166, R7 ;  /* 0x0000000700a67213 */ /* 0x000fe20000000000 */
[----:B------:R-:W-:Y:S01]  /*7f10*/  @!P4 IMAD.IADD R163, R163, 0x1, -R237 ;  /* 0x00000001a3a3c824 */ /* 0x000fe200078e0aed */
[----:B------:R-:W-:Y:S01]  /*7f20*/  IABS R8, R9 ;  /* 0x0000000900087213 */ /* 0x000fe20000000000 */
[----:B------:R-:W-:Y:S02]  /*7f30*/  IMAD.MOV R5, RZ, RZ, -R5 ;  /* 0x000000ffff057224 */ /* 0x000fe400078e0a05 */
[----:B------:R-:W-:Y:S01]  /*7f40*/  @!P5 IMAD.IADD R161, R161, 0x1, -R237 ;  /* 0x00000001a1a1d824 */ /* 0x000fe200078e0aed */
[C---:B------:R-:W-:Y:S01]  /*7f50*/  ISETP.GT.U32.AND P4, PT, R237.reuse, R163, PT ;  /* 0x000000a3ed00720c */ /* 0x040fe20003f84070 */
[----:B------:R-:W-:Y:S02]  /*7f60*/  IMAD R164, R237, R5, R164 ;  /* 0x00000005eda47224 */ /* 0x000fe400078e02a4 */
[----:B------:R-:W-:Y:S01]  /*7f70*/  IMAD.HI.U32 R5, R11, R166, RZ ;  /* 0x000000a60b057227 */ /* 0x000fe200078e00ff */
[----:B------:R-:W-:-:S03]  /*7f80*/  ISETP.GT.U32.AND P5, PT, R237, R161, PT ;  /* 0x000000a1ed00720c */ /* 0x000fc60003fa4070 */
[----:B------:R-:W-:Y:S01]  /*7f90*/  @!P6 IMAD.IADD R162, R162, 0x1, -R237 ;  /* 0x00000001a2a2e824 */ /* 0x000fe200078e0aed */
[----:B------:R-:W-:Y:S01]  /*7fa0*/  ISETP.GT.U32.AND P6, PT, R237, R164, PT ;  /* 0x000000a4ed00720c */ /* 0x000fe20003fc4070 */
[----:B------:R-:W-:Y:S02]  /*7fb0*/  IMAD.MOV R5, RZ, RZ, -R5 ;  /* 0x000000ffff057224 */ /* 0x000fe400078e0a05 */
[----:B------:R-:W-:-:S04]  /*7fc0*/  IMAD.HI.U32 R6, R11, R8, RZ ;  /* 0x000000080b067227 */ /* 0x000fc800078e00ff */
[----:B------:R-:W-:Y:S02]  /*7fd0*/  IMAD R166, R237, R5, R166 ;  /* 0x00000005eda67224 */ /* 0x000fe400078e02a6 */
[--C-:B------:R-:W-:Y:S02]  /*7fe0*/  @!P4 IMAD.IADD R163, R163, 0x1, -R237.reuse ;  /* 0x00000001a3a3c824 */ /* 0x100fe400078e0aed */
[--C-:B------:R-:W-:Y:S01]  /*7ff0*/  @!P5 IMAD.IADD R161, R161, 0x1, -R237.reuse ;  /* 0x00000001a1a1d824 */ /* 0x100fe200078e0aed */
[----:B------:R-:W-:Y:S01]  /*8000*/  ISETP.GT.U32.AND P4, PT, R237, R166, PT ;  /* 0x000000a6ed00720c */ /* 0x000fe20003f84070 */
[----:B------:R-:W-:Y:S01]  /*8010*/  @!P6 IMAD.IADD R164, R164, 0x1, -R237 ;  /* 0x00000001a4a4e824 */ /* 0x000fe200078e0aed */
[----:B------:R-:W-:Y:S01]  /*8020*/  ISETP.GE.AND P5, PT, R9, RZ, PT ;  /* 0x000000ff0900720c */ /* 0x000fe20003fa6270 */
[C---:B------:R-:W-:Y:S02]  /*8030*/  VIADD R9, R252.reuse, 0xaa ;  /* 0x000000aafc097836 */ /* 0x040fe40000000000 */
[----:B------:R-:W-:Y:S01]  /*8040*/  IMAD.MOV R6, RZ, RZ, -R6 ;  /* 0x000000ffff067224 */ /* 0x000fe200078e0a06 */
[----:B------:R-:W-:Y:S01]  /*8050*/  ISETP.GT.U32.AND P6, PT, R237, R164, PT ;  /* 0x000000a4ed00720c */ /* 0x000fe20003fc4070 */
[C---:B------:R-:W-:Y:S01]  /*8060*/  VIADD R12, R252.reuse, 0xab ;  /* 0x000000abfc0c7836 */ /* 0x040fe20000000000 */
[----:B------:R-:W-:Y:S01]  /*8070*/  IABS R168, R9 ;  /* 0x0000000900a87213 */ /* 0x000fe20000000000 */
[----:B------:R-:W-:Y:S01]  /*8080*/  @!P2 IMAD.MOV R161, RZ, RZ, -R161 ;  /* 0x000000ffffa1a224 */ /* 0x000fe200078e0aa1 */
[----:B------:R-:W-:Y:S01]  /*8090*/  ISETP.GE.AND P2, PT, R7, RZ, PT ;  /* 0x000000ff0700720c */ /* 0x000fe20003f46270 */
[----:B------:R-:W-:Y:S01]  /*80a0*/  IMAD R165, R237, R6, R8 ;  /* 0x00000006eda57224 */ /* 0x000fe200078e0208 */
[----:B------:R-:W-:Y:S01]  /*80b0*/  IABS R10, R12 ;  /* 0x0000000c000a7213 */ /* 0x000fe20000000000 */
[----:B------:R-:W-:-:S02]  /*80c0*/  VIADD R7, R252, 0xa9 ;  /* 0x000000a9fc077836 */ /* 0x000fc40000000000 */
[----:B------:R-:W-:-:S03]  /*80d0*/  IMAD.HI.U32 R6, R11, R168, RZ ;  /* 0x000000a80b067227 */ /* 0x000fc600078e00ff */
[----:B------:R-:W-:Y:S01]  /*80e0*/  IABS R8, R7 ;  /* 0x0000000700087213 */ /* 0x000fe20000000000 */
[----:B------:R-:W-:Y:S01]  /*80f0*/  @!P4 IMAD.IADD R166, R166, 0x1, -R237 ;  /* 0x00000001a6a6c824 */ /* 0x000fe200078e0aed */
[----:B------:R-:W-:Y:S01]  /*8100*/  IADD3 R6, PT, PT, -R6, RZ, RZ ;  /* 0x000000ff06067210 */ /* 0x000fe20007ffe1ff */
[----:B------:R-:W-:Y:S01]  /*8110*/  @!P1 IMAD.MOV R162, RZ, RZ, -R162 ;  /* 0x000000ffffa29224 */ /* 0x000fe200078e0aa2 */
[----:B------:R-:W-:Y:S01]  /*8120*/  ISETP.GT.U32.AND P1, PT, R237, R165, PT ;  /* 0x000000a5ed00720c */ /* 0x000fe20003f24070 */
[----:B------:R-:W-:Y:S01]  /*8130*/  @!P0 IMAD.MOV R163, RZ, RZ, -R163 ;  /* 0x000000ffffa38224 */ /* 0x000fe200078e0aa3 */
[----:B------:R-:W-:Y:S01]  /*8140*/  ISETP.GE.AND P0, PT, R7, RZ, PT ;  /* 0x000000ff0700720c */ /* 0x000fe20003f06270 */
[----:B------:R-:W-:Y:S01]  /*8150*/  IMAD.HI.U32 R7, R11, R10, RZ ;  /* 0x0000000a0b077227 */ /* 0x000fe200078e00ff */
[----:B------:R-:W-:-:S03]  /*8160*/  ISETP.GT.U32.AND P4, PT, R237, R166, PT ;  /* 0x000000a6ed00720c */ /* 0x000fc60003f84070 */
[----:B------:R-:W-:Y:S01]  /*8170*/  @!P6 IMAD.IADD R164, R164, 0x1, -R237 ;  /* 0x00000001a4a4e824 */ /* 0x000fe200078e0aed */
[----:B------:R-:W-:Y:S01]  /*8180*/  ISETP.GE.AND P6, PT, R9, RZ, PT ;  /* 0x000000ff0900720c */ /* 0x000fe20003fc6270 */
[----:B------:R-:W-:Y:S02]  /*8190*/  IMAD.MOV R7, RZ, RZ, -R7 ;  /* 0x000000ffff077224 */ /* 0x000fe400078e0a07 */
[C---:B------:R-:W-:Y:S02]  /*81a0*/  IMAD R168, R237.reuse, R6, R168 ;  /* 0x00000006eda87224 */ /* 0x040fe400078e02a8 */
[C---:B------:R-:W-:Y:S02]  /*81b0*/  IMAD R169, R237.reuse, R7, R10 ;  /* 0x00000007eda97224 */ /* 0x040fe400078e020a */
[----:B------:R-:W-:Y:S01]  /*81c0*/  @!P3 IMAD.MOV R164, RZ, RZ, -R164 ;  /* 0x000000ffffa4b224 */ /* 0x000fe200078e0aa4 */
[----:B------:R-:W-:Y:S01]  /*81d0*/  ISETP.GT.U32.AND P3, PT, R237, R168, PT ;  /* 0x000000a8ed00720c */ /* 0x000fe20003f64070 */
[----:B------:R-:W-:-:S02]  /*81e0*/  @!P1 IMAD.IADD R165, R165, 0x1, -R237 ;  /* 0x00000001a5a59824 */ /* 0x000fc400078e0aed */
        /* <DEDUP_REMOVED lines=9> */
[--C-:B------:R-:W-:Y:S02]  /*8280*/  @!P4 IMAD.IADD R169, R169, 0x1, -R237.reuse ;  /* 0x00000001a9a9c824 */ /* 0x100fe400078e0aed */
[----:B------:R-:W-:Y:S01]  /*8290*/  @!P1 IMAD.IADD R165, R165, 0x1, -R237 ;  /* 0x00000001a5a59824 */ /* 0x000fe200078e0aed */
[----:B------:R-:W-:Y:S01]  /*82a0*/  ISETP.GT.U32.AND P4, PT, R237, R168, PT ;  /* 0x000000a8ed00720c */ /* 0x000fe20003f84070 */
[----:B------:R-:W-:Y:S01]  /*82b0*/  IMAD.HI.U32 R6, R11, R8, RZ ;  /* 0x000000080b067227 */ /* 0x000fe200078e00ff */
[----:B------:R-:W-:-:S03]  /*82c0*/  ISETP.GT.U32.AND P1, PT, R237, R167, PT ;  /* 0x000000a7ed00720c */ /* 0x000fc60003f24070 */
[----:B------:R-:W-:Y:S02]  /*82d0*/  IMAD.MOV R6, RZ, RZ, -R6 ;  /* 0x000000ffff067224 */ /* 0x000fe400078e0a06 */
[C---:B------:R-:W-:Y:S02]  /*82e0*/  VIADD R5, R252.reuse, 0xac ;  /* 0x000000acfc057836 */ /* 0x040fe40000000000 */
[C---:B------:R-:W-:Y:S02]  /*82f0*/  IMAD R171, R237.reuse, R6, R8 ;  /* 0x00000006edab7224 */ /* 0x040fe400078e0208 */
[----:B------:R-:W-:Y:S01]  /*8300*/  VIADD R9, R252, 0xae ;  /* 0x000000aefc097836 */ /* 0x000fe20000000000 */
[----:B------:R-:W-:Y:S01]  /*8310*/  IABS R170, R5 ;  /* 0x0000000500aa7213 */ /* 0x000fe20000000000 */
[--C-:B------:R-:W-:Y:S01]  /*8320*/  @!P4 IMAD.IADD R168, R168, 0x1, -R237.reuse ;  /* 0x00000001a8a8c824 */ /* 0x100fe200078e0aed */
[----:B------:R-:W-:Y:S01]  /*8330*/  ISETP.GT.U32.AND P4, PT, R237, R171, PT ;  /* 0x000000abed00720c */ /* 0x000fe20003f84070 */
[----:B------:R-:W-:Y:S01]  /*8340*/  @!P1 IMAD.IADD R167, R167, 0x1, -R237 ;  /* 0x00000001a7a79824 */ /* 0x000fe200078e0aed */
[----:B------:R-:W-:Y:S01]  /*8350*/  ISETP.GE.AND P1, PT, R5, RZ, PT ;  /* 0x000000ff0500720c */ /* 0x000fe20003f26270 */
[----:B------:R-:W-:Y:S01]  /*8360*/  IMAD.HI.U32 R5, R11, R170, RZ ;  /* 0x000000aa0b057227 */ /* 0x000fe200078e00ff */
[----:B------:R-:W-:-:S02]  /*8370*/  IABS R172, R9 ;  /* 0x0000000900ac7213 */ /* 0x000fc40000000000 */
[C---:B------:R-:W-:Y:S01]  /*8380*/  ISETP.GT.U32.AND P3, PT, R237.reuse, R167, PT ;  /* 0x000000a7ed00720c */ /* 0x040fe20003f64070 */
[----:B------:R-:W-:Y:S02]  /*8390*/  IMAD.MOV R5, RZ, RZ, -R5 ;  /* 0x000000ffff057224 */ /* 0x000fe400078e0a05 */
[----:B------:R-:W-:Y:S02]  /*83a0*/  VIADD R10, R252, 0xaf ;  /* 0x000000affc0a7836 */ /* 0x000fe40000000000 */
[----:B------:R-:W-:Y:S02]  /*83b0*/  IMAD R170, R237, R5, R170 ;  /* 0x00000005edaa7224 */ /* 0x000fe400078e02aa */
[----:B------:R-:W-:Y:S01]  /*83c0*/  @!P4 IMAD.IADD R171, R171, 0x1, -R237 ;  /* 0x00000001ababc824 */ /* 0x000fe200078e0aed */
[----:B------:R-:W-:Y:S01]  /*83d0*/  IABS R8, R10 ;  /* 0x0000000a00087213 */ /* 0x000fe20000000000 */
[----:B------:R-:W-:-:S03]  /*83e0*/  IMAD.HI.U32 R5, R11, R172, RZ ;  /* 0x000000ac0b057227 */ /* 0x000fc600078e00ff */
[----:B------:R-:W-:Y:S01]  /*83f0*/  ISETP.GT.U32.AND P4, PT, R237, R171, PT ;  /* 0x000000abed00720c */ /* 0x000fe20003f84070 */
[----:B------:R-:W-:Y:S02]  /*8400*/  IMAD.MOV R6, RZ, RZ, -R5 ;  /* 0x000000ffff067224 */ /* 0x000fe400078e0a05 */
[----:B------:R-:W-:-:S04]  /*8410*/  IMAD.HI.U32 R5, R11, R8, RZ ;  /* 0x000000080b057227 */ /* 0x000fc800078e00ff */
[----:B------:R-:W-:Y:S02]  /*8420*/  IMAD.MOV R5, RZ, RZ, -R5 ;  /* 0x000000ffff057224 */ /* 0x000fe400078e0a05 */
[----:B------:R-:W-:Y:S01]  /*8430*/  @!P2 IMAD.MOV R166, RZ, RZ, -R166 ;  /* 0x000000ffffa6a224 */ /* 0x000fe200078e0aa6 */
[C---:B------:R-:W-:Y:S01]  /*8440*/  ISETP.GT.U32.AND P2, PT, R237.reuse, R169, PT ;  /* 0x000000a9ed00720c */ /* 0x040fe20003f44070 */
[----:B------:R-:W-:Y:S02]  /*8450*/  IMAD R173, R237, R5, R8 ;  /* 0x00000005edad7224 */ /* 0x000fe400078e0208 */
[--C-:B------:R-:W-:Y:S02]  /*8460*/  @!P4 IMAD.IADD R171, R171, 0x1, -R237.reuse ;  /* 0x00000001ababc824 */ /* 0x100fe400078e0aed */
[----:B------:R-:W-:Y:S01]  /*8470*/  @!P3 IMAD.IADD R167, R167, 0x1, -R237 ;  /* 0x00000001a7a7b824 */ /* 0x000fe200078e0aed */
[C---:B------:R-:W-:Y:S01]  /*8480*/  ISETP.GT.U32.AND P4, PT, R237.reuse, R173, PT ;  /* 0x000000aded00720c */ /* 0x040fe20003f84070 */
[C---:B------:R-:W-:Y:S01]  /*8490*/  IMAD R172, R237.reuse, R6, R172 ;  /* 0x00000006edac7224 */ /* 0x040fe200078e02ac */
[----:B------:R-:W-:Y:S01]  /*84a0*/  ISETP.GT.U32.AND P3, PT, R237, R170, PT ;  /* 0x000000aaed00720c */ /* 0x000fe20003f64070 */
[----:B------:R-:W-:-:S02]  /*84b0*/  @!P6 IMAD.MOV R168, RZ, RZ, -R168 ;  /* 0x000000ffffa8e224 */ /* 0x000fc400078e0aa8 */
[----:B------:R-:W-:Y:S01]  /*84c0*/  @!P5 IMAD.MOV R165, RZ, RZ, -R165 ;  /* 0x000000ffffa5d224 */ /* 0x000fe200078e0aa5 */
[----:B------:R-:W-:Y:S01]  /*84d0*/  ISETP.GT.U32.AND P6, PT, R237, R172, PT ;  /* 0x000000aced00720c */ /* 0x000fe20003fc4070 */
[--C-:B------:R-:W-:Y:S01]  /*84e0*/  @!P2 IMAD.IADD R169, R169, 0x1, -R237.reuse ;  /* 0x00000001a9a9a824 */ /* 0x100fe200078e0aed */
[----:B------:R-:W-:Y:S01]  /*84f0*/  ISETP.GE.AND P2, PT, R7, RZ, PT ;  /* 0x000000ff0700720c */ /* 0x000fe20003f46270 */
[----:B------:R-:W-:Y:S01]  /*8500*/  VIADD R7, R252, 0xb1 ;  /* 0x000000b1fc077836 */ /* 0x000fe20000000000 */
[----:B------:R-:W-:Y:S01]  /*8510*/  ISETP.GE.AND P5, PT, R12, RZ, PT ;  /* 0x000000ff0c00720c */ /* 0x000fe20003fa6270 */
[----:B------:R-:W-:Y:S02]  /*8520*/  VIADD R12, R252, 0xb0 ;  /* 0x000000b0fc0c7836 */ /* 0x000fe40000000000 */
        /* <DEDUP_REMOVED lines=8> */
[----:B------:R-:W-:Y:S01]  /*85b0*/  ISETP.GT.U32.AND P3, PT, R237, R170, PT ;  /* 0x000000aaed00720c */ /* 0x000fe20003f64070 */
[----:B------:R-:W-:Y:S02]  /*85c0*/  VIADD R9, R252, 0xb2 ;  /* 0x000000b2fc097836 */ /* 0x000fe40000000000 */
[----:B------:R-:W-:Y:S02]  /*85d0*/  @!P6 IMAD.IADD R172, R172, 0x1, -R237 ;  /* 0x00000001acace824 */ /* 0x000fe400078e0aed */
[----:B------:R-:W-:Y:S01]  /*85e0*/  IMAD.MOV R5, RZ, RZ, -R5 ;  /* 0x000000ffff057224 */ /* 0x000fe200078e0a05 */
[----:B------:R-:W-:Y:S01]  /*85f0*/  IABS R176, R9 ;  /* 0x0000000900b07213 */ /* 0x000fe20000000000 */
[----:B------:R-:W-:Y:S01]  /*8600*/  IMAD.HI.U32 R6, R11, R174, RZ ;  /* 0x000000ae0b067227 */ /* 0x000fe200078e00ff */
[----:B------:R-:W-:-:S03]  /*8610*/  ISETP.GT.U32.AND P6, PT, R237, R172, PT ;  /* 0x000000aced00720c */ /* 0x000fc60003fc4070 */
[----:B------:R-:W-:Y:S02]  /*8620*/  IMAD R175, R237, R5, R8 ;  /* 0x00000005edaf7224 */ /* 0x000fe400078e0208 */
[----:B------:R-:W-:Y:S02]  /*8630*/  IMAD.MOV R6, RZ, RZ, -R6 ;  /* 0x000000ffff067224 */ /* 0x000fe400078e0a06 */
[----:B------:R-:W-:Y:S01]  /*8640*/  @!P4 IMAD.IADD R173, R173, 0x1, -R237 ;  /* 0x00000001adadc824 */ /* 0x000fe200078e0aed */
[C---:B------:R-:W-:Y:S01]  /*8650*/  ISETP.GT.U32.AND P4, PT, R237.reuse, R175, PT ;  /* 0x000000afed00720c */ /* 0x040fe20003f84070 */
[----:B------:R-:W-:Y:S02]  /*8660*/  IMAD R174, R237, R6, R174 ;  /* 0x00000006edae7224 */ /* 0x000fe400078e02ae */
[----:B------:R-:W-:-:S04]  /*8670*/  IMAD.HI.U32 R6, R11, R176, RZ ;  /* 0x000000b00b067227 */ /* 0x000fc800078e00ff */
[----:B------:R-:W-:Y:S01]  /*8680*/  @!P3 IMAD.IADD R170, R170, 0x1, -R237 ;  /* 0x00000001aaaab824 */ /* 0x000fe200078e0aed */
[----:B------:R-:W-:Y:S01]  /*8690*/  ISETP.GE.AND P3, PT, R12, RZ, PT ;  /* 0x000000ff0c00720c */ /* 0x000fe20003f66270 */
[----:B------:R-:W-:Y:S02]  /*86a0*/  VIADD R12, R252, 0xb3 ;  /* 0x000000b3fc0c7836 */ /* 0x000fe40000000000 */
[----:B------:R-:W-:Y:S02]  /*86b0*/  IMAD.MOV R6, RZ, RZ, -R6 ;  /* 0x000000ffff067224 */ /* 0x000fe400078e0a06 */
[----:B------:R-:W-:Y:S01]  /*86c0*/  @!P5 IMAD.MOV R169, RZ, RZ, -R169 ;  /* 0x000000ffffa9d224 */ /* 0x000fe200078e0aa9 */
[----:B------:R-:W-:Y:S01]  /*86d0*/  ISETP.GE.AND P5, PT, R10, RZ, PT ;  /* 0x000000ff0a00720c */ /* 0x000fe20003fa6270 */
[--C-:B------:R-:W-:Y:S01]  /*86e0*/  @!P6 IMAD.IADD R172, R172, 0x1, -R237.reuse ;  /* 0x00000001acace824 */ /* 0x100fe200078e0aed */
[----:B------:R-:W-:Y:S01]  /*86f0*/  IABS R10, R12 ;  /* 0x0000000c000a7213 */ /* 0x000fe20000000000 */
[----:B------:R-:W-:Y:S01]  /*8700*/  IMAD R176, R237, R6, R176 ;  /* 0x00000006edb07224 */ /* 0x000fe200078e02b0 */
[----:B------:R-:W-:Y:S01]  /*8710*/  ISETP.GE.AND P6, PT, R9, RZ, PT ;  /* 0x000000ff0900720c */ /* 0x000fe20003fc6270 */
[----:B------:R-:W-:Y:S01]  /*8720*/  @!P1 IMAD.MOV R170, RZ, RZ, -R170 ;  /* 0x000000ffffaa9224 */ /* 0x000fe200078e0aaa */
[C---:B------:R-:W-:Y:S01]  /*8730*/  ISETP.GT.U32.AND P1, PT, R237.reuse, R174, PT ;  /* 0x000000aeed00720c */ /* 0x040fe20003f24070 */
[----:B------:R-:W-:Y:S01]  /*8740*/  @!P0 IMAD.MOV R172, RZ, RZ, -R172 ;  /* 0x000000ffffac8224 */ /* 0x000fe200078e0aac */
[----:B------:R-:W-:Y:S01]  /*8750*/  ISETP.GT.U32.AND P0, PT, R237, R176, PT ;  /* 0x000000b0ed00720c */ /* 0x000fe20003f04070 */
[----:B------:R-:W-:Y:S01]  /*8760*/  @!P4 IMAD.IADD R175, R175, 0x1, -R237 ;  /* 0x00000001afafc824 */ /* 0x000fe200078e0aed */
[C---:B------:R-:W-:Y:S01]  /*8770*/  IADD3 R9, PT, PT, R252.reuse, 0xb6, RZ ;  /* 0x000000b6fc097810 */ /* 0x040fe20007ffe0ff */
[----:B------:R-:W-:-:S02]  /*8780*/  VIADD R6, R252, 0xb4 ;  /* 0x000000b4fc067836 */ /* 0x000fc40000000000 */
[----:B------:R-:W-:Y:S01]  /*8790*/  IMAD.HI.U32 R5, R11, R10, RZ ;  /* 0x0000000a0b057227 */ /* 0x000fe200078e00ff */
[----:B------:R-:W-:Y:S02]  /*87a0*/  ISETP.GT.U32.AND P4, PT, R237, R175, PT ;  /* 0x000000afed00720c */ /* 0x000fe40003f84070 */
[----:B------:R-:W-:Y:S01]  /*87b0*/  IABS R178, R6 ;  /* 0x0000000600b27213 */ /* 0x000fe20000000000 */
[----:B------:R-:W-:Y:S01]  /*87c0*/  IMAD.MOV R5, RZ, RZ, -R5 ;  /* 0x000000ffff057224 */ /* 0x000fe200078e0a05 */
[----:B------:R-:W-:Y:S01]  /*87d0*/  IABS R180, R9 ;  /* 0x0000000900b47213 */ /* 0x000fe20000000000 */
[----:B------:R-:W-:Y:S01]  /*87e0*/  @!P2 IMAD.MOV R171, RZ, RZ, -R171 ;  /* 0x000000ffffaba224 */ /* 0x000fe200078e0aab */
[----:B------:R-:W-:Y:S01]  /*87f0*/  ISETP.GE.AND P2, PT, R7, RZ, PT ;  /* 0x000000ff0700720c */ /* 0x000fe20003f46270 */
[----:B------:R-:W-:Y:S02]  /*8800*/  IMAD R177, R237, R5, R10 ;  /* 0x00000005edb17224 */ /* 0x000fe400078e020a */
[----:B------:R-:W-:-:S02]  /*8810*/  VIADD R7, R252, 0xb5 ;  /* 0x000000b5fc077836 */ /* 0x000fc40000000000 */
[----:B------:R-:W-:-:S03]  /*8820*/  IMAD.HI.U32 R5, R11, R178, RZ ;  /* 0x000000b20b057227 */ /* 0x000fc600078e00ff */
[----:B------:R-:W-:Y:S01]  /*8830*/  IABS R8, R7 ;  /* 0x0000000700087213 */ /* 0x000fe20000000000 */
[--C-:B------:R-:W-:Y:S02]  /*8840*/  @!P1 IMAD.IADD R174, R174, 0x1, -R237.reuse ;  /* 0x00000001aeae9824 */ /* 0x100fe400078e0aed */
[----:B------:R-:W-:Y:S02]  /*8850*/  @!P0 IMAD.IADD R176, R176, 0x1, -R237 ;  /* 0x00000001b0b08824 */ /* 0x000fe400078e0aed */
[----:B------:R-:W-:Y:S01]  /*8860*/  IMAD.MOV R5, RZ, RZ, -R5 ;  /* 0x000000ffff057224 */ /* 0x000fe200078e0a05 */
[----:B------:R-:W-:Y:S01]  /*8870*/  ISETP.GT.U32.AND P1, PT, R237, R174, PT ;  /* 0x000000aeed00720c */ /* 0x000fe20003f24070 */
[----:B------:R-:W-:Y:S01]  /*8880*/  @!P4 IMAD.IADD R175, R175, 0x1, -R237 ;  /* 0x00000001afafc824 */ /* 0x000fe200078e0aed */
[C---:B------:R-:W-:Y:S01]  /*8890*/  ISETP.GT.U32.AND P0, PT, R237.reuse, R176, PT ;  /* 0x000000b0ed00720c */ /* 0x040fe20003f04070 */
[C---:B------:R-:W-:Y:S01]  /*88a0*/  IMAD R178, R237.reuse, R5, R178 ;  /* 0x00000005edb27224 */ /* 0x040fe200078e02b2 */
[----:B------:R-:W-:Y:S01]  /*88b0*/  ISETP.GT.U32.AND P4, PT, R237, R177, PT ;  /* 0x000000b1ed00720c */ /* 0x000fe20003f84070 */
[----:B------:R-:W-:-:S04]  /*88c0*/  IMAD.HI.U32 R5, R11, R8, RZ ;  /* 0x000000080b057227 */ /* 0x000fc800078e00ff */
[----:B------:R-:W-:Y:S02]  /*88d0*/  IMAD.MOV R5, RZ, RZ, -R5 ;  /* 0x000000ffff057224 */ /* 0x000fe400078e0a05 */
[----:B------:R-:W-:Y:S01]  /*88e0*/  @!P5 IMAD.MOV R173, RZ, RZ, -R173 ;  /* 0x000000ffffadd224 */ /* 0x000fe200078e0aad */
[----:B------:R-:W-:Y:S01]  /*88f0*/  ISETP.GE.AND P5, PT, R12, RZ, PT ;  /* 0x000000ff0c00720c */ /* 0x000fe20003fa6270 */
[C---:B------:R-:W-:Y:S02]  /*8900*/  IMAD R179, R237.reuse, R5, R8 ;  /* 0x00000005edb37224 */ /* 0x040fe400078e0208 */
[--C-:B------:R-:W-:Y:S01]  /*8910*/  @!P1 IMAD.IADD R174, R174, 0x1, -R237.reuse ;  /* 0x00000001aeae9824 */ /* 0x100fe200078e0aed */
[----:B------:R-:W-:Y:S01]  /*8920*/  ISETP.GE.AND P1, PT, R6, RZ, PT ;  /* 0x000000ff0600720c */ /* 0x000fe20003f26270 */
[--C-:B------:R-:W-:Y:S01]  /*8930*/  @!P0 IMAD.IADD R176, R176, 0x1, -R237.reuse ;  /* 0x00000001b0b08824 */ /* 0x100fe200078e0aed */
[----:B------:R-:W-:Y:S01]  /*8940*/  ISETP.GT.U32.AND P0, PT, R237, R178, PT ;  /* 0x000000b2ed00720c */ /* 0x000fe20003f04070 */
[----:B------:R-:W-:Y:S01]  /*8950*/  @!P4 IMAD.IADD R177, R177, 0x1, -R237 ;  /* 0x00000001b1b1c824 */ /* 0x000fe200078e0aed */
[----:B------:R-:W-:Y:S01]  /*8960*/  ISETP.GT.U32.AND P4, PT, R237, R179, PT ;  /* 0x000000b3ed00720c */ /* 0x000fe20003f84070 */
[----:B------:R-:W-:-:S02]  /*8970*/  VIADD R12, R252, 0xb7 ;  /* 0x000000b7fc0c7836 */ /* 0x000fc40000000000 */
        /* <DEDUP_REMOVED lines=9> */
[----:B------:R-:W-:Y:S02]  /*8a10*/  @!P4 IMAD.IADD R179, R179, 0x1, -R237 ;  /* 0x00000001b3b3c824 */ /* 0x000fe400078e0aed */
[----:B------:R-:W-:Y:S01]  /*8a20*/  IMAD.MOV R5, RZ, RZ, -R5 ;  /* 0x000000ffff057224 */ /* 0x000fe200078e0a05 */
[C---:B------:R-:W-:Y:S01]  /*8a30*/  ISETP.GT.U32.AND P4, PT, R237.reuse, R178, PT ;  /* 0x000000b2ed00720c */ /* 0x040fe20003f84070 */
[----:B------:R-:W-:Y:S01]  /*8a40*/  @!P2 IMAD.MOV R175, RZ, RZ, -R175 ;  /* 0x000000ffffafa224 */ /* 0x000fe200078e0aaf */
[C---:B------:R-:W-:Y:S01]  /*8a50*/  ISETP.GT.U32.AND P2, PT, R237.reuse, R179, PT ;  /* 0x000000b3ed00720c */ /* 0x040fe20003f44070 */
[----:B------:R-:W-:Y:S02]  /*8a60*/  IMAD R181, R237, R5, R10 ;  /* 0x00000005edb57224 */ /* 0x000fe400078e020a */
[----:B------:R-:W-:-:S04]  /*8a70*/  IMAD.HI.U32 R5, R11, R8, RZ ;  /* 0x000000080b057227 */ /* 0x000fc800078e00ff */
[----:B------:R-:W-:Y:S02]  /*8a80*/  VIADD R185, R252, 0xb8 ;  /* 0x000000b8fcb97836 */ /* 0x000fe40000000000 */
[----:B------:R-:W-:Y:S02]  /*8a90*/  IMAD.MOV R5, RZ, RZ, -R5 ;  /* 0x000000ffff057224 */ /* 0x000fe400078e0a05 */
[----:B------:R-:W-:Y:S01]  /*8aa0*/  @!P0 IMAD.IADD R180, R180, 0x1, -R237 ;  /* 0x00000001b4b48824 */ /* 0x000fe200078e0aed */
[----:B------:R-:W-:Y:S01]  /*8ab0*/  IABS R182, R185 ;  /* 0x000000b900b67213 */ /* 0x000fe20000000000 */
[C---:B------:R-:W-:Y:S02]  /*8ac0*/  IMAD R183, R237.reuse, R5, R8 ;  /* 0x00000005edb77224 */ /* 0x040fe400078e0208 */
[----:B------:R-:W-:Y:S01]  /*8ad0*/  @!P3 IMAD.MOV R174, RZ, RZ, -R174 ;  /* 0x000000ffffaeb224 */ /* 0x000fe200078e0aae */
[----:B------:R-:W-:Y:S01]  /*8ae0*/  ISETP.GT.U32.AND P3, PT, R237, R177, PT ;  /* 0x000000b1ed00720c */ /* 0x000fe20003f64070 */
[----:B------:R-:W-:Y:S01]  /*8af0*/  IMAD.HI.U32 R6, R11, R182, RZ ;  /* 0x000000b60b067227 */ /* 0x000fe200078e00ff */
[----:B------:R-:W-:-:S03]  /*8b00*/  ISETP.GT.U32.AND P0, PT, R237, R180, PT ;  /* 0x000000b4ed00720c */ /* 0x000fc60003f04070 */
[--C-:B------:R-:W-:Y:S01]  /*8b10*/  @!P2 IMAD.IADD R179, R179, 0x1, -R237.reuse ;  /* 0x00000001b3b3a824 */ /* 0x100fe200078e0aed */
[C---:B------:R-:W-:Y:S01]  /*8b20*/  ISETP.GT.U32.AND P2, PT, R237.reuse, R183, PT ;  /* 0x000000b7ed00720c */ /* 0x040fe20003f44070 */
[----:B------:R-:W-:Y:S02]  /*8b30*/  VIADD R187, R252, 0xba ;  /* 0x000000bafcbb7836 */ /* 0x000fe40000000000 */
[----:B------:R-:W-:Y:S02]  /*8b40*/  IMAD.MOV R6, RZ, RZ, -R6 ;  /* 0x000000ffff067224 */ /* 0x000fe400078e0a06 */
[----:B------:R-:W-:Y:S01]  /*8b50*/  @!P4 IMAD.IADD R178, R178, 0x1, -R237 ;  /* 0x00000001b2b2c824 */ /* 0x000fe200078e0aed */
[----:B------:R-:W-:Y:S01]  /*8b60*/  IABS R184, R187 ;  /* 0x000000bb00b87213 */ /* 0x000fe20000000000 */
[----:B------:R-:W-:Y:S01]  /*8b70*/  IMAD R182, R237, R6, R182 ;  /* 0x00000006edb67224 */ /* 0x000fe200078e02b6 */
[----:B------:R-:W-:Y:S01]  /*8b80*/  ISETP.GE.AND P4, PT, R7, RZ, PT ;  /* 0x000000ff0700720c */ /* 0x000fe20003f86270 */
[----:B------:R-:W-:Y:S01]  /*8b90*/  @!P6 IMAD.MOV R176, RZ, RZ, -R176 ;  /* 0x000000ffffb0e224 */ /* 0x000fe200078e0ab0 */
[----:B------:R-:W-:Y:S01]  /*8ba0*/  ISETP.GT.U32.AND P6, PT, R237, R181, PT ;  /* 0x000000b5ed00720c */ /* 0x000fe20003fc4070 */
[----:B------:R-:W-:-:S02]  /*8bb0*/  VIADD R7, R252, 0xbb ;  /* 0x000000bbfc077836 */ /* 0x000fc40000000000 */
[----:B------:R-:W-:-:S03]  /*8bc0*/  IMAD.HI.U32 R5, R11, R184, RZ ;  /* 0x000000b80b057227 */ /* 0x000fc600078e00ff */
[----:B------:R-:W-:Y:S01]  /*8bd0*/  IABS R6, R7 ;  /* 0x0000000700067213 */ /* 0x000fe20000000000 */
[--C-:B------:R-:W-:Y:S01]  /*8be0*/  @!P3 IMAD.IADD R177, R177, 0x1, -R237.reuse ;  /* 0x00000001b1b1b824 */ /* 0x100fe200078e0aed */
[----:B------:R-:W-:Y:S01]  /*8bf0*/  ISETP.GT.U32.AND P3, PT, R237, R182, PT ;  /* 0x000000b6ed00720c */ /* 0x000fe20003f64070 */
[--C-:B------:R-:W-:Y:S01]  /*8c00*/  @!P0 IMAD.IADD R180, R180, 0x1, -R237.reuse ;  /* 0x00000001b4b48824 */ /* 0x100fe200078e0aed */
[----:B------:R-:W-:Y:S01]  /*8c10*/  ISETP.GE.AND P0, PT, R9, RZ, PT ;  /* 0x000000ff0900720c */ /* 0x000fe20003f06270 */
[----:B------:R-:W-:Y:S02]  /*8c20*/  @!P2 IMAD.IADD R183, R183, 0x1, -R237 ;  /* 0x00000001b7b7a824 */ /* 0x000fe400078e0aed */
[----:B------:R-:W-:Y:S02]  /*8c30*/  IMAD.MOV R5, RZ, RZ, -R5 ;  /* 0x000000ffff057224 */ /* 0x000fe400078e0a05 */
[----:B------:R-:W-:Y:S01]  /*8c40*/  @!P1 IMAD.MOV R178, RZ, RZ, -R178 ;  /* 0x000000ffffb29224 */ /* 0x000fe200078e0ab2 */
[C---:B------:R-:W-:Y:S01]  /*8c50*/  ISETP.GT.U32.AND P1, PT, R237.reuse, R183, PT ;  /* 0x000000b7ed00720c */ /* 0x040fe20003f24070 */
[----:B------:R-:W-:-:S02]  /*8c60*/  IMAD R184, R237, R5, R184 ;  /* 0x00000005edb87224 */ /* 0x000fc400078e02b8 */
[----:B------:R-:W-:-:S04]  /*8c70*/  IMAD.HI.U32 R5, R11, R6, RZ ;  /* 0x000000060b057227 */ /* 0x000fc800078e00ff */
[----:B------:R-:W-:Y:S01]  /*8c80*/  @!P6 IMAD.IADD R181, R181, 0x1, -R237 ;  /* 0x00000001b5b5e824 */ /* 0x000fe200078e0aed */
[----:B------:R-:W-:Y:S01]  /*8c90*/  ISETP.GE.AND P6, PT, R12, RZ, PT ;  /* 0x000000ff0c00720c */ /* 0x000fe20003fc6270 */
[----:B------:R-:W-:Y:S02]  /*8ca0*/  IMAD.MOV R5, RZ, RZ, -R5 ;  /* 0x000000ffff057224 */ /* 0x000fe400078e0a05 */
[--C-:B------:R-:W-:Y:S01]  /*8cb0*/  @!P3 IMAD.IADD R182, R182, 0x1, -R237.reuse ;  /* 0x00000001b6b6b824 */ /* 0x100fe200078e0aed */
[----:B------:R-:W-:Y:S01]  /*8cc0*/  ISETP.GE.AND P3, PT, R185, RZ, PT ;  /* 0x000000ffb900720c */ /* 0x000fe20003f66270 */
[----:B------:R-:W-:Y:S01]  /*8cd0*/  @!P0 IMAD.MOV R180, RZ, RZ, -R180 ;  /* 0x000000ffffb48224 */ /* 0x000fe200078e0ab4 */
[C---:B------:R-:W-:Y:S01]  /*8ce0*/  ISETP.GT.U32.AND P2, PT, R237.reuse, R181, PT ;  /* 0x000000b5ed00720c */ /* 0x040fe20003f44070 */
[C---:B------:R-:W-:Y:S01]  /*8cf0*/  IMAD R185, R237.reuse, R5, R6 ;  /* 0x00000005edb97224 */ /* 0x040fe200078e0206 */
[----:B------:R-:W-:Y:S01]  /*8d00*/  ISETP.GT.U32.AND P0, PT, R237, R184, PT ;  /* 0x000000b8ed00720c */ /* 0x000fe20003f04070 */
[----:B------:R-:W-:-:S02]  /*8d10*/  @!P1 IMAD.IADD R183, R183, 0x1, -R237 ;  /* 0x00000001b7b79824 */ /* 0x000fc400078e0aed */
[----:B------:R-:W-:Y:S01]  /*8d20*/  VIADD R8, R252, 0xbc ;  /* 0x000000bcfc087836 */ /* 0x000fe20000000000 */
[C---:B------:R-:W-:Y:S01]  /*8d30*/  ISETP.GT.U32.AND P1, PT, R237.reuse, R185, PT ;  /* 0x000000b9ed00720c */ /* 0x040fe20003f24070 */
[----:B------:R-:W-:Y:S01]  /*8d40*/  @!P4 IMAD.MOV R179, RZ, RZ, -R179 ;  /* 0x000000ffffb3c224 */ /* 0x000fe200078e0ab3 */
[----:B------:R-:W-:Y:S01]  /*8d50*/  ISETP.GE.AND P4, PT, R186, RZ, PT ;  /* 0x000000ffba00720c */ /* 0x000fe20003f86270 */
[----:B------:R-:W-:Y:S01]  /*8d60*/  VIADD R9, R252, 0xbd ;  /* 0x000000bdfc097836 */ /* 0x000fe20000000000 */
[----:B------:R-:W-:Y:S01]  /*8d70*/  IABS R186, R8 ;  /* 0x0000000800ba7213 */ /* 0x000fe20000000000 */
[----:B------:R-:W-:Y:S01]  /*8d80*/  @!P5 IMAD.MOV R177, RZ, RZ, -R177 ;  /* 0x000000ffffb1d224 */ /* 0x000fe200078e0ab1 */
[----:B------:R-:W-:Y:S01]  /*8d90*/  ISETP.GT.U32.AND P5, PT, R237, R182, PT ;  /* 0x000000b6ed00720c */ /* 0x000fe20003fa4070 */
[--C-:B------:R-:W-:Y:S01]  /*8da0*/  @!P2 IMAD.IADD R181, R181, 0x1, -R237.reuse ;  /* 0x00000001b5b5a824 */ /* 0x100fe200078e0aed */
[----:B------:R-:W-:Y:S01]  /*8db0*/  IABS R6, R9 ;  /* 0x0000000900067213 */ /* 0x000fe20000000000 */
[----:B------:R-:W-:Y:S01]  /*8dc0*/  @!P0 IMAD.IADD R184, R184, 0x1, -R237 ;  /* 0x00000001b8b88824 */ /* 0x000fe200078e0aed */
[----:B------:R-:W-:Y:S01]  /*8dd0*/  ISETP.GE.AND P2, PT, R187, RZ, PT ;  /* 0x000000ffbb00720c */ /* 0x000fe20003f46270 */
[----:B------:R-:W-:Y:S01]  /*8de0*/  IMAD.HI.U32 R5, R11, R186, RZ ;  /* 0x000000ba0b057227 */ /* 0x000fe200078e00ff */
[----:B------:R-:W-:-:S03]  /*8df0*/  ISETP.GE.AND P0, PT, R8, RZ, PT ;  /* 0x000000ff0800720c */ /* 0x000fc60003f06270 */
[----:B------:R-:W-:Y:S01]  /*8e00*/  @!P6 IMAD.MOV R181, RZ, RZ, -R181 ;  /* 0x000000ffffb5e224 */ /* 0x000fe200078e0ab5 */
[----:B------:R-:W-:Y:S01]  /*8e10*/  ISETP.GT.U32.AND P6, PT, R237, R184, PT ;  /* 0x000000b8ed00720c */ /* 0x000fe20003fc4070 */
[----:B------:R-:W-:Y:S02]  /*8e20*/  @!P1 IMAD.IADD R185, R185, 0x1, -R237 ;  /* 0x00000001b9b99824 */ /* 0x000fe400078e0aed */
[----:B------:R-:W-:Y:S02]  /*8e30*/  IMAD.MOV R5, RZ, RZ, -R5 ;  /* 0x000000ffff057224 */ /* 0x000fe400078e0a05 */
[----:B------:R-:W-:Y:S01]  /*8e40*/  VIADD R191, R252, 0xc0 ;  /* 0x000000c0fcbf7836 */ /* 0x000fe20000000000 */
[C---:B------:R-:W-:Y:S01]  /*8e50*/  ISETP.GT.U32.AND P1, PT, R237.reuse, R185, PT ;  /* 0x000000b9ed00720c */ /* 0x040fe20003f24070 */
[----:B------:R-:W-:Y:S02]  /*8e60*/  IMAD R186, R237, R5, R186 ;  /* 0x00000005edba7224 */ /* 0x000fe400078e02ba */
[----:B------:R-:W-:Y:S01]  /*8e70*/  IMAD.HI.U32 R5, R11, R6, RZ ;  /* 0x000000060b057227 */ /* 0x000fe200078e00ff */
[----:B------:R-:W-:-:S03]  /*8e80*/  IABS R190, R191 ;  /* 0x000000bf00be7213 */ /* 0x000fc60000000000 */
[----:B------:R-:W-:Y:S02]  /*8e90*/  IMAD.MOV R5, RZ, RZ, -R5 ;  /* 0x000000ffff057224 */ /* 0x000fe400078e0a05 */
[--C-:B------:R-:W-:Y:S01]  /*8ea0*/  @!P6 IMAD.IADD R184, R184, 0x1, -R237.reuse ;  /* 0x00000001b8b8e824 */ /* 0x100fe200078e0aed */
[C---:B------:R-:W-:Y:S01]  /*8eb0*/  ISETP.GT.U32.AND P6, PT, R237.reuse, R186, PT ;  /* 0x000000baed00720c */ /* 0x040fe20003fc4070 */
[----:B------:R-:W-:Y:S02]  /*8ec0*/  IMAD R187, R237, R5, R6 ;  /* 0x00000005edbb7224 */ /* 0x000fe400078e0206 */
[--C-:B------:R-:W-:Y:S02]  /*8ed0*/  @!P1 IMAD.IADD R185, R185, 0x1, -R237.reuse ;  /* 0x00000001b9b99824 */ /* 0x100fe400078e0aed */
[----:B------:R-:W-:Y:S01]  /*8ee0*/  VIADD R10, R252, 0xbe ;  /* 0x000000befc0a7836 */ /* 0x000fe20000000000 */
[----:B------:R-:W-:Y:S01]  /*8ef0*/  ISETP.GT.U32.AND P1, PT, R237, R187, PT ;  /* 0x000000bbed00720c */ /* 0x000fe20003f24070 */
[----:B------:R-:W-:Y:S01]  /*8f00*/  @!P5 IMAD.IADD R182, R182, 0x1, -R237 ;  /* 0x00000001b6b6d824 */ /* 0x000fe200078e0aed */
[----:B------:R-:W-:Y:S01]  /*8f10*/  ISETP.GE.AND P5, PT, R7, RZ, PT ;  /* 0x000000ff0700720c */ /* 0x000fe20003fa6270 */
[----:B------:R-:W-:Y:S01]  /*8f20*/  VIADD R12, R252, 0xbf ;  /* 0x000000bffc0c7836 */ /* 0x000fe20000000000 */
[----:B------:R-:W-:Y:S01]  /*8f30*/  IABS R188, R10 ;  /* 0x0000000a00bc7213 */ /* 0x000fe20000000000 */
[----:B------:R-:W-:-:S03]  /*8f40*/  IMAD.HI.U32 R7, R11, R190, RZ ;  /* 0x000000be0b077227 */ /* 0x000fc600078e00ff */
[----:B------:R-:W-:Y:S01]  /*8f50*/  IABS R8, R12 ;  /* 0x0000000c00087213 */ /* 0x000fe20000000000 */
[----:B------:R-:W-:Y:S01]  /*8f60*/  @!P6 IMAD.IADD R186, R186, 0x1, -R237 ;  /* 0x00000001babae824 */ /* 0x000fe200078e0aed */
[----:B------:R-:W-:Y:S01]  /*8f70*/  ISETP.GE.AND P6, PT, R9, RZ, PT ;  /* 0x000000ff0900720c */ /* 0x000fe20003fc6270 */
[----:B------:R-:W-:-:S04]  /*8f80*/  IMAD.HI.U32 R5, R11, R188, RZ ;  /* 0x000000bc0b057227 */ /* 0x000fc800078e00ff */
[----:B------:R-:W-:Y:S01]  /*8f90*/  @!P1 IMAD.IADD R187, R187, 0x1, -R237 ;  /* 0x00000001bbbb9824 */ /* 0x000fe200078e0aed */
[----:B------:R-:W-:Y:S01]  /*8fa0*/  ISETP.GT.U32.AND P1, PT, R237, R186, PT ;  /* 0x000000baed00720c */ /* 0x000fe20003f24070 */
[----:B------:R-:W-:Y:S01]  /*8fb0*/  IMAD.MOV R7, RZ, RZ, -R7 ;  /* 0x000000ffff077224 */ /* 0x000fe200078e0a07 */
[----:B------:R-:W-:Y:S01]  /*8fc0*/  IADD3 R5, PT, PT, -R5, RZ, RZ ;  /* 0x000000ff05057210 */ /* 0x000fe20007ffe1ff */
[----:B------:R-:W-:Y:S02]  /*8fd0*/  VIADD R193, R252, 0xc1 ;  /* 0x000000c1fcc17836 */ /* 0x000fe40000000000 */
[----:B------:R-:W-:Y:S02]  /*8fe0*/  IMAD R190, R237, R7, R190 ;  /* 0x00000007edbe7224 */ /* 0x000fe400078e02be */
[----:B------:R-:W-:-:S04]  /*8ff0*/  IMAD.HI.U32 R6, R11, R8, RZ ;  /* 0x000000080b067227 */ /* 0x000fc800078e00ff */
[C---:B------:R-:W-:Y:S01]  /*9000*/  IMAD R188, R237.reuse, R5, R188 ;  /* 0x00000005edbc7224 */ /* 0x040fe200078e02bc */
[----:B------:R-:W-:Y:S01]  /*9010*/  IABS R5, R193 ;  /* 0x000000c100057213 */ /* 0x000fe20000000000 */
[----:B------:R-:W-:Y:S01]  /*9020*/  @!P1 IMAD.IADD R186, R186, 0x1, -R237 ;  /* 0x00000001baba9824 */ /* 0x000fe200078e0aed */
[C---:B------:R-:W-:Y:S01]  /*9030*/  ISETP.GT.U32.AND P1, PT, R237.reuse, R190, PT ;  /* 0x000000beed00720c */ /* 0x040fe20003f24070 */
[----:B------:R-:W-:Y:S02]  /*9040*/  IMAD.MOV R6, RZ, RZ, -R6 ;  /* 0x000000ffff067224 */ /* 0x000fe400078e0a06 */
[----:B------:R-:W-:Y:S01]  /*9050*/  @!P4 IMAD.MOV R183, RZ, RZ, -R183 ;  /* 0x000000ffffb7c224 */ /* 0x000fe200078e0ab7 */
[C---:B------:R-:W-:Y:S01]  /*9060*/  ISETP.GT.U32.AND P4, PT, R237.reuse, R188, PT ;  /* 0x000000bced00720c */ /* 0x040fe20003f84070 */
[----:B------:R-:W-:Y:S02]  /*9070*/  IMAD R189, R237, R6, R8 ;  /* 0x00000006edbd7224 */ /* 0x000fe400078e0208 */
[----:B------:R-:W-:-:S02]  /*9080*/  IMAD.MOV.U32 R6, RZ, RZ, R5 ;  /* 0x000000ffff067224 */ /* 0x000fc400078e0005 */
[----:B------:R-:W-:Y:S01]  /*9090*/  @!P3 IMAD.MOV R182, RZ, RZ, -R182 ;  /* 0x000000ffffb6b224 */ /* 0x000fe200078e0ab6 */
[----:B------:R-:W-:Y:S01]  /*90a0*/  ISETP.GT.U32.AND P3, PT, R237, R187, PT ;  /* 0x000000bbed00720c */ /* 0x000fe20003f64070 */
[----:B------:R-:W-:Y:S02]  /*90b0*/  VIADD R7, R252, 0xc2 ;  /* 0x000000c2fc077836 */ /* 0x000fe40000000000 */
[----:B------:R-:W-:-:S03]  /*90c0*/  IMAD.HI.U32 R5, R11, R6, RZ ;  /* 0x000000060b057227 */ /* 0x000fc600078e00ff */
[----:B------:R-:W-:Y:S01]  /*90d0*/  IABS R192, R7 ;  /* 0x0000000700c07213 */ /* 0x000fe20000000000 */
[----:B------:R-:W-:Y:S01]  /*90e0*/  @!P2 IMAD.MOV R184, RZ, RZ, -R184 ;  /* 0x000000ffffb8a224 */ /* 0x000fe200078e0ab8 */
[----:B------:R-:W-:Y:S01]  /*90f0*/  ISETP.GT.U32.AND P2, PT, R237, R189, PT ;  /* 0x000000bded00720c */ /* 0x000fe20003f44070 */
[----:B------:R-:W-:Y:S02]  /*9100*/  @!P1 IMAD.IADD R190, R190, 0x1, -R237 ;  /* 0x00000001bebe9824 */ /* 0x000fe400078e0aed */
[----:B------:R-:W-:Y:S02]  /*9110*/  IMAD.MOV R5, RZ, RZ, -R5 ;  /* 0x000000ffff057224 */ /* 0x000fe400078e0a05 */
[----:B------:R-:W-:Y:S01]  /*9120*/  @!P4 IMAD.IADD R188, R188, 0x1, -R237 ;  /* 0x00000001bcbcc824 */ /* 0x000fe200078e0aed */
[----:B------:R-:W-:Y:S01]  /*9130*/  ISETP.GE.AND P4, PT, R191, RZ, PT ;  /* 0x000000ffbf00720c */ /* 0x000fe20003f86270 */
[C---:B------:R-:W-:Y:S01]  /*9140*/  IMAD R191, R237.reuse, R5, R6 ;  /* 0x00000005edbf7224 */ /* 0x040fe200078e0206 */
[----:B------:R-:W-:Y:S01]  /*9150*/  ISETP.GT.U32.AND P1, PT, R237, R190, PT ;  /* 0x000000beed00720c */ /* 0x000fe20003f24070 */
[----:B------:R-:W-:-:S04]  /*9160*/  IMAD.HI.U32 R5, R11, R192, RZ ;  /* 0x000000c00b057227 */ /* 0x000fc800078e00ff */
[----:B------:R-:W-:Y:S01]  /*9170*/  @!P3 IMAD.IADD R187, R187, 0x1, -R237 ;  /* 0x00000001bbbbb824 */ /* 0x000fe200078e0aed */
[----:B------:R-:W-:Y:S01]  /*9180*/  ISETP.GE.AND P3, PT, R12, RZ, PT ;  /* 0x000000ff0c00720c */ /* 0x000fe20003f66270 */
[----:B------:R-:W-:Y:S02]  /*9190*/  VIADD R8, R252, 0xc3 ;  /* 0x000000c3fc087836 */ /* 0x000fe40000000000 */
[----:B------:R-:W-:Y:S02]  /*91a0*/  IMAD.MOV R5, RZ, RZ, -R5 ;  /* 0x000000ffff057224 */ /* 0x000fe400078e0a05 */
[----:B------:R-:W-:Y:S01]  /*91b0*/  @!P2 IMAD.IADD R189, R189, 0x1, -R237 ;  /* 0x00000001bdbda824 */ /* 0x000fe200078e0aed */
[C---:B------:R-:W-:Y:S01]  /*91c0*/  ISETP.GT.U32.AND P2, PT, R237.reuse, R188, PT ;  /* 0x000000bced00720c */ /* 0x040fe20003f44070 */
[----:B------:R-:W-:Y:S01]  /*91d0*/  @!P6 IMAD.MOV R187, RZ, RZ, -R187 ;  /* 0x000000ffffbbe224 */ /* 0x000fe200078e0abb */
[----:B------:R-:W-:Y:S01]  /*91e0*/  IABS R6, R8 ;  /* 0x0000000800067213 */ /* 0x000fe20000000000 */
[C---:B------:R-:W-:Y:S01]  /*91f0*/  IMAD R192, R237.reuse, R5, R192 ;  /* 0x00000005edc07224 */ /* 0x040fe200078e02c0 */
[C---:B------:R-:W-:Y:S01]  /*9200*/  ISETP.GT.U32.AND P6, PT, R237.reuse, R191, PT ;  /* 0x000000bfed00720c */ /* 0x040fe20003fc4070 */
[----:B------:R-:W-:Y:S01]  /*9210*/  @!P5 IMAD.MOV R185, RZ, RZ, -R185 ;  /* 0x000000ffffb9d224 */ /* 0x000fe200078e0ab9 */
[----:B------:R-:W-:Y:S01]  /*9220*/  ISETP.GE.AND P5, PT, R10, RZ, PT ;  /* 0x000000ff0a00720c */ /* 0x000fe20003fa6270 */
[----:B------:R-:W-:Y:S01]  /*9230*/  @!P1 IMAD.IADD R190, R190, 0x1, -R237 ;  /* 0x00000001bebe9824 */ /* 0x000fe200078e0aed */
[----:B------:R-:W-:Y:S01]  /*9240*/  ISETP.GT.U32.AND P1, PT, R237, R192, PT ;  /* 0x000000c0ed00720c */ /* 0x000fe20003f24070 */
[----:B------:R-:W-:-:S04]  /*9250*/  IMAD.HI.U32 R5, R11, R6, RZ ;  /* 0x000000060b057227 */ /* 0x000fc800078e00ff */
[----:B------:R-:W-:Y:S02]  /*9260*/  IMAD.MOV R5, RZ, RZ, -R5 ;  /* 0x000000ffff057224 */ /* 0x000fe400078e0a05 */
[----:B------:R-:W-:Y:S01]  /*9270*/  @!P0 IMAD.MOV R186, RZ, RZ, -R186 ;  /* 0x000000ffffba8224 */ /* 0x000fe200078e0aba */
[----:B------:R-:W-:Y:S01]  /*9280*/  ISETP.GT.U32.AND P0, PT, R237, R189, PT ;  /* 0x000000bded00720c */ /* 0x000fe20003f04070 */
[--C-:B------:R-:W-:Y:S01]  /*9290*/  @!P2 IMAD.IADD R188, R188, 0x1, -R237.reuse ;  /* 0x00000001bcbca824 */ /* 0x100fe200078e0aed */
[----:B------:R-:W-:Y:S01]  /*92a0*/  ISETP.GE.AND P2, PT, R193, RZ, PT ;  /* 0x000000ffc100720c */ /* 0x000fe20003f46270 */
[----:B------:R-:W-:Y:S01]  /*92b0*/  @!P6 IMAD.IADD R191, R191, 0x1, -R237 ;  /* 0x00000001bfbfe824 */ /* 0x000fe200078e0aed */
[----:B------:R-:W-:Y:S01]  /*92c0*/  ISETP.GE.AND P6, PT, R8, RZ, PT ;  /* 0x000000ff0800720c */ /* 0x000fe20003fc6270 */
[----:B------:R-:W-:Y:S02]  /*92d0*/  IMAD R193, R237, R5, R6 ;  /* 0x00000005edc17224 */ /* 0x000fe400078e0206 */
[----:B------:R-:W-:-:S02]  /*92e0*/  VIADD R9, R252, 0xc4 ;  /* 0x000000c4fc097836 */ /* 0x000fc40000000000 */
[--C-:B------:R-:W-:Y:S01]  /*92f0*/  @!P1 IMAD.IADD R192, R192, 0x1, -R237.reuse ;  /* 0x00000001c0c09824 */ /* 0x100fe200078e0aed */
[C---:B------:R-:W-:Y:S01]  /*9300*/  ISETP.GT.U32.AND P1, PT, R237.reuse, R191, PT ;  /* 0x000000bfed00720c */ /* 0x040fe20003f24070 */
[----:B------:R-:W-:Y:S01]  /*9310*/  @!P5 IMAD.MOV R188, RZ, RZ, -R188 ;  /* 0x000000ffffbcd224 */ /* 0x000fe200078e0abc */
[----:B------:R-:W-:Y:S01]  /*9320*/  ISETP.GT.U32.AND P5, PT, R237, R193, PT ;  /* 0x000000c1ed00720c */ /* 0x000fe20003fa4070 */
[----:B------:R-:W-:Y:S01]  /*9330*/  @!P0 IMAD.IADD R189, R189, 0x1, -R237 ;  /* 0x00000001bdbd8824 */ /* 0x000fe200078e0aed */
[----:B------:R-:W-:Y:S01]  /*9340*/  IABS R194, R9 ;  /* 0x0000000900c27213 */ /* 0x000fe20000000000 */
[----:B------:R-:W-:Y:S01]  /*9350*/  VIADD R10, R252, 0xc6 ;  /* 0x000000c6fc0a7836 */ /* 0x000fe20000000000 */
[----:B------:R-:W-:Y:S01]  /*9360*/  ISETP.GE.AND P0, PT, R7, RZ, PT ;  /* 0x000000ff0700720c */ /* 0x000fe20003f06270 */
[----:B------:R-:W-:Y:S01]  /*9370*/  @!P3 IMAD.MOV R189, RZ, RZ, -R189 ;  /* 0x000000ffffbdb224 */ /* 0x000fe200078e0abd */
[----:B------:R-:W-:Y:S01]  /*9380*/  ISETP.GT.U32.AND P3, PT, R237, R192, PT ;  /* 0x000000c0ed00720c */ /* 0x000fe20003f64070 */
[----:B------:R-:W-:Y:S01]  /*9390*/  IMAD.HI.U32 R5, R11, R194, RZ ;  /* 0x000000c20b057227 */ /* 0x000fe200078e00ff */
[----:B------:R-:W-:-:S03]  /*93a0*/  IABS R196, R10 ;  /* 0x0000000a00c47213 */ /* 0x000fc60000000000 */
[----:B------:R-:W-:Y:S02]  /*93b0*/  VIADD R7, R252, 0xc5 ;  /* 0x000000c5fc077836 */ /* 0x000fe40000000000 */
[----:B------:R-:W-:Y:S02]  /*93c0*/  IMAD.MOV R5, RZ, RZ, -R5 ;  /* 0x000000ffff057224 */ /* 0x000fe400078e0a05 */
[--C-:B------:R-:W-:Y:S01]  /*93d0*/  @!P1 IMAD.IADD R191, R191, 0x1, -R237.reuse ;  /* 0x00000001bfbf9824 */ /* 0x100fe200078e0aed */
[----:B------:R-:W-:Y:S01]  /*93e0*/  IABS R8, R7 ;  /* 0x0000000700087213 */ /* 0x000fe20000000000 */
[----:B------:R-:W-:Y:S01]  /*93f0*/  @!P5 IMAD.IADD R193, R193, 0x1, -R237 ;  /* 0x00000001c1c1d824 */ /* 0x000fe200078e0aed */
[----:B------:R-:W-:Y:S01]  /*9400*/  ISETP.GE.AND P5, PT, R10, RZ, PT ;  /* 0x000000ff0a00720c */ /* 0x000fe20003fa6270 */
[C---:B------:R-:W-:Y:S02]  /*9410*/  IMAD R194, R237.reuse, R5, R194 ;  /* 0x00000005edc27224 */ /* 0x040fe400078e02c2 */
[----:B------:R-:W-:Y:S01]  /*9420*/  @!P2 IMAD.MOV R191, RZ, RZ, -R191 ;  /* 0x000000ffffbfa224 */ /* 0x000fe200078e0abf */
[----:B------:R-:W-:Y:S01]  /*9430*/  ISETP.GT.U32.AND P2, PT, R237, R193, PT ;  /* 0x000000c1ed00720c */ /* 0x000fe20003f44070 */
[----:B------:R-:W-:Y:S01]  /*9440*/  IMAD.HI.U32 R6, R11, R196, RZ ;  /* 0x000000c40b067227 */ /* 0x000fe200078e00ff */
[----:B------:R-:W-:-:S03]  /*9450*/  ISETP.GT.U32.AND P1, PT, R237, R194, PT ;  /* 0x000000c2ed00720c */ /* 0x000fc60003f24070 */
[----:B------:R-:W-:-:S04]  /*9460*/  IMAD.HI.U32 R5, R11, R8, RZ ;  /* 0x000000080b057227 */ /* 0x000fc800078e00ff */
[----:B------:R-:W-:Y:S02]  /*9470*/  IMAD.MOV R6, RZ, RZ, -R6 ;  /* 0x000000ffff067224 */ /* 0x000fe400078e0a06 */
[----:B------:R-:W-:Y:S01]  /*9480*/  @!P3 IMAD.IADD R192, R192, 0x1, -R237 ;  /* 0x00000001c0c0b824 */ /* 0x000fe200078e0aed */
[----:B------:R-:W-:Y:S01]  /*9490*/  ISETP.GE.AND P3, PT, R7, RZ, PT ;  /* 0x000000ff0700720c */ /* 0x000fe20003f66270 */
[----:B------:R-:W-:Y:S02]  /*94a0*/  IMAD.MOV R5, RZ, RZ, -R5 ;  /* 0x000000ffff057224 */ /* 0x000fe400078e0a05 */
[----:B------:R-:W-:Y:S02]  /*94b0*/  VIADD R7, R252, 0xc7 ;  /* 0x000000c7fc077836 */ /* 0x000fe40000000000 */
[C---:B------:R-:W-:Y:S02]  /*94c0*/  IMAD R196, R237.reuse, R6, R196 ;  /* 0x00000006edc47224 */ /* 0x040fe400078e02c4 */
[----:B------:R-:W-:Y:S01]  /*94d0*/  IMAD R195, R237, R5, R8 ;  /* 0x00000005edc37224 */ /* 0x000fe200078e0208 */
[----:B------:R-:W-:Y:S01]  /*94e0*/  IABS R6, R7 ;  /* 0x0000000700067213 */ /* 0x000fe20000000000 */
[--C-:B------:R-:W-:Y:S01]  /*94f0*/  @!P2 IMAD.IADD R193, R193, 0x1, -R237.reuse ;  /* 0x00000001c1c1a824 */ /* 0x100fe200078e0aed */
[----:B------:R-:W-:Y:S01]  /*9500*/  ISETP.GT.U32.AND P2, PT, R237, R196, PT ;  /* 0x000000c4ed00720c */ /* 0x000fe20003f44070 */
[----:B------:R-:W-:-:S02]  /*9510*/  @!P1 IMAD.IADD R194, R194, 0x1, -R237 ;  /* 0x00000001c2c29824 */ /* 0x000fc400078e0aed */
[----:B------:R-:W-:Y:S01]  /*9520*/  @!P0 IMAD.MOV R192, RZ, RZ, -R192 ;  /* 0x000000ffffc08224 */ /* 0x000fe200078e0ac0 */
[----:B------:R-:W-:Y:S01]  /*9530*/  ISETP.GT.U32.AND P0, PT, R237, R195, PT ;  /* 0x000000c3ed00720c */ /* 0x000fe20003f04070 */
[----:B------:R-:W-:Y:S01]  /*9540*/  IMAD.HI.U32 R5, R11, R6, RZ ;  /* 0x000000060b057227 */ /* 0x000fe200078e00ff */
[----:B------:R-:W-:Y:S02]  /*9550*/  ISETP.GT.U32.AND P1, PT, R237, R194, PT ;  /* 0x000000c2ed00720c */ /* 0x000fe40003f24070 */
[----:B------:R-:W-:Y:S01]  /*9560*/  @!P6 IADD3 R193, PT, PT, -R193, RZ, RZ ;  /* 0x000000ffc1c1e210 */ /* 0x000fe20007ffe1ff */
[----:B------:R-:W-:Y:S02]  /*9570*/  IMAD.MOV R5, RZ, RZ, -R5 ;  /* 0x000000ffff057224 */ /* 0x000fe400078e0a05 */
[----:B------:R-:W-:Y:S02]  /*9580*/  VIADD R12, R252, 0xca ;  /* 0x000000cafc0c7836 */ /* 0x000fe40000000000 */
[----:B------:R-:W-:-:S02]  /*9590*/  IMAD R197, R237, R5, R6 ;  /* 0x00000005edc57224 */ /* 0x000fc400078e0206 */
[--C-:B------:R-:W-:Y:S01]  /*95a0*/  @!P2 IMAD.IADD R196, R196, 0x1, -R237.reuse ;  /* 0x00000001c4c4a824 */ /* 0x100fe200078e0aed */
[----:B------:R-:W-:Y:S01]  /*95b0*/  IABS R200, R12 ;  /* 0x0000000c00c87213 */ /* 0x000fe20000000000 */
[----:B------:R-:W-:Y:S01]  /*95c0*/  @!P4 IMAD.MOV R190, RZ, RZ, -R190 ;  /* 0x000000ffffbec224 */ /* 0x000fe200078e0abe */
[----:B------:R-:W-:Y:S01]  /*95d0*/  ISETP.GE.AND P4, PT, R9, RZ, PT ;  /* 0x000000ff0900720c */ /* 0x000fe20003f86270 */
[C---:B------:R-:W-:Y:S01]  /*95e0*/  VIADD R9, R252.reuse, 0xc8 ;  /* 0x000000c8fc097836 */ /* 0x040fe20000000000 */
[----:B------:R-:W-:Y:S01]  /*95f0*/  ISETP.GT.U32.AND P6, PT, R237, R196, PT ;  /* 0x000000c4ed00720c */ /* 0x000fe20003fc4070 */
[----:B------:R-:W-:Y:S02]  /*9600*/  VIADD R10, R252, 0xc9 ;  /* 0x000000c9fc0a7836 */ /* 0x000fe40000000000 */
[--C-:B------:R-:W-:Y:S01]  /*9610*/  @!P0 IMAD.IADD R195, R195, 0x1, -R237.reuse ;  /* 0x00000001c3c38824 */ /* 0x100fe200078e0aed */
[----:B------:R-:W-:Y:S01]  /*9620*/  ISETP.GT.U32.AND P0, PT, R237, R197, PT ;  /* 0x000000c5ed00720c */ /* 0x000fe20003f04070 */
[----:B------:R-:W-:Y:S01]  /*9630*/  @!P1 IMAD.IADD R194, R194, 0x1, -R237 ;  /* 0x00000001c2c29824 */ /* 0x000fe200078e0aed */
[----:B------:R-:W-:Y:S01]  /*9640*/  IABS R198, R9 ;  /* 0x0000000900c67213 */ /* 0x000fe20000000000 */
[C---:B------:R-:W-:Y:S01]  /*9650*/  VIADD R232, R252.reuse, 0xea ;  /* 0x000000eafce87836 */ /* 0x040fe20000000000 */
[----:B------:R-:W-:Y:S01]  /*9660*/  IABS R8, R10 ;  /* 0x0000000a00087213 */ /* 0x000fe20000000000 */
[----:B------:R-:W-:Y:S01]  /*9670*/  VIADD R233, R252, 0xeb ;  /* 0x000000ebfce97836 */ /* 0x000fe20000000000 */
[----:B------:R-:W-:Y:S01]  /*9680*/  ISETP.GE.AND P1, PT, R7, RZ, PT ;  /* 0x000000ff0700720c */ /* 0x000fe20003f26270 */
[----:B------:R-:W-:Y:S01]  /*9690*/  IMAD.HI.U32 R7, R11, R200, RZ ;  /* 0x000000c80b077227 */ /* 0x000fe200078e00ff */
[----:B------:R-:W-:-:S03]  /*96a0*/  ISETP.GT.U32.AND P2, PT, R237, R195, PT ;  /* 0x000000c3ed00720c */ /* 0x000fc60003f44070 */
[----:B------:R-:W-:-:S04]  /*96b0*/  IMAD.HI.U32 R5, R11, R198, RZ ;  /* 0x000000c60b057227 */ /* 0x000fc800078e00ff */
[----:B------:R-:W-:-:S04]  /*96c0*/  IMAD.HI.U32 R6, R11, R8, RZ ;  /* 0x000000080b067227 */ /* 0x000fc800078e00ff */
[----:B------:R-:W-:Y:S02]  /*96d0*/  IMAD.MOV R7, RZ, RZ, -R7 ;  /* 0x000000ffff077224 */ /* 0x000fe400078e0a07 */
[----:B------:R-:W-:Y:S01]  /*96e0*/  @!P4 IMAD.MOV R194, RZ, RZ, -R194 ;  /* 0x000000ffffc2c224 */ /* 0x000fe200078e0ac2 */
[----:B------:R-:W-:Y:S01]  /*96f0*/  ISETP.GE.AND P4, PT, R9, RZ, PT ;  /* 0x000000ff0900720c */ /* 0x000fe20003f86270 */
[----:B------:R-:W-:Y:S02]  /*9700*/  IMAD.MOV R5, RZ, RZ, -R5 ;  /* 0x000000ffff057224 */ /* 0x000fe400078e0a05 */
[----:B------:R-:W-:Y:S02]  /*9710*/  IMAD.MOV R6, RZ, RZ, -R6 ;  /* 0x000000ffff067224 */ /* 0x000fe400078e0a06 */
[----:B------:R-:W-:Y:S02]  /*9720*/  @!P0 IMAD.IADD R197, R197, 0x1, -R237 ;  /* 0x00000001c5c58824 */ /* 0x000fe400078e0aed */
[----:B------:R-:W-:-:S02]  /*9730*/  VIADD R9, R252, 0xcb ;  /* 0x000000cbfc097836 */ /* 0x000fc40000000000 */
[C---:B------:R-:W-:Y:S01]  /*9740*/  IMAD R200, R237.reuse, R7, R200 ;  /* 0x00000007edc87224 */ /* 0x040fe200078e02c8 */
[C---:B------:R-:W-:Y:S01]  /*9750*/  ISETP.GT.U32.AND P0, PT, R237.reuse, R197, PT ;  /* 0x000000c5ed00720c */ /* 0x040fe20003f04070 */
[--C-:B------:R-:W-:Y:S02]  /*9760*/  @!P6 IMAD.IADD R196, R196, 0x1, -R237.reuse ;  /* 0x00000001c4c4e824 */ /* 0x100fe400078e0aed */
[C---:B------:R-:W-:Y:S02]  /*9770*/  IMAD R198, R237.reuse, R5, R198 ;  /* 0x00000005edc67224 */ /* 0x040fe400078e02c6 */
[C---:B------:R-:W-:Y:S01]  /*9780*/  IMAD R199, R237.reuse, R6, R8 ;  /* 0x00000006edc77224 */ /* 0x040fe200078e0208 */
[----:B------:R-:W-:Y:S01]  /*9790*/  IABS R6, R9 ;  /* 0x0000000900067213 */ /* 0x000fe20000000000 */
[----:B------:R-:W-:Y:S01]  /*97a0*/  @!P5 IMAD.MOV R196, RZ, RZ, -R196 ;  /* 0x000000ffffc4d224 */ /* 0x000fe200078e0ac4 */
[----:B------:R-:W-:Y:S01]  /*97b0*/  ISETP.GT.U32.AND P5, PT, R237, R200, PT ;  /* 0x000000c8ed00720c */ /* 0x000fe20003fa4070 */
[----:B------:R-:W-:Y:S01]  /*97c0*/  @!P2 IMAD.IADD R195, R195, 0x1, -R237 ;  /* 0x00000001c3c3a824 */ /* 0x000fe200078e0aed */
[----:B------:R-:W-:Y:S01]  /*97d0*/  ISETP.GT.U32.AND P2, PT, R237, R198, PT ;  /* 0x000000c6ed00720c */ /* 0x000fe20003f44070 */
[----:B------:R-:W-:Y:S01]  /*97e0*/  IMAD.HI.U32 R5, R11, R6, RZ ;  /* 0x000000060b057227 */ /* 0x000fe200078e00ff */
[----:B------:R-:W-:-:S03]  /*97f0*/  ISETP.GT.U32.AND P6, PT, R237, R199, PT ;  /* 0x000000c7ed00720c */ /* 0x000fc60003fc4070 */
        /* <DEDUP_REMOVED lines=8> */
[----:B------:R-:W-:-:S02]  /*9880*/  @!P5 IMAD.IADD R200, R200, 0x1, -R237 ;  /* 0x00000001c8c8d824 */ /* 0x000fc400078e0aed */
[----:B------:R-:W-:Y:S02]  /*9890*/  VIADD R10, R252, 0xcd ;  /* 0x000000cdfc0a7836 */ /* 0x000fe40000000000 */
[----:B------:R-:W-:Y:S01]  /*98a0*/  @!P2 IMAD.IADD R198, R198, 0x1, -R237 ;  /* 0x00000001c6c6a824 */ /* 0x000fe200078e0aed */
[C---:B------:R-:W-:Y:S01]  /*98b0*/  ISETP.GT.U32.AND P5, PT, R237.reuse, R200, PT ;  /* 0x000000c8ed00720c */ /* 0x040fe20003fa4070 */
[----:B------:R-:W-:Y:S01]  /*98c0*/  @!P1 IMAD.MOV R197, RZ, RZ, -R197 ;  /* 0x000000ffffc59224 */ /* 0x000fe200078e0ac5 */
[----:B------:R-:W-:Y:S01]  /*98d0*/  ISETP.GT.U32.AND P1, PT, R237, R201, PT ;  /* 0x000000c9ed00720c */ /* 0x000fe20003f24070 */
[----:B------:R-:W-:Y:S01]  /*98e0*/  IMAD.HI.U32 R5, R11, R202, RZ ;  /* 0x000000ca0b057227 */ /* 0x000fe200078e00ff */
[----:B------:R-:W-:Y:S02]  /*98f0*/  IABS R8, R10 ;  /* 0x0000000a00087213 */ /* 0x000fe40000000000 */
[----:B------:R-:W-:Y:S01]  /*9900*/  ISETP.GT.U32.AND P2, PT, R237, R198, PT ;  /* 0x000000c6ed00720c */ /* 0x000fe20003f44070 */
[----:B------:R-:W-:-:S02]  /*9910*/  IMAD.MOV R6, RZ, RZ, -R5 ;  /* 0x000000ffff067224 */ /* 0x000fc400078e0a05 */
[----:B------:R-:W-:-:S04]  /*9920*/  IMAD.HI.U32 R5, R11, R8, RZ ;  /* 0x000000080b057227 */ /* 0x000fc800078e00ff */
[----:B------:R-:W-:Y:S02]  /*9930*/  IMAD R202, R237, R6, R202 ;  /* 0x00000006edca7224 */ /* 0x000fe400078e02ca */
[----:B------:R-:W-:Y:S02]  /*9940*/  IMAD.MOV R5, RZ, RZ, -R5 ;  /* 0x000000ffff057224 */ /* 0x000fe400078e0a05 */
[--C-:B------:R-:W-:Y:S02]  /*9950*/  @!P6 IMAD.IADD R199, R199, 0x1, -R237.reuse ;  /* 0x00000001c7c7e824 */ /* 0x100fe400078e0aed */
[--C-:B------:R-:W-:Y:S01]  /*9960*/  @!P5 IMAD.IADD R200, R200, 0x1, -R237.reuse ;  /* 0x00000001c8c8d824 */ /* 0x100fe200078e0aed */
[----:B------:R-:W-:Y:S01]  /*9970*/  ISETP.GT.U32.AND P5, PT, R237, R202, PT ;  /* 0x000000caed00720c */ /* 0x000fe20003fa4070 */
[----:B------:R-:W-:Y:S01]  /*9980*/  @!P1 IMAD.IADD R201, R201, 0x1, -R237 ;  /* 0x00000001c9c99824 */ /* 0x000fe200078e0aed */
[C---:B------:R-:W-:Y:S01]  /*9990*/  ISETP.GT.U32.AND P6, PT, R237.reuse, R199, PT ;  /* 0x000000c7ed00720c */ /* 0x040fe20003fc4070 */
[----:B------:R-:W-:-:S02]  /*99a0*/  IMAD R203, R237, R5, R8 ;  /* 0x00000005edcb7224 */ /* 0x000fc400078e0208 */
[--C-:B------:R-:W-:Y:S01]  /*99b0*/  @!P2 IMAD.IADD R198, R198, 0x1, -R237.reuse ;  /* 0x00000001c6c6a824 */ /* 0x100fe200078e0aed */
[----:B------:R-:W-:Y:S01]  /*99c0*/  ISETP.GE.AND P2, PT, R9, RZ, PT ;  /* 0x000000ff0900720c */ /* 0x000fe20003f46270 */
[C---:B------:R-:W-:Y:S01]  /*99d0*/  VIADD R9, R252.reuse, 0xce ;  /* 0x000000cefc097836 */ /* 0x040fe20000000000 */
[C---:B------:R-:W-:Y:S01]  /*99e0*/  ISETP.GT.U32.AND P1, PT, R237.reuse, R201, PT ;  /* 0x000000c9ed00720c */ /* 0x040fe20003f24070 */
[----:B------:R-:W-:Y:S01]  /*99f0*/  @!P0 IMAD.MOV R200, RZ, RZ, -R200 ;  /* 0x000000ffffc88224 */ /* 0x000fe200078e0ac8 */
[----:B------:R-:W-:Y:S01]  /*9a00*/  ISETP.GT.U32.AND P0, PT, R237, R203, PT ;  /* 0x000000cbed00720c */ /* 0x000fe20003f04070 */
[----:B------:R-:W-:Y:S01]  /*9a10*/  VIADD R6, R252, 0xcf ;  /* 0x000000cffc067836 */ /* 0x000fe20000000000 */
[----:B------:R-:W-:Y:S01]  /*9a20*/  IABS R204, R9 ;  /* 0x0000000900cc7213 */ /* 0x000fe20000000000 */
[--C-:B------:R-:W-:Y:S02]  /*9a30*/  @!P5 IMAD.IADD R202, R202, 0x1, -R237.reuse ;  /* 0x00000001cacad824 */ /* 0x100fe400078e0aed */
[----:B------:R-:W-:Y:S01]  /*9a40*/  @!P6 IMAD.IADD R199, R199, 0x1, -R237 ;  /* 0x00000001c7c7e824 */ /* 0x000fe200078e0aed */
[----:B------:R-:W-:Y:S01]  /*9a50*/  ISETP.GE.AND P6, PT, R7, RZ, PT ;  /* 0x000000ff0700720c */ /* 0x000fe20003fc6270 */
[----:B------:R-:W-:Y:S01]  /*9a60*/  IMAD.HI.U32 R5, R11, R204, RZ ;  /* 0x000000cc0b057227 */ /* 0x000fe200078e00ff */
[----:B------:R-:W-:-:S03]  /*9a70*/  ISETP.GT.U32.AND P5, PT, R237, R202, PT ;  /* 0x000000caed00720c */ /* 0x000fc60003fa4070 */
[----:B------:R-:W-:Y:S01]  /*9a80*/  @!P1 IMAD.IADD R201, R201, 0x1, -R237 ;  /* 0x00000001c9c99824 */ /* 0x000fe200078e0aed */
[----:B------:R-:W-:Y:S01]  /*9a90*/  ISETP.GE.AND P1, PT, R6, RZ, PT ;  /* 0x000000ff0600720c */ /* 0x000fe20003f26270 */
[----:B------:R-:W-:Y:S01]  /*9aa0*/  VIADD R7, R252, 0xd0 ;  /* 0x000000d0fc077836 */ /* 0x000fe20000000000 */
[----:B------:R-:W-:Y:S01]  /*9ab0*/  IABS R6, R6 ;  /* 0x0000000600067213 */ /* 0x000fe20000000000 */
[----:B------:R-:W-:Y:S02]  /*9ac0*/  IMAD.MOV R5, RZ, RZ, -R5 ;  /* 0x000000ffff057224 */ /* 0x000fe400078e0a05 */
[----:B------:R-:W-:Y:S01]  /*9ad0*/  @!P0 IMAD.IADD R203, R203, 0x1, -R237 ;  /* 0x00000001cbcb8824 */ /* 0x000fe200078e0aed */
[----:B------:R-:W-:Y:S01]  /*9ae0*/  IABS R206, R7 ;  /* 0x0000000700ce7213 */ /* 0x000fe20000000000 */
[----:B------:R-:W-:Y:S02]  /*9af0*/  IMAD R204, R237, R5, R204 ;  /* 0x00000005edcc7224 */ /* 0x000fe400078e02cc */
[----:B------:R-:W-:Y:S01]  /*9b00*/  IMAD.HI.U32 R5, R11, R6, RZ ;  /* 0x000000060b057227 */ /* 0x000fe200078e00ff */
[----:B------:R-:W-:-:S03]  /*9b10*/  ISETP.GT.U32.AND P0, PT, R237, R203, PT ;  /* 0x000000cbed00720c */ /* 0x000fc60003f04070 */
[----:B------:R-:W-:Y:S01]  /*9b20*/  @!P4 IMAD.MOV R198, RZ, RZ, -R198 ;  /* 0x000000ffffc6c224 */ /* 0x000fe200078e0ac6 */
[----:B------:R-:W-:Y:S01]  /*9b30*/  ISETP.GE.AND P4, PT, R10, RZ, PT ;  /* 0x000000ff0a00720c */ /* 0x000fe20003f86270 */
[----:B------:R-:W-:Y:S02]  /*9b40*/  IMAD.MOV R205, RZ, RZ, -R5 ;  /* 0x000000ffffcd7224 */ /* 0x000fe400078e0a05 */
[----:B------:R-:W-:-:S04]  /*9b50*/  IMAD.HI.U32 R5, R11, R206, RZ ;  /* 0x000000ce0b057227 */ /* 0x000fc800078e00ff */
[----:B------:R-:W-:Y:S01]  /*9b60*/  @!P5 IMAD.IADD R202, R202, 0x1, -R237 ;  /* 0x00000001cacad824 */ /* 0x000fe200078e0aed */
[C---:B------:R-:W-:Y:S01]  /*9b70*/  ISETP.GT.U32.AND P5, PT, R237.reuse, R204, PT ;  /* 0x000000cced00720c */ /* 0x040fe20003fa4070 */
[----:B------:R-:W-:Y:S02]  /*9b80*/  IMAD R205, R237, R205, R6 ;  /* 0x000000cdedcd7224 */ /* 0x000fe400078e0206 */
[----:B------:R-:W-:Y:S02]  /*9b90*/  IMAD.MOV R6, RZ, RZ, -R5 ;  /* 0x000000ffff067224 */ /* 0x000fe400078e0a05 */
[----:B------:R-:W-:Y:S01]  /*9ba0*/  @!P0 IMAD.IADD R203, R203, 0x1, -R237 ;  /* 0x00000001cbcb8824 */ /* 0x000fe200078e0aed */
[C---:B------:R-:W-:Y:S01]  /*9bb0*/  ISETP.GT.U32.AND P0, PT, R237.reuse, R205, PT ;  /* 0x000000cded00720c */ /* 0x040fe20003f04070 */
[----:B------:R-:W-:Y:S02]  /*9bc0*/  IMAD R206, R237, R6, R206 ;  /* 0x00000006edce7224 */ /* 0x000fe400078e02ce */
[----:B------:R-:W-:Y:S01]  /*9bd0*/  @!P3 IMAD.MOV R199, RZ, RZ, -R199 ;  /* 0x000000ffffc7b224 */ /* 0x000fe200078e0ac7 */
[----:B------:R-:W-:Y:S01]  /*9be0*/  ISETP.GE.AND P3, PT, R9, RZ, PT ;  /* 0x000000ff0900720c */ /* 0x000fe20003f66270 */
[----:B------:R-:W-:-:S02]  /*9bf0*/  VIADD R9, R252, 0xd1 ;  /* 0x000000d1fc097836 */ /* 0x000fc40000000000 */
[----:B------:R-:W-:Y:S01]  /*9c00*/  @!P4 IMAD.MOV R203, RZ, RZ, -R203 ;  /* 0x000000ffffcbc224 */ /* 0x000fe200078e0acb */
[----:B------:R-:W-:Y:S01]  /*9c10*/  ISETP.GT.U32.AND P4, PT, R237, R206, PT ;  /* 0x000000ceed00720c */ /* 0x000fe20003f84070 */
[----:B------:R-:W-:Y:S01]  /*9c20*/  @!P5 IMAD.IADD R204, R204, 0x1, -R237 ;  /* 0x00000001ccccd824 */ /* 0x000fe200078e0aed */
[----:B------:R-:W-:Y:S01]  /*9c30*/  IABS R8, R9 ;  /* 0x0000000900087213 */ /* 0x000fe20000000000 */
[----:B------:R-:W-:Y:S01]  /*9c40*/  @!P6 IMAD.MOV R202, RZ, RZ, -R202 ;  /* 0x000000ffffcae224 */ /* 0x000fe200078e0aca */
[----:B------:R-:W-:Y:S01]  /*9c50*/  ISETP.GE.AND P6, PT, R9, RZ, PT ;  /* 0x000000ff0900720c */ /* 0x000fe20003fc6270 */
[----:B------:R-:W-:Y:S01]  /*9c60*/  VIADD R9, R252, 0xd3 ;  /* 0x000000d3fc097836 */ /* 0x000fe20000000000 */
[----:B------:R-:W-:Y:S01]  /*9c70*/  ISETP.GT.U32.AND P5, PT, R237, R204, PT ;  /* 0x000000cced00720c */ /* 0x000fe20003fa4070 */
[----:B------:R-:W-:-:S04]  /*9c80*/  IMAD.HI.U32 R5, R11, R8, RZ ;  /* 0x000000080b057227 */ /* 0x000fc800078e00ff */
[----:B------:R-:W-:Y:S02]  /*9c90*/  IMAD.MOV R5, RZ, RZ, -R5 ;  /* 0x000000ffff057224 */ /* 0x000fe400078e0a05 */
[----:B------:R-:W-:Y:S02]  /*9ca0*/  @!P4 IMAD.IADD R206, R206, 0x1, -R237 ;  /* 0x00000001cecec824 */ /* 0x000fe400078e0aed */
[----:B------:R-:W-:Y:S01]  /*9cb0*/  @!P2 IMAD.MOV R201, RZ, RZ, -R201 ;  /* 0x000000ffffc9a224 */ /* 0x000fe200078e0ac9 */
[----:B------:R-:W-:Y:S01]  /*9cc0*/  ISETP.GE.AND P2, PT, R7, RZ, PT ;  /* 0x000000ff0700720c */ /* 0x000fe20003f46270 */
[----:B------:R-:W-:Y:S01]  /*9cd0*/  VIADD R7, R252, 0xd2 ;  /* 0x000000d2fc077836 */ /* 0x000fe20000000000 */
[C---:B------:R-:W-:Y:S01]  /*9ce0*/  ISETP.GT.U32.AND P4, PT, R237.reuse, R206, PT ;  /* 0x000000ceed00720c */ /* 0x040fe20003f84070 */
[C---:B------:R-:W-:Y:S01]  /*9cf0*/  IMAD R207, R237.reuse, R5, R8 ;  /* 0x00000005edcf7224 */ /* 0x040fe200078e0208 */
[----:B------:R-:W-:Y:S01]  /*9d00*/  IABS R8, R9 ;  /* 0x0000000900087213 */ /* 0x000fe20000000000 */
[----:B------:R-:W-:Y:S01]  /*9d10*/  @!P5 IMAD.IADD R204, R204, 0x1, -R237 ;  /* 0x00000001ccccd824 */ /* 0x000fe200078e0aed */
[----:B------:R-:W-:Y:S01]  /*9d20*/  IABS R208, R7 ;  /* 0x0000000700d07213 */ /* 0x000fe20000000000 */
[----:B------:R-:W-:Y:S01]  /*9d30*/  VIADD R10, R252, 0xd4 ;  /* 0x000000d4fc0a7836 */ /* 0x000fe20000000000 */
[----:B------:R-:W-:Y:S01]  /*9d40*/  ISETP.GT.U32.AND P5, PT, R237, R207, PT ;  /* 0x000000cfed00720c */ /* 0x000fe20003fa4070 */
[----:B------:R-:W-:Y:S01]  /*9d50*/  IMAD.HI.U32 R6, R11, R8, RZ ;  /* 0x000000080b067227 */ /* 0x000fe200078e00ff */
[----:B------:R-:W-:-:S02]  /*9d60*/  @!P3 IADD3 R204, PT, PT, -R204, RZ, RZ ;  /* 0x000000ffccccb210 */ /* 0x000fc40007ffe1ff */
[----:B------:R-:W-:Y:S01]  /*9d70*/  IABS R210, R10 ;  /* 0x0000000a00d27213 */ /* 0x000fe20000000000 */
[----:B------:R-:W-:Y:S01]  /*9d80*/  IMAD.HI.U32 R5, R11, R208, RZ ;  /* 0x000000d00b057227 */ /* 0x000fe200078e00ff */
[----:B------:R-:W-:-:S03]  /*9d90*/  ISETP.GE.AND P3, PT, R7, RZ, PT ;  /* 0x000000ff0700720c */ /* 0x000fc60003f66270 */
[----:B------:R-:W-:Y:S02]  /*9da0*/  IMAD.MOV R6, RZ, RZ, -R6 ;  /* 0x000000ffff067224 */ /* 0x000fe400078e0a06 */
[----:B------:R-:W-:Y:S02]  /*9db0*/  IMAD.MOV R5, RZ, RZ, -R5 ;  /* 0x000000ffff057224 */ /* 0x000fe400078e0a05 */
[----:B------:R-:W-:Y:S02]  /*9dc0*/  IMAD R209, R237, R6, R8 ;  /* 0x00000006edd17224 */ /* 0x000fe400078e0208 */
[--C-:B------:R-:W-:Y:S02]  /*9dd0*/  @!P4 IMAD.IADD R206, R206, 0x1, -R237.reuse ;  /* 0x00000001cecec824 */ /* 0x100fe400078e0aed */
[----:B------:R-:W-:Y:S02]  /*9de0*/  @!P5 IMAD.IADD R207, R207, 0x1, -R237 ;  /* 0x00000001cfcfd824 */ /* 0x000fe400078e0aed */
[----:B------:R-:W-:-:S02]  /*9df0*/  IMAD R208, R237, R5, R208 ;  /* 0x00000005edd07224 */ /* 0x000fc400078e02d0 */
[----:B------:R-:W-:Y:S01]  /*9e00*/  @!P2 IMAD.MOV R206, RZ, RZ, -R206 ;  /* 0x000000ffffcea224 */ /* 0x000fe200078e0ace */
[----:B------:R-:W-:Y:S01]  /*9e10*/  ISETP.GT.U32.AND P2, PT, R237, R209, PT ;  /* 0x000000d1ed00720c */ /* 0x000fe20003f44070 */
[----:B------:R-:W-:Y:S01]  /*9e20*/  IMAD.HI.U32 R5, R11, R210, RZ ;  /* 0x000000d20b057227 */ /* 0x000fe200078e00ff */
[C---:B------:R-:W-:Y:S02]  /*9e30*/  ISETP.GT.U32.AND P5, PT, R237.reuse, R207, PT ;  /* 0x000000cfed00720c */ /* 0x040fe40003fa4070 */
[----:B------:R-:W-:Y:S01]  /*9e40*/  ISETP.GT.U32.AND P4, PT, R237, R208, PT ;  /* 0x000000d0ed00720c */ /* 0x000fe20003f84070 */
[----:B------:R-:W-:Y:S02]  /*9e50*/  IMAD.MOV R5, RZ, RZ, -R5 ;  /* 0x000000ffff057224 */ /* 0x000fe400078e0a05 */
[----:B------:R-:W-:Y:S02]  /*9e60*/  @!P0 IMAD.IADD R205, R205, 0x1, -R237 ;  /* 0x00000001cdcd8824 */ /* 0x000fe400078e0aed */
[----:B------:R-:W-:-:S02]  /*9e70*/  IMAD R210, R237, R5, R210 ;  /* 0x00000005edd27224 */ /* 0x000fc400078e02d2 */
[C---:B------:R-:W-:Y:S01]  /*9e80*/  VIADD R5, R252.reuse, 0xd5 ;  /* 0x000000d5fc057836 */ /* 0x040fe20000000000 */
[----:B------:R-:W-:Y:S01]  /*9e90*/  ISETP.GT.U32.AND P0, PT, R237, R205, PT ;  /* 0x000000cded00720c */ /* 0x000fe20003f04070 */
[--C-:B------:R-:W-:Y:S02]  /*9ea0*/  @!P2 IMAD.IADD R209, R209, 0x1, -R237.reuse ;  /* 0x00000001d1d1a824 */ /* 0x100fe400078e0aed */
[----:B------:R-:W-:Y:S01]  /*9eb0*/  @!P5 IMAD.IADD R207, R207, 0x1, -R237 ;  /* 0x00000001cfcfd824 */ /* 0x000fe200078e0aed */
[----:B------:R-:W-:Y:S01]  /*9ec0*/  IABS R8, R5 ;  /* 0x0000000500087213 */ /* 0x000fe20000000000 */
[----:B------:R-:W-:Y:S01]  /*9ed0*/  VIADD R12, R252, 0xd6 ;  /* 0x000000d6fc0c7836 */ /* 0x000fe20000000000 */
[----:B------:R-:W-:Y:S01]  /*9ee0*/  ISETP.GE.AND P5, PT, R5, RZ, PT ;  /* 0x000000ff0500720c */ /* 0x000fe20003fa6270 */
[----:B------:R-:W-:Y:S01]  /*9ef0*/  @!P6 IMAD.MOV R207, RZ, RZ, -R207 ;  /* 0x000000ffffcfe224 */ /* 0x000fe200078e0acf */
[----:B------:R-:W-:Y:S01]  /*9f00*/  ISETP.GT.U32.AND P2, PT, R237, R209, PT ;  /* 0x000000d1ed00720c */ /* 0x000fe20003f44070 */
[----:B------:R-:W-:Y:S01]  /*9f10*/  IMAD.HI.U32 R5, R11, R8, RZ ;  /* 0x000000080b057227 */ /* 0x000fe200078e00ff */
[----:B------:R-:W-:-:S02]  /*9f20*/  IABS R212, R12 ;  /* 0x0000000c00d47213 */ /* 0x000fc40000000000 */
[C---:B------:R-:W-:Y:S01]  /*9f30*/  ISETP.GT.U32.AND P6, PT, R237.reuse, R210, PT ;  /* 0x000000d2ed00720c */ /* 0x040fe20003fc4070 */
        /* <DEDUP_REMOVED lines=8> */
[----:B------:R-:W-:Y:S01]  /*9fc0*/  ISETP.GE.AND P0, PT, R9, RZ, PT ;  /* 0x000000ff0900720c */ /* 0x000fe20003f06270 */
[----:B------:R-:W-:Y:S02]  /*9fd0*/  VIADD R9, R252, 0xd7 ;  /* 0x000000d7fc097836 */ /* 0x000fe40000000000 */
[----:B------:R-:W-:Y:S02]  /*9fe0*/  IMAD.MOV R6, RZ, RZ, -R6 ;  /* 0x000000ffff067224 */ /* 0x000fe400078e0a06 */
[----:B------:R-:W-:Y:S01]  /*9ff0*/  @!P1 IMAD.MOV R205, RZ, RZ, -R205 ;  /* 0x000000ffffcd9224 */ /* 0x000fe200078e0acd */
[----:B------:R-:W-:Y:S01]  /*a000*/  ISETP.GE.AND P1, PT, R10, RZ, PT ;  /* 0x000000ff0a00720c */ /* 0x000fe20003f26270 */
[----:B------:R-:W-:Y:S01]  /*a010*/  IMAD R212, R237, R6, R212 ;  /* 0x00000006edd47224 */ /* 0x000fe200078e02d4 */
[----:B------:R-:W-:Y:S01]  /*a020*/  IABS R10, R9 ;  /* 0x00000009000a7213 */ /* 0x000fe20000000000 */
[----:B------:R-:W-:-:S02]  /*a030*/  @!P6 IMAD.IADD R210, R210, 0x1, -R237 ;  /* 0x00000001d2d2e824 */ /* 0x000fc400078e0aed */
[----:B------:R-:W-:Y:S02]  /*a040*/  @!P2 IMAD.IADD R211, R211, 0x1, -R237 ;  /* 0x00000001d3d3a824 */ /* 0x000fe400078e0aed */
[----:B------:R-:W-:Y:S01]  /*a050*/  IMAD.HI.U32 R6, R11, R214, RZ ;  /* 0x000000d60b067227 */ /* 0x000fe200078e00ff */
[C---:B------:R-:W-:Y:S02]  /*a060*/  ISETP.GT.U32.AND P6, PT, R237.reuse, R210, PT ;  /* 0x000000d2ed00720c */ /* 0x040fe40003fc4070 */
[----:B------:R-:W-:Y:S01]  /*a070*/  ISETP.GT.U32.AND P2, PT, R237, R211, PT ;  /* 0x000000d3ed00720c */ /* 0x000fe20003f44070 */
[----:B------:R-:W-:Y:S02]  /*a080*/  IMAD.MOV R6, RZ, RZ, -R6 ;  /* 0x000000ffff067224 */ /* 0x000fe400078e0a06 */
[----:B------:R-:W-:-:S04]  /*a090*/  IMAD.HI.U32 R5, R11, R10, RZ ;  /* 0x0000000a0b057227 */ /* 0x000fc800078e00ff */
[----:B------:R-:W-:Y:S02]  /*a0a0*/  @!P4 IMAD.IADD R208, R208, 0x1, -R237 ;  /* 0x00000001d0d0c824 */ /* 0x000fe400078e0aed */
[C---:B------:R-:W-:Y:S02]  /*a0b0*/  IMAD R214, R237.reuse, R6, R214 ;  /* 0x00000006edd67224 */ /* 0x040fe400078e02d6 */
[----:B------:R-:W-:Y:S01]  /*a0c0*/  IMAD.MOV R5, RZ, RZ, -R5 ;  /* 0x000000ffff057224 */ /* 0x000fe200078e0a05 */
[----:B------:R-:W-:Y:S01]  /*a0d0*/  ISETP.GT.U32.AND P4, PT, R237, R208, PT ;  /* 0x000000d0ed00720c */ /* 0x000fe20003f84070 */
[--C-:B------:R-:W-:Y:S01]  /*a0e0*/  @!P2 IMAD.IADD R211, R211, 0x1, -R237.reuse ;  /* 0x00000001d3d3a824 */ /* 0x100fe200078e0aed */
[C---:B------:R-:W-:Y:S01]  /*a0f0*/  ISETP.GT.U32.AND P2, PT, R237.reuse, R214, PT ;  /* 0x000000d6ed00720c */ /* 0x040fe20003f44070 */
[----:B------:R-:W-:Y:S02]  /*a100*/  IMAD R213, R237, R5, R10 ;  /* 0x00000005edd57224 */ /* 0x000fe400078e020a */
[----:B------:R-:W-:-:S02]  /*a110*/  @!P6 IMAD.IADD R210, R210, 0x1, -R237 ;  /* 0x00000001d2d2e824 */ /* 0x000fc400078e0aed */
[----:B------:R-:W-:Y:S01]  /*a120*/  @!P0 IMAD.MOV R209, RZ, RZ, -R209 ;  /* 0x000000ffffd18224 */ /* 0x000fe200078e0ad1 */
[----:B------:R-:W-:Y:S01]  /*a130*/  ISETP.GT.U32.AND P6, PT, R237, R213, PT ;  /* 0x000000d5ed00720c */ /* 0x000fe20003fc4070 */
[C---:B------:R-:W-:Y:S01]  /*a140*/  VIADD R10, R252.reuse, 0xda ;  /* 0x000000dafc0a7836 */ /* 0x040fe20000000000 */
[----:B------:R-:W-:Y:S01]  /*a150*/  ISETP.GE.AND P0, PT, R9, RZ, PT ;  /* 0x000000ff0900720c */ /* 0x000fe20003f06270 */
[----:B------:R-:W-:Y:S02]  /*a160*/  VIADD R9, R252, 0xd9 ;  /* 0x000000d9fc097836 */ /* 0x000fe40000000000 */
[--C-:B------:R-:W-:Y:S01]  /*a170*/  @!P4 IMAD.IADD R208, R208, 0x1, -R237.reuse ;  /* 0x00000001d0d0c824 */ /* 0x100fe200078e0aed */
[----:B------:R-:W-:Y:S01]  /*a180*/  IABS R216, R10 ;  /* 0x0000000a00d87213 */ /* 0x000fe20000000000 */
[--C-:B------:R-:W-:Y:S01]  /*a190*/  @!P2 IMAD.IADD R214, R214, 0x1, -R237.reuse ;  /* 0x00000001d6d6a824 */ /* 0x100fe200078e0aed */
        /* <DEDUP_REMOVED lines=8> */
[----:B------:R-:W-:-:S02]  /*a220*/  ISETP.GE.AND P4, PT, R12, RZ, PT ;  /* 0x000000ff0c00720c */ /* 0x000fc40003f86270 */
[----:B------:R-:W-:Y:S01]  /*a230*/  ISETP.GT.U32.AND P6, PT, R237, R213, PT ;  /* 0x000000d5ed00720c */ /* 0x000fe20003fc4070 */
[----:B------:R-:W-:-:S04]  /*a240*/  IMAD.HI.U32 R6, R11, R216, RZ ;  /* 0x000000d80b067227 */ /* 0x000fc800078e00ff */
[----:B------:R-:W-:Y:S02]  /*a250*/  IMAD.MOV R5, RZ, RZ, -R5 ;  /* 0x000000ffff057224 */ /* 0x000fe400078e0a05 */
[----:B------:R-:W-:Y:S02]  /*a260*/  IMAD.MOV R6, RZ, RZ, -R6 ;  /* 0x000000ffff067224 */ /* 0x000fe400078e0a06 */
[--C-:B------:R-:W-:Y:S02]  /*a270*/  @!P3 IMAD.IADD R212, R212, 0x1, -R237.reuse ;  /* 0x00000001d4d4b824 */ /* 0x100fe400078e0aed */
[--C-:B------:R-:W-:Y:S02]  /*a280*/  @!P2 IMAD.IADD R214, R214, 0x1, -R237.reuse ;  /* 0x00000001d6d6a824 */ /* 0x100fe400078e0aed */
[C---:B------:R-:W-:Y:S01]  /*a290*/  IMAD R215, R237.reuse, R5, R8 ;  /* 0x00000005edd77224 */ /* 0x040fe200078e0208 */
[C---:B------:R-:W-:Y:S01]  /*a2a0*/  ISETP.GT.U32.AND P3, PT, R237.reuse, R212, PT ;  /* 0x000000d4ed00720c */ /* 0x040fe20003f64070 */
[----:B------:R-:W-:Y:S01]  /*a2b0*/  IMAD R216, R237, R6, R216 ;  /* 0x00000006edd87224 */ /* 0x000fe200078e02d8 */
[----:B------:R-:W-:Y:S01]  /*a2c0*/  @!P1 IADD3 R214, PT, PT, -R214, RZ, RZ ;  /* 0x000000ffd6d69210 */ /* 0x000fe20007ffe1ff */
[----:B------:R-:W-:Y:S01]  /*a2d0*/  @!P6 IMAD.IADD R213, R213, 0x1, -R237 ;  /* 0x00000001d5d5e824 */ /* 0x000fe200078e0aed */
[C---:B------:R-:W-:Y:S01]  /*a2e0*/  ISETP.GT.U32.AND P6, PT, R237.reuse, R215, PT ;  /* 0x000000d7ed00720c */ /* 0x040fe20003fc4070 */
[C---:B------:R-:W-:Y:S01]  /*a2f0*/  VIADD R5, R252.reuse, 0xdb ;  /* 0x000000dbfc057836 */ /* 0x040fe20000000000 */
[----:B------:R-:W-:Y:S01]  /*a300*/  ISETP.GT.U32.AND P1, PT, R237, R216, PT ;  /* 0x000000d8ed00720c */ /* 0x000fe20003f24070 */
[----:B------:R-:W-:-:S02]  /*a310*/  VIADD R6, R252, 0xdc ;  /* 0x000000dcfc067836 */ /* 0x000fc40000000000 */
[----:B------:R-:W-:Y:S01]  /*a320*/  @!P5 IMAD.MOV R211, RZ, RZ, -R211 ;  /* 0x000000ffffd3d224 */ /* 0x000fe200078e0ad3 */
[----:B------:R-:W-:Y:S01]  /*a330*/  ISETP.GE.AND P5, PT, R9, RZ, PT ;  /* 0x000000ff0900720c */ /* 0x000fe20003fa6270 */
[----:B------:R-:W-:Y:S01]  /*a340*/  VIADD R9, R252, 0xdd ;  /* 0x000000ddfc097836 */ /* 0x000fe20000000000 */
[----:B------:R-:W-:Y:S01]  /*a350*/  IABS R218, R6 ;  /* 0x0000000600da7213 */ /* 0x000fe20000000000 */
[----:B------:R-:W-:Y:S01]  /*a360*/  @!P3 IMAD.IADD R212, R212, 0x1, -R237 ;  /* 0x00000001d4d4b824 */ /* 0x000fe200078e0aed */
[----:B------:R-:W-:Y:S01]  /*a370*/  ISETP.GE.AND P3, PT, R10, RZ, PT ;  /* 0x000000ff0a00720c */ /* 0x000fe20003f66270 */
[----:B------:R-:W-:Y:S01]  /*a380*/  @!P0 IMAD.MOV R213, RZ, RZ, -R213 ;  /* 0x000000ffffd58224 */ /* 0x000fe200078e0ad5 */
[----:B------:R-:W-:Y:S01]  /*a390*/  IABS R10, R5 ;  /* 0x00000005000a7213 */ /* 0x000fe20000000000 */
[--C-:B------:R-:W-:Y:S01]  /*a3a0*/  @!P6 IMAD.IADD R215, R215, 0x1, -R237.reuse ;  /* 0x00000001d7d7e824 */ /* 0x100fe200078e0aed */
[----:B------:R-:W-:Y:S01]  /*a3b0*/  ISETP.GE.AND P0, PT, R6, RZ, PT ;  /* 0x000000ff0600720c */ /* 0x000fe20003f06270 */
[----:B------:R-:W-:Y:S01]  /*a3c0*/  @!P1 IMAD.IADD R216, R216, 0x1, -R237 ;  /* 0x00000001d8d89824 */ /* 0x000fe200078e0aed */
[----:B------:R-:W-:Y:S01]  /*a3d0*/  ISETP.GE.AND P2, PT, R9, RZ, PT ;  /* 0x000000ff0900720c */ /* 0x000fe20003f46270 */
[----:B------:R-:W-:Y:S01]  /*a3e0*/  @!P4 IMAD.MOV R212, RZ, RZ, -R212 ;  /* 0x000000ffffd4c224 */ /* 0x000fe200078e0ad4 */
[----:B------:R-:W-:Y:S01]  /*a3f0*/  ISETP.GE.AND P4, PT, R5, RZ, PT ;  /* 0x000000ff0500720c */ /* 0x000fe20003f86270 */
[----:B------:R-:W-:Y:S01]  /*a400*/  IMAD.HI.U32 R5, R11, R10, RZ ;  /* 0x0000000a0b057227 */ /* 0x000fe200078e00ff */
[----:B------:R-:W-:-:S02]  /*a410*/  IABS R6, R9 ;  /* 0x0000000900067213 */ /* 0x000fc40000000000 */
[----:B------:R-:W-:Y:S01]  /*a420*/  ISETP.GT.U32.AND P6, PT, R237, R215, PT ;  /* 0x000000d7ed00720c */ /* 0x000fe20003fc4070 */
[----:B------:R-:W-:Y:S01]  /*a430*/  IMAD.HI.U32 R9, R11, R218, RZ ;  /* 0x000000da0b097227 */ /* 0x000fe200078e00ff */
[----:B------:R-:W-:-:S03]  /*a440*/  ISETP.GT.U32.AND P1, PT, R237, R216, PT ;  /* 0x000000d8ed00720c */ /* 0x000fc60003f24070 */
[----:B------:R-:W-:Y:S02]  /*a450*/  IMAD.MOV R217, RZ, RZ, -R5 ;  /* 0x000000ffffd97224 */ /* 0x000fe400078e0a05 */
[----:B------:R-:W-:Y:S02]  /*a460*/  IMAD.MOV R9, RZ, RZ, -R9 ;  /* 0x000000ffff097224 */ /* 0x000fe400078e0a09 */
[----:B------:R-:W-:-:S04]  /*a470*/  IMAD.HI.U32 R5, R11, R6, RZ ;  /* 0x000000060b057227 */ /* 0x000fc800078e00ff */
[----:B------:R-:W-:Y:S02]  /*a480*/  VIADD R7, R252, 0xde ;  /* 0x000000defc077836 */ /* 0x000fe40000000000 */
[C---:B------:R-:W-:Y:S02]  /*a490*/  IMAD R217, R237.reuse, R217, R10 ;  /* 0x000000d9edd97224 */ /* 0x040fe400078e020a */
[----:B------:R-:W-:Y:S01]  /*a4a0*/  IMAD R218, R237, R9, R218 ;  /* 0x00000009edda7224 */ /* 0x000fe200078e02da */
[----:B------:R-:W-:Y:S01]  /*a4b0*/  IABS R220, R7 ;  /* 0x0000000700dc7213 */ /* 0x000fe20000000000 */
[----:B------:R-:W-:Y:S02]  /*a4c0*/  IMAD.MOV R5, RZ, RZ, -R5 ;  /* 0x000000ffff057224 */ /* 0x000fe400078e0a05 */
[----:B------:R-:W-:Y:S01]  /*a4d0*/  @!P6 IMAD.IADD R215, R215, 0x1, -R237 ;  /* 0x00000001d7d7e824 */ /* 0x000fe200078e0aed */
[C---:B------:R-:W-:Y:S01]  /*a4e0*/  ISETP.GT.U32.AND P6, PT, R237.reuse, R217, PT ;  /* 0x000000d9ed00720c */ /* 0x040fe20003fc4070 */
[----:B------:R-:W-:-:S02]  /*a4f0*/  IMAD R219, R237, R5, R6 ;  /* 0x00000005eddb7224 */ /* 0x000fc400078e0206 */
[----:B------:R-:W-:Y:S01]  /*a500*/  @!P1 IMAD.IADD R216, R216, 0x1, -R237 ;  /* 0x00000001d8d89824 */ /* 0x000fe200078e0aed */
[C---:B------:R-:W-:Y:S01]  /*a510*/  ISETP.GT.U32.AND P1, PT, R237.reuse, R218, PT ;  /* 0x000000daed00720c */ /* 0x040fe20003f24070 */
[----:B------:R-:W-:Y:S02]  /*a520*/  VIADD R8, R252, 0xdf ;  /* 0x000000dffc087836 */ /* 0x000fe40000000000 */
[----:B------:R-:W-:Y:S01]  /*a530*/  @!P5 IMAD.MOV R215, RZ, RZ, -R215 ;  /* 0x000000ffffd7d224 */ /* 0x000fe200078e0ad7 */
[----:B------:R-:W-:Y:S01]  /*a540*/  ISETP.GT.U32.AND P5, PT, R237, R219, PT ;  /* 0x000000dbed00720c */ /* 0x000fe20003fa4070 */
[----:B------:R-:W-:Y:S01]  /*a550*/  IMAD.HI.U32 R6, R11, R220, RZ ;  /* 0x000000dc0b067227 */ /* 0x000fe200078e00ff */
[----:B------:R-:W-:-:S03]  /*a560*/  IABS R12, R8 ;  /* 0x00000008000c7213 */ /* 0x000fc60000000000 */
[----:B------:R-:W-:Y:S02]  /*a570*/  VIADD R10, R252, 0xe0 ;  /* 0x000000e0fc0a7836 */ /* 0x000fe40000000000 */
[----:B------:R-:W-:Y:S02]  /*a580*/  IMAD.MOV R6, RZ, RZ, -R6 ;  /* 0x000000ffff067224 */ /* 0x000fe400078e0a06 */
[----:B------:R-:W-:Y:S01]  /*a590*/  IMAD.HI.U32 R9, R11, R12, RZ ;  /* 0x0000000c0b097227 */ /* 0x000fe200078e00ff */
[----:B------:R-:W-:-:S03]  /*a5a0*/  IABS R222, R10 ;  /* 0x0000000a00de7213 */ /* 0x000fc60000000000 */
[--C-:B------:R-:W-:Y:S02]  /*a5b0*/  @!P6 IMAD.IADD R217, R217, 0x1, -R237.reuse ;  /* 0x00000001d9d9e824 */ /* 0x100fe400078e0aed */
[C---:B------:R-:W-:Y:S02]  /*a5c0*/  IMAD R220, R237.reuse, R6, R220 ;  /* 0x00000006eddc7224 */ /* 0x040fe400078e02dc */
[----:B------:R-:W-:Y:S01]  /*a5d0*/  @!P1 IMAD.IADD R218, R218, 0x1, -R237 ;  /* 0x00000001dada9824 */ /* 0x000fe200078e0aed */
[C---:B------:R-:W-:Y:S01]  /*a5e0*/  ISETP.GT.U32.AND P6, PT, R237.reuse, R217, PT ;  /* 0x000000d9ed00720c */ /* 0x040fe20003fc4070 */
[----:B------:R-:W-:Y:S02]  /*a5f0*/  IMAD.MOV R9, RZ, RZ, -R9 ;  /* 0x000000ffff097224 */ /* 0x000fe400078e0a09 */
[----:B------:R-:W-:Y:S01]  /*a600*/  @!P3 IMAD.MOV R216, RZ, RZ, -R216 ;  /* 0x000000ffffd8b224 */ /* 0x000fe200078e0ad8 */
[----:B------:R-:W-:Y:S01]  /*a610*/  ISETP.GT.U32.AND P3, PT, R237, R220, PT ;  /* 0x000000dced00720c */ /* 0x000fe20003f64070 */
[----:B------:R-:W-:Y:S01]  /*a620*/  @!P5 IMAD.IADD R219, R219, 0x1, -R237 ;  /* 0x00000001dbdbd824 */ /* 0x000fe200078e0aed */
[C---:B------:R-:W-:Y:S01]  /*a630*/  ISETP.GT.U32.AND P5, PT, R237.reuse, R218, PT ;  /* 0x000000daed00720c */ /* 0x040fe20003fa4070 */
[----:B------:R-:W-:-:S02]  /*a640*/  IMAD R221, R237, R9, R12 ;  /* 0x00000009eddd7224 */ /* 0x000fc400078e020c */
[----:B------:R-:W-:Y:S02]  /*a650*/  VIADD R5, R252, 0xe1 ;  /* 0x000000e1fc057836 */ /* 0x000fe40000000000 */
[----:B------:R-:W-:Y:S01]  /*a660*/  IMAD.HI.U32 R9, R11, R222, RZ ;  /* 0x000000de0b097227 */ /* 0x000fe200078e00ff */
[----:B------:R-:W-:Y:S02]  /*a670*/  ISETP.GT.U32.AND P1, PT, R237, R221, PT ;  /* 0x000000dded00720c */ /* 0x000fe40003f24070 */
[----:B------:R-:W-:Y:S01]  /*a680*/  IABS R223, R5 ;  /* 0x0000000500df7213 */ /* 0x000fe20000000000 */
[----:B------:R-:W-:Y:S02]  /*a690*/  IMAD.MOV R9, RZ, RZ, -R9 ;  /* 0x000000ffff097224 */ /* 0x000fe400078e0a09 */
[----:B------:R-:W-:Y:S01]  /*a6a0*/  @!P6 IMAD.IADD R217, R217, 0x1, -R237 ;  /* 0x00000001d9d9e824 */ /* 0x000fe200078e0aed */
[----:B------:R-:W-:Y:S01]  /*a6b0*/  ISETP.GE.AND P6, PT, R7, RZ, PT ;  /* 0x000000ff0700720c */ /* 0x000fe20003fc6270 */
[----:B------:R-:W-:-:S02]  /*a6c0*/  IMAD R222, R237, R9, R222 ;  /* 0x00000009edde7224 */ /* 0x000fc400078e02de */
[----:B------:R-:W-:Y:S02]  /*a6d0*/  IMAD.MOV.U32 R6, RZ, RZ, R223 ;  /* 0x000000ffff067224 */ /* 0x000fe400078e00df */
[--C-:B------:R-:W-:Y:S01]  /*a6e0*/  @!P3 IMAD.IADD R220, R220, 0x1, -R237.reuse ;  /* 0x00000001dcdcb824 */ /* 0x100fe200078e0aed */
[C---:B------:R-:W-:Y:S01]  /*a6f0*/  ISETP.GT.U32.AND P3, PT, R237.reuse, R219, PT ;  /* 0x000000dbed00720c */ /* 0x040fe20003f64070 */
[----:B------:R-:W-:Y:S01]  /*a700*/  @!P5 IMAD.IADD R218, R218, 0x1, -R237 ;  /* 0x00000001dadad824 */ /* 0x000fe200078e0aed */
[----:B------:R-:W-:Y:S01]  /*a710*/  ISETP.GT.U32.AND P5, PT, R237, R222, PT ;  /* 0x000000deed00720c */ /* 0x000fe20003fa4070 */
[----:B------:R-:W-:-:S04]  /*a720*/  IMAD.HI.U32 R12, R11, R6, RZ ;  /* 0x000000060b0c7227 */ /* 0x000fc800078e00ff */
[----:B------:R-:W-:Y:S01]  /*a730*/  @!P4 IMAD.MOV R217, RZ, RZ, -R217 ;  /* 0x000000ffffd9c224 */ /* 0x000fe200078e0ad9 */
[C---:B------:R-:W-:Y:S01]  /*a740*/  ISETP.GT.U32.AND P4, PT, R237.reuse, R220, PT ;  /* 0x000000dced00720c */ /* 0x040fe20003f84070 */
[----:B------:R-:W-:Y:S02]  /*a750*/  IMAD.MOV R12, RZ, RZ, -R12 ;  /* 0x000000ffff0c7224 */ /* 0x000fe400078e0a0c */
[----:B------:R-:W-:Y:S02]  /*a760*/  VIADD R7, R252, 0xe4 ;  /* 0x000000e4fc077836 */ /* 0x000fe40000000000 */
[----:B------:R-:W-:Y:S02]  /*a770*/  IMAD R223, R237, R12, R6 ;  /* 0x0000000ceddf7224 */ /* 0x000fe400078e0206 */
[--C-:B------:R-:W-:Y:S01]  /*a780*/  @!P3 IMAD.IADD R219, R219, 0x1, -R237.reuse ;  /* 0x00000001dbdbb824 */ /* 0x100fe200078e0aed */
[----:B------:R-:W-:Y:S01]  /*a790*/  IABS R226, R7 ;  /* 0x0000000700e27213 */ /* 0x000fe20000000000 */
[--C-:B------:R-:W-:Y:S01]  /*a7a0*/  @!P5 IMAD.IADD R222, R222, 0x1, -R237.reuse ;  /* 0x00000001deded824 */ /* 0x100fe200078e0aed */
[----:B------:R-:W-:Y:S01]  /*a7b0*/  ISETP.GT.U32.AND P3, PT, R237, R223, PT ;  /* 0x000000dfed00720c */ /* 0x000fe20003f64070 */
[----:B------:R-:W-:Y:S01]  /*a7c0*/  @!P0 IMAD.MOV R218, RZ, RZ, -R218 ;  /* 0x000000ffffda8224 */ /* 0x000fe200078e0ada */
[----:B------:R-:W-:Y:S01]  /*a7d0*/  ISETP.GE.AND P5, PT, R10, RZ, PT ;  /* 0x000000ff0a00720c */ /* 0x000fe20003fa6270 */
[----:B------:R-:W-:Y:S01]  /*a7e0*/  @!P4 IMAD.IADD R220, R220, 0x1, -R237 ;  /* 0x00000001dcdcc824 */ /* 0x000fe200078e0aed */
[----:B------:R-:W-:Y:S01]  /*a7f0*/  ISETP.GE.AND P4, PT, R8, RZ, PT ;  /* 0x000000ff0800720c */ /* 0x000fe20003f86270 */
[----:B------:R-:W-:Y:S01]  /*a800*/  IMAD.HI.U32 R8, R11, R226, RZ ;  /* 0x000000e20b087227 */ /* 0x000fe200078e00ff */
[----:B------:R-:W-:-:S03]  /*a810*/  ISETP.GT.U32.AND P0, PT, R237, R222, PT ;  /* 0x000000deed00720c */ /* 0x000fc60003f04070 */
[C---:B------:R-:W-:Y:S02]  /*a820*/  VIADD R6, R252.reuse, 0xe3 ;  /* 0x000000e3fc067836 */ /* 0x040fe40000000000 */
[----:B------:R-:W-:Y:S02]  /*a830*/  IMAD.MOV R10, RZ, RZ, -R8 ;  /* 0x000000ffff0a7224 */ /* 0x000fe400078e0a08 */
[----:B------:R-:W-:Y:S01]  /*a840*/  VIADD R9, R252, 0xe2 ;  /* 0x000000e2fc097836 */ /* 0x000fe20000000000 */
[----:B------:R-:W-:Y:S01]  /*a850*/  IABS R225, R6 ;  /* 0x0000000600e17213 */ /* 0x000fe20000000000 */
[--C-:B------:R-:W-:Y:S01]  /*a860*/  @!P3 IMAD.IADD R223, R223, 0x1, -R237.reuse ;  /* 0x00000001dfdfb824 */ /* 0x100fe200078e0aed */
[----:B------:R-:W-:Y:S01]  /*a870*/  ISETP.GE.AND P3, PT, R5, RZ, PT ;  /* 0x000000ff0500720c */ /* 0x000fe20003f66270 */
[----:B------:R-:W-:Y:S01]  /*a880*/  IMAD R226, R237, R10, R226 ;  /* 0x0000000aede27224 */ /* 0x000fe200078e02e2 */
[----:B------:R-:W-:Y:S01]  /*a890*/  IABS R224, R9 ;  /* 0x0000000900e07213 */ /* 0x000fe20000000000 */
[----:B------:R-:W-:-:S02]  /*a8a0*/  @!P1 IMAD.IADD R221, R221, 0x1, -R237 ;  /* 0x00000001dddd9824 */ /* 0x000fc400078e0aed */
[----:B------:R-:W-:Y:S01]  /*a8b0*/  @!P2 IMAD.MOV R219, RZ, RZ, -R219 ;  /* 0x000000ffffdba224 */ /* 0x000fe200078e0adb */
[C---:B------:R-:W-:Y:S01]  /*a8c0*/  ISETP.GT.U32.AND P2, PT, R237.reuse, R223, PT ;  /* 0x000000dfed00720c */ /* 0x040fe20003f44070 */
[----:B------:R-:W-:Y:S01]  /*a8d0*/  @!P0 IMAD.IADD R222, R222, 0x1, -R237 ;  /* 0x00000001dede8824 */ /* 0x000fe200078e0aed */
[----:B------:R-:W-:Y:S01]  /*a8e0*/  ISETP.GT.U32.AND P0, PT, R237, R226, PT ;  /* 0x000000e2ed00720c */ /* 0x000fe20003f04070 */
[----:B------:R-:W-:Y:S01]  /*a8f0*/  IMAD.HI.U32 R12, R11, R225, RZ ;  /* 0x000000e10b0c7227 */ /* 0x000fe200078e00ff */
[----:B------:R-:W-:-:S03]  /*a900*/  ISETP.GT.U32.AND P1, PT, R237, R221, PT ;  /* 0x000000dded00720c */ /* 0x000fc60003f24070 */
[----:B------:R-:W-:Y:S02]  /*a910*/  IMAD.MOV R12, RZ, RZ, -R12 ;  /* 0x000000ffff0c7224 */ /* 0x000fe400078e0a0c */
[----:B------:R-:W-:-:S04]  /*a920*/  IMAD.HI.U32 R227, R11, R224, RZ ;  /* 0x000000e00be37227 */ /* 0x000fc800078e00ff */
[C---:B------:R-:W-:Y:S02]  /*a930*/  IMAD R225, R237.reuse, R12, R225 ;  /* 0x0000000cede17224 */ /* 0x040fe400078e02e1 */
[----:B------:R-:W-:Y:S02]  /*a940*/  IMAD.MOV R227, RZ, RZ, -R227 ;  /* 0x000000ffffe37224 */ /* 0x000fe400078e0ae3 */
[----:B------:R-:W-:Y:S02]  /*a950*/  VIADD R5, R252, 0xe6 ;  /* 0x000000e6fc057836 */ /* 0x000fe40000000000 */
[----:B------:R-:W-:Y:S01]  /*a960*/  @!P6 IMAD.MOV R220, RZ, RZ, -R220 ;  /* 0x000000ffffdce224 */ /* 0x000fe200078e0adc */
[C---:B------:R-:W-:Y:S01]  /*a970*/  ISETP.GT.U32.AND P6, PT, R237.reuse, R225, PT ;  /* 0x000000e1ed00720c */ /* 0x040fe20003fc4070 */
[----:B------:R-:W-:Y:S01]  /*a980*/  IMAD R224, R237, R227, R224 ;  /* 0x000000e3ede07224 */ /* 0x000fe200078e02e0 */
[----:B------:R-:W-:Y:S01]  /*a990*/  IABS R228, R5 ;  /* 0x0000000500e47213 */ /* 0x000fe20000000000 */
[--C-:B------:R-:W-:Y:S01]  /*a9a0*/  @!P2 IMAD.IADD R223, R223, 0x1, -R237.reuse ;  /* 0x00000001dfdfa824 */ /* 0x100fe200078e0aed */
[----:B------:R-:W-:Y:S01]  /*a9b0*/  ISETP.GE.AND P2, PT, R6, RZ, PT ;  /* 0x000000ff0600720c */ /* 0x000fe20003f46270 */
[----:B------:R-:W-:-:S02]  /*a9c0*/  @!P0 IMAD.IADD R226, R226, 0x1, -R237 ;  /* 0x00000001e2e28824 */ /* 0x000fc400078e0aed */
[----:B------:R-:W-:Y:S01]  /*a9d0*/  @!P1 IMAD.IADD R221, R221, 0x1, -R237 ;  /* 0x00000001dddd9824 */ /* 0x000fe200078e0aed */
[C---:B------:R-:W-:Y:S01]  /*a9e0*/  ISETP.GT.U32.AND P1, PT, R237.reuse, R224, PT ;  /* 0x000000e0ed00720c */ /* 0x040fe20003f24070 */
[----:B------:R-:W-:Y:S01]  /*a9f0*/  @!P3 IMAD.MOV R223, RZ, RZ, -R223 ;  /* 0x000000ffffdfb224 */ /* 0x000fe200078e0adf */
[----:B------:R-:W-:Y:S01]  /*aa00*/  ISETP.GT.U32.AND P3, PT, R237, R226, PT ;  /* 0x000000e2ed00720c */ /* 0x000fe20003f64070 */
[----:B------:R-:W-:-:S04]  /*aa10*/  IMAD.HI.U32 R6, R11, R228, RZ ;  /* 0x000000e40b067227 */ /* 0x000fc800078e00ff */
[----:B------:R-:W-:Y:S02]  /*aa20*/  IMAD.MOV R6, RZ, RZ, -R6 ;  /* 0x000000ffff067224 */ /* 0x000fe400078e0a06 */
[--C-:B------:R-:W-:Y:S02]  /*aa30*/  @!P6 IMAD.IADD R225, R225, 0x1, -R237.reuse ;  /* 0x00000001e1e1e824 */ /* 0x100fe400078e0aed */
[C---:B------:R-:W-:Y:S02]  /*aa40*/  IMAD R228, R237.reuse, R6, R228 ;  /* 0x00000006ede47224 */ /* 0x040fe400078e02e4 */
[--C-:B------:R-:W-:Y:S01]  /*aa50*/  @!P1 IMAD.IADD R224, R224, 0x1, -R237.reuse ;  /* 0x00000001e0e09824 */ /* 0x100fe200078e0aed */
[C---:B------:R-:W-:Y:S01]  /*aa60*/  ISETP.GT.U32.AND P0, PT, R237.reuse, R225, PT ;  /* 0x000000e1ed00720c */ /* 0x040fe20003f04070 */
[----:B------:R-:W-:Y:S01]  /*aa70*/  @!P3 IMAD.IADD R226, R226, 0x1, -R237 ;  /* 0x00000001e2e2b824 */ /* 0x000fe200078e0aed */
[C---:B------:R-:W-:Y:S01]  /*aa80*/  ISETP.GT.U32.AND P3, PT, R237.reuse, R228, PT ;  /* 0x000000e4ed00720c */ /* 0x040fe20003f64070 */
[C---:B------:R-:W-:Y:S01]  /*aa90*/  VIADD R8, R252.reuse, 0xe5 ;  /* 0x000000e5fc087836 */ /* 0x040fe20000000000 */
[----:B------:R-:W-:Y:S01]  /*aaa0*/  ISETP.GT.U32.AND P1, PT, R237, R224, PT ;  /* 0x000000e0ed00720c */ /* 0x000fe20003f24070 */
[----:B------:R-:W-:Y:S01]  /*aab0*/  @!P4 IMAD.MOV R221, RZ, RZ, -R221 ;  /* 0x000000ffffddc224 */ /* 0x000fe200078e0add */
[----:B------:R-:W-:Y:S01]  /*aac0*/  ISETP.GE.AND P4, PT, R9, RZ, PT ;  /* 0x000000ff0900720c */ /* 0x000fe20003f86270 */
[----:B------:R-:W-:Y:S01]  /*aad0*/  VIADD R6, R252, 0xe8 ;  /* 0x000000e8fc067836 */ /* 0x000fe20000000000 */
[----:B------:R-:W-:Y:S01]  /*aae0*/  IABS R227, R8 ;  /* 0x0000000800e37213 */ /* 0x000fe20000000000 */
[----:B------:R-:W-:Y:S01]  /*aaf0*/  @!P5 IMAD.MOV R222, RZ, RZ, -R222 ;  /* 0x000000ffffded224 */ /* 0x000fe200078e0ade */
[----:B------:R-:W-:Y:S01]  /*ab00*/  ISETP.GE.AND P6, PT, R8, RZ, PT ;  /* 0x000000ff0800720c */ /* 0x000fe20003fc6270 */
[----:B------:R-:W-:Y:S01]  /*ab10*/  VIADD R234, R252, 0xec ;  /* 0x000000ecfcea7836 */ /* 0x000fe20000000000 */
[----:B------:R-:W-:Y:S01]  /*ab20*/  IABS R230, R6 ;  /* 0x0000000600e67213 */ /* 0x000fe20000000000 */
[--C-:B------:R-:W-:Y:S01]  /*ab30*/  @!P0 IMAD.IADD R225, R225, 0x1, -R237.reuse ;  /* 0x00000001e1e18824 */ /* 0x100fe200078e0aed */
[----:B------:R-:W-:Y:S01]  /*ab40*/  ISETP.GE.AND P0, PT, R229, RZ, PT ;  /* 0x000000ffe500720c */ /* 0x000fe20003f06270 */
[--C-:B------:R-:W-:Y:S01]  /*ab50*/  @!P3 IMAD.IADD R228, R228, 0x1, -R237.reuse ;  /* 0x00000001e4e4b824 */ /* 0x100fe200078e0aed */
[----:B------:R-:W-:Y:S01]  /*ab60*/  IABS R229, R229 ;  /* 0x000000e500e57213 */ /* 0x000fe20000000000 */
[----:B------:R-:W-:Y:S01]  /*ab70*/  @!P1 IMAD.IADD R224, R224, 0x1, -R237 ;  /* 0x00000001e0e09824 */ /* 0x000fe200078e0aed */
[----:B------:R-:W-:Y:S01]  /*ab80*/  ISETP.GE.AND P1, PT, R7, RZ, PT ;  /* 0x000000ff0700720c */ /* 0x000fe20003f26270 */
[----:B------:R-:W-:Y:S01]  /*ab90*/  @!P2 IMAD.MOV R225, RZ, RZ, -R225 ;  /* 0x000000ffffe1a224 */ /* 0x000fe200078e0ae1 */
[----:B------:R-:W-:Y:S01]  /*aba0*/  ISETP.GT.U32.AND P2, PT, R237, R228, PT ;  /* 0x000000e4ed00720c */ /* 0x000fe20003f44070 */
[----:B------:R-:W-:Y:S01]  /*abb0*/  IMAD.HI.U32 R7, R11, R229, RZ ;  /* 0x000000e50b077227 */ /* 0x000fe200078e00ff */
[----:B------:R-:W-:-:S03]  /*abc0*/  ISETP.GE.AND P5, PT, R5, RZ, PT ;  /* 0x000000ff0500720c */ /* 0x000fc60003fa6270 */
[----:B------:R-:W-:-:S04]  /*abd0*/  IMAD.HI.U32 R9, R11, R227, RZ ;  /* 0x000000e30b097227 */ /* 0x000fc800078e00ff */
[----:B------:R-:W-:Y:S02]  /*abe0*/  IMAD.MOV R7, RZ, RZ, -R7 ;  /* 0x000000ffff077224 */ /* 0x000fe400078e0a07 */
[----:B------:R-:W-:Y:S02]  /*abf0*/  IMAD.MOV R8, RZ, RZ, -R9 ;  /* 0x000000ffff087224 */ /* 0x000fe400078e0a09 */
[C---:B------:R-:W-:Y:S02]  /*ac00*/  IMAD R229, R237.reuse, R7, R229 ;  /* 0x00000007ede57224 */ /* 0x040fe400078e02e5 */
[C---:B------:R-:W-:Y:S02]  /*ac10*/  IMAD R227, R237.reuse, R8, R227 ;  /* 0x00000008ede37224 */ /* 0x040fe400078e02e3 */
[----:B------:R-:W-:Y:S01]  /*ac20*/  @!P2 IMAD.IADD R228, R228, 0x1, -R237 ;  /* 0x00000001e4e4a824 */ /* 0x000fe200078e0aed */
[C---:B------:R-:W-:Y:S01]  /*ac30*/  ISETP.GT.U32.AND P2, PT, R237.reuse, R229, PT ;  /* 0x000000e5ed00720c */ /* 0x040fe20003f44070 */
[----:B------:R-:W-:Y:S01]  /*ac40*/  @!P4 IMAD.MOV R224, RZ, RZ, -R224 ;  /* 0x000000ffffe0c224 */ /* 0x000fe200078e0ae0 */
[----:B------:R-:W-:Y:S01]  /*ac50*/  ISETP.GT.U32.AND P4, PT, R237, R227, PT ;  /* 0x000000e3ed00720c */ /* 0x000fe20003f84070 */
[----:B------:R-:W-:-:S02]  /*ac60*/  VIADD R5, R252, 0xe9 ;  /* 0x000000e9fc057836 */ /* 0x000fc40000000000 */
[----:B------:R-:W-:Y:S02]  /*ac70*/  @!P1 IMAD.MOV R226, RZ, RZ, -R226 ;  /* 0x000000ffffe29224 */ /* 0x000fe400078e0ae2 */
[----:B------:R-:W-:Y:S01]  /*ac80*/  @!P5 IMAD.MOV R228, RZ, RZ, -R228 ;  /* 0x000000ffffe4d224 */ /* 0x000fe200078e0ae4 */
[----:B------:R-:W-:Y:S01]  /*ac90*/  IABS R231, R5 ;  /* 0x0000000500e77213 */ /* 0x000fe20000000000 */
[C---:B------:R-:W-:Y:S01]  /*aca0*/  VIADD R239, R252.reuse, 0xed ;  /* 0x000000edfcef7836 */ /* 0x040fe20000000000 */
[----:B------:R-:W-:Y:S01]  /*acb0*/  ISETP.GE.AND P1, PT, R5, RZ, PT ;  /* 0x000000ff0500720c */ /* 0x000fe20003f26270 */
[----:B-1----:R-:W-:Y:S01]  /*acc0*/  VIADD R22, R252, 0xee ;  /* 0x000000eefc167836 */ /* 0x002fe20000000000 */
[----:B------:R-:W-:Y:S01]  /*acd0*/  ISETP.GE.AND P5, PT, R234, RZ, PT ;  /* 0x000000ffea00720c */ /* 0x000fe20003fa6270 */
[--C-:B------:R-:W-:Y:S01]  /*ace0*/  @!P2 IMAD.IADD R229, R229, 0x1, -R237.reuse ;  /* 0x00000001e5e5a824 */ /* 0x100fe200078e0aed */
[----:B------:R-:W-:Y:S01]  /*acf0*/  IABS R234, R234 ;  /* 0x000000ea00ea7213 */ /* 0x000fe20000000000 */
[----:B------:R-:W-:Y:S01]  /*ad00*/  @!P4 IMAD.IADD R227, R227, 0x1, -R237 ;  /* 0x00000001e3e3c824 */ /* 0x000fe200078e0aed */
[----:B------:R-:W-:Y:S01]  /*ad10*/  ISETP.GE.AND P4, PT, R6, RZ, PT ;  /* 0x000000ff0600720c */ /* 0x000fe20003f86270 */
[----:B------:R-:W-:Y:S01]  /*ad20*/  IMAD.HI.U32 R6, R11, R230, RZ ;  /* 0x000000e60b067227 */ /* 0x000fe200078e00ff */
[----:B------:R-:W-:-:S02]  /*ad30*/  ISETP.GT.U32.AND P2, PT, R237, R229, PT ;  /* 0x000000e5ed00720c */ /* 0x000fc40003f44070 */
[----:B------:R-:W-:Y:S01]  /*ad40*/  ISETP.GT.U32.AND P3, PT, R237, R227, PT ;  /* 0x000000e3ed00720c */ /* 0x000fe20003f64070 */
[----:B------:R-:W-:Y:S01]  /*ad50*/  IMAD.MOV R6, RZ, RZ, -R6 ;  /* 0x000000ffff067224 */ /* 0x000fe200078e0a06 */
[----:B------:R-:W-:Y:S01]  /*ad60*/  IABS R235, R239 ;  /* 0x000000ef00eb7213 */ /* 0x000fe20000000000 */
[----:B------:R-:W-:Y:S01]  /*ad70*/  IMAD.HI.U32 R9, R11, R231, RZ ;  /* 0x000000e70b097227 */ /* 0x000fe200078e00ff */
[----:B------:R-:W-:-:S03]  /*ad80*/  IABS R236, R22 ;  /* 0x0000001600ec7213 */ /* 0x000fc60000000000 */
[----:B------:R-:W-:Y:S02]  /*ad90*/  IMAD R230, R237, R6, R230 ;  /* 0x00000006ede67224 */ /* 0x000fe400078e02e6 */
[----:B------:R-:W-:Y:S02]  /*ada0*/  IMAD.MOV R5, RZ, RZ, -R9 ;  /* 0x000000ffff057224 */ /* 0x000fe400078e0a09 */
[--C-:B------:R-:W-:Y:S01]  /*adb0*/  @!P2 IMAD.IADD R229, R229, 0x1, -R237.reuse ;  /* 0x00000001e5e5a824 */ /* 0x100fe200078e0aed */
[----:B------:R-:W-:Y:S01]  /*adc0*/  ISETP.GT.U32.AND P2, PT, R237, R230, PT ;  /* 0x000000e6ed00720c */ /* 0x000fe20003f44070 */
[----:B------:R-:W-:Y:S01]  /*add0*/  @!P3 IMAD.IADD R227, R227, 0x1, -R237 ;  /* 0x00000001e3e3b824 */ /* 0x000fe200078e0aed */
[----:B------:R-:W-:Y:S01]  /*ade0*/  ISETP.GE.AND P3, PT, R232, RZ, PT ;  /* 0x000000ffe800720c */ /* 0x000fe20003f66270 */
[----:B------:R-:W-:Y:S01]  /*adf0*/  IMAD R231, R237, R5, R231 ;  /* 0x00000005ede77224 */ /* 0x000fe200078e02e7 */
[----:B------:R-:W-:Y:S01]  /*ae00*/  IABS R232, R232 ;  /* 0x000000e800e87213 */ /* 0x000fe20000000000 */
[----:B------:R-:W-:Y:S01]  /*ae10*/  @!P6 IMAD.MOV R227, RZ, RZ, -R227 ;  /* 0x000000ffffe3e224 */ /* 0x000fe200078e0ae3 */
[----:B------:R-:W-:Y:S01]  /*ae20*/  ISETP.GE.AND P6, PT, R233, RZ, PT ;  /* 0x000000ffe900720c */ /* 0x000fe20003fc6270 */
[----:B------:R-:W-:Y:S01]  /*ae30*/  @!P0 IMAD.MOV R229, RZ, RZ, -R229 ;  /* 0x000000ffffe58224 */ /* 0x000fe200078e0ae5 */
[----:B------:R-:W-:Y:S01]  /*ae40*/  IABS R233, R233 ;  /* 0x000000e900e97213 */ /* 0x000fe20000000000 */
[----:B------:R-:W-:Y:S01]  /*ae50*/  IMAD.HI.U32 R5, R11, R232, RZ ;  /* 0x000000e80b057227 */ /* 0x000fe200078e00ff */
[----:B------:R-:W-:-:S03]  /*ae60*/  ISETP.GT.U32.AND P0, PT, R237, R231, PT ;  /* 0x000000e7ed00720c */ /* 0x000fc60003f04070 */
[----:B------:R-:W-:Y:S02]  /*ae70*/  @!P2 IMAD.IADD R230, R230, 0x1, -R237 ;  /* 0x00000001e6e6a824 */ /* 0x000fe400078e0aed */
[----:B------:R-:W-:Y:S02]  /*ae80*/  IMAD.MOV R5, RZ, RZ, -R5 ;  /* 0x000000ffff057224 */ /* 0x000fe400078e0a05 */
[----:B------:R-:W-:Y:S01]  /*ae90*/  IMAD.HI.U32 R6, R11, R234, RZ ;  /* 0x000000ea0b067227 */ /* 0x000fe200078e00ff */
[----:B------:R-:W-:-:S03]  /*aea0*/  ISETP.GT.U32.AND P2, PT, R237, R230, PT ;  /* 0x000000e6ed00720c */ /* 0x000fc60003f44070 */
[----:B------:R-:W-:Y:S02]  /*aeb0*/  IMAD R232, R237, R5, R232 ;  /* 0x00000005ede87224 */ /* 0x000fe400078e02e8 */
[----:B------:R-:W-:-:S04]  /*aec0*/  IMAD.HI.U32 R5, R11, R233, RZ ;  /* 0x000000e90b057227 */ /* 0x000fc800078e00ff */
[----:B------:R-:W-:Y:S02]  /*aed0*/  IMAD.MOV R5, RZ, RZ, -R5 ;  /* 0x000000ffff057224 */ /* 0x000fe400078e0a05 */
[--C-:B------:R-:W-:Y:S02]  /*aee0*/  @!P0 IMAD.IADD R231, R231, 0x1, -R237.reuse ;  /* 0x00000001e7e78824 */ /* 0x100fe400078e0aed */
[----:B------:R-:W-:Y:S01]  /*aef0*/  @!P2 IMAD.IADD R230, R230, 0x1, -R237 ;  /* 0x00000001e6e6a824 */ /* 0x000fe200078e0aed */
[C---:B------:R-:W-:Y:S01]  /*af00*/  ISETP.GT.U32.AND P2, PT, R237.reuse, R232, PT ;  /* 0x000000e8ed00720c */ /* 0x040fe20003f44070 */
[C---:B------:R-:W-:Y:S01]  /*af10*/  IMAD R233, R237.reuse, R5, R233 ;  /* 0x00000005ede97224 */ /* 0x040fe200078e02e9 */
[----:B------:R-:W-:Y:S01]  /*af20*/  ISETP.GT.U32.AND P0, PT, R237, R231, PT ;  /* 0x000000e7ed00720c */ /* 0x000fe20003f04070 */
[----:B------:R-:W-:Y:S02]  /*af30*/  @!P4 IMAD.MOV R230, RZ, RZ, -R230 ;  /* 0x000000ffffe6c224 */ /* 0x000fe400078e0ae6 */
[----:B------:R-:W-:Y:S01]  /*af40*/  IMAD.HI.U32 R7, R11, R235, RZ ;  /* 0x000000eb0b077227 */ /* 0x000fe200078e00ff */
[----:B------:R-:W-:-:S03]  /*af50*/  ISETP.GT.U32.AND P4, PT, R237, R233, PT ;  /* 0x000000e9ed00720c */ /* 0x000fc60003f84070 */
[----:B------:R-:W-:Y:S02]  /*af60*/  IMAD.MOV R6, RZ, RZ, -R6 ;  /* 0x000000ffff067224 */ /* 0x000fe400078e0a06 */
[----:B------:R-:W-:Y:S02]  /*af70*/  IMAD.MOV R7, RZ, RZ, -R7 ;  /* 0x000000ffff077224 */ /* 0x000fe400078e0a07 */
[----:B------:R-:W-:Y:S02]  /*af80*/  @!P2 IMAD.IADD R232, R232, 0x1, -R237 ;  /* 0x00000001e8e8a824 */ /* 0x000fe400078e0aed */
[C---:B------:R-:W-:Y:S02]  /*af90*/  IMAD R234, R237.reuse, R6, R234 ;  /* 0x00000006edea7224 */ /* 0x040fe400078e02ea */
[C---:B------:R-:W-:Y:S01]  /*afa0*/  IMAD R235, R237.reuse, R7, R235 ;  /* 0x00000007edeb7224 */ /* 0x040fe200078e02eb */
[----:B------:R-:W-:Y:S01]  /*afb0*/  ISETP.GT.U32.AND P2, PT, R237, R232, PT ;  /* 0x000000e8ed00720c */ /* 0x000fe20003f44070 */
[----:B------:R-:W-:-:S02]  /*afc0*/  @!P4 IMAD.IADD R233, R233, 0x1, -R237 ;  /* 0x00000001e9e9c824 */ /* 0x000fc400078e0aed */
[----:B------:R-:W-:Y:S01]  /*afd0*/  @!P0 IMAD.IADD R231, R231, 0x1, -R237 ;  /* 0x00000001e7e78824 */ /* 0x000fe200078e0aed */
[----:B------:R-:W-:Y:S01]  /*afe0*/  ISETP.GT.U32.AND P0, PT, R237, R234, PT ;  /* 0x000000eaed00720c */ /* 0x000fe20003f04070 */
[----:B------:R-:W-:Y:S01]  /*aff0*/  IMAD.HI.U32 R5, R11, R236, RZ ;  /* 0x000000ec0b057227 */ /* 0x000fe200078e00ff */
[----:B------:R-:W-:-:S03]  /*b000*/  ISETP.GT.U32.AND P4, PT, R237, R233, PT ;  /* 0x000000e9ed00720c */ /* 0x000fc60003f84070 */
[----:B------:R-:W-:Y:S02]  /*b010*/  VIADD R21, R252, 0xef ;  /* 0x000000effc157836 */ /* 0x000fe40000000000 */
[----:B------:R-:W-:Y:S02]  /*b020*/  IMAD.MOV R5, RZ, RZ, -R5 ;  /* 0x000000ffff057224 */ /* 0x000fe400078e0a05 */
[----:B------:R-:W-:Y:S01]  /*b030*/  @!P2 IADD3 R232, PT, PT, R232, -R237, RZ ;  /* 0x800000ede8e8a210 */ /* 0x000fe20007ffe0ff */
[----:B------:R-:W-:Y:S01]  /*b040*/  VIADD R20, R252, 0xf0 ;  /* 0x000000f0fc147836 */ /* 0x000fe20000000000 */
[C---:B------:R-:W-:Y:S01]  /*b050*/  ISETP.GT.U32.AND P2, PT, R237.reuse, R235, PT ;  /* 0x000000ebed00720c */ /* 0x040fe20003f44070 */
[----:B------:R-:W-:Y:S01]  /*b060*/  IMAD R236, R237, R5, R236 ;  /* 0x00000005edec7224 */ /* 0x000fe200078e02ec */
[----:B------:R-:W-:Y:S01]  /*b070*/  IABS R240, R21 ;  /* 0x0000001500f07213 */ /* 0x000fe20000000000 */
[--C-:B------:R-:W-:Y:S01]  /*b080*/  @!P0 IMAD.IADD R234, R234, 0x1, -R237.reuse ;  /* 0x00000001eaea8824 */ /* 0x100fe200078e0aed */
[----:B------:R-:W-:Y:S01]  /*b090*/  IABS R241, R20 ;  /* 0x0000001400f17213 */ /* 0x000fe20000000000 */
[----:B------:R-:W-:Y:S01]  /*b0a0*/  @!P4 IMAD.IADD R233, R233, 0x1, -R237 ;  /* 0x00000001e9e9c824 */ /* 0x000fe200078e0aed */
[----:B------:R-:W-:Y:S01]  /*b0b0*/  ISETP.GT.U32.AND P4, PT, R237, R236, PT ;  /* 0x000000eced00720c */ /* 0x000fe20003f84070 */
[----:B------:R-:W-:Y:S01]  /*b0c0*/  IMAD.HI.U32 R6, R11, R240, RZ ;  /* 0x000000f00b067227 */ /* 0x000fe200078e00ff */
[----:B------:R-:W-:-:S03]  /*b0d0*/  ISETP.GT.U32.AND P0, PT, R237, R234, PT ;  /* 0x000000eaed00720c */ /* 0x000fc60003f04070 */
[----:B------:R-:W-:Y:S02]  /*b0e0*/  IMAD.MOV R6, RZ, RZ, -R6 ;  /* 0x000000ffff067224 */ /* 0x000fe400078e0a06 */
[----:B------:R-:W-:Y:S02]  /*b0f0*/  @!P2 IMAD.IADD R235, R235, 0x1, -R237 ;  /* 0x00000001ebeba824 */ /* 0x000fe400078e0aed */
[----:B------:R-:W-:Y:S02]  /*b100*/  VIADD R19, R252, 0xf1 ;  /* 0x000000f1fc137836 */ /* 0x000fe40000000000 */
[C---:B------:R-:W-:Y:S01]  /*b110*/  IMAD R240, R237.reuse, R6, R240 ;  /* 0x00000006edf07224 */ /* 0x040fe200078e02f0 */
[----:B------:R-:W-:Y:S01]  /*b120*/  ISETP.GT.U32.AND P2, PT, R237, R235, PT ;  /* 0x000000ebed00720c */ /* 0x000fe20003f44070 */
[----:B------:R-:W-:Y:S01]  /*b130*/  IMAD.HI.U32 R6, R11, R241, RZ ;  /* 0x000000f10b067227 */ /* 0x000fe200078e00ff */
[----:B------:R-:W-:-:S03]  /*b140*/  IABS R242, R19 ;  /* 0x0000001300f27213 */ /* 0x000fc60000000000 */
[--C-:B------:R-:W-:Y:S02]  /*b150*/  @!P4 IMAD.IADD R236, R236, 0x1, -R237.reuse ;  /* 0x00000001ececc824 */ /* 0x100fe400078e0aed */
[----:B------:R-:W-:Y:S02]  /*b160*/  IMAD.MOV R7, RZ, RZ, -R6 ;  /* 0x000000ffff077224 */ /* 0x000fe400078e0a06 */
[----:B------:R-:W-:Y:S01]  /*b170*/  @!P0 IMAD.IADD R234, R234, 0x1, -R237 ;  /* 0x00000001eaea8824 */ /* 0x000fe200078e0aed */
[C---:B------:R-:W-:Y:S01]  /*b180*/  ISETP.GT.U32.AND P4, PT, R237.reuse, R236, PT ;  /* 0x000000eced00720c */ /* 0x040fe20003f84070 */
[C---:B------:R-:W-:Y:S01]  /*b190*/  IMAD R241, R237.reuse, R7, R241 ;  /* 0x00000007edf17224 */ /* 0x040fe200078e02f1 */
[----:B------:R-:W-:Y:S01]  /*b1a0*/  ISETP.GT.U32.AND P0, PT, R237, R240, PT ;  /* 0x000000f0ed00720c */ /* 0x000fe20003f04070 */
[----:B------:R-:W-:-:S04]  /*b1b0*/  IMAD.HI.U32 R5, R11, R242, RZ ;  /* 0x000000f20b057227 */ /* 0x000fc800078e00ff */
[----:B------:R-:W-:Y:S01]  /*b1c0*/  @!P2 IMAD.IADD R235, R235, 0x1, -R237 ;  /* 0x00000001ebeba824 */ /* 0x000fe200078e0aed */
[----:B------:R-:W-:Y:S01]  /*b1d0*/  ISETP.GT.U32.AND P2, PT, R237, R241, PT ;  /* 0x000000f1ed00720c */ /* 0x000fe20003f44070 */
[----:B------:R-:W-:Y:S02]  /*b1e0*/  IMAD.MOV R6, RZ, RZ, -R5 ;  /* 0x000000ffff067224 */ /* 0x000fe400078e0a05 */
[----:B------:R-:W-:Y:S02]  /*b1f0*/  VIADD R18, R252, 0xf2 ;  /* 0x000000f2fc127836 */ /* 0x000fe40000000000 */
[----:B------:R-:W-:-:S03]  /*b200*/  IMAD.HI.U32 R8, R11, R250, RZ ;  /* 0x000000fa0b087227 */ /* 0x000fc600078e00ff */
[----:B------:R-:W-:Y:S01]  /*b210*/  IABS R243, R18 ;  /* 0x0000001200f37213 */ /* 0x000fe20000000000 */
[C---:B------:R-:W-:Y:S02]  /*b220*/  IMAD R242, R237.reuse, R6, R242 ;  /* 0x00000006edf27224 */ /* 0x040fe400078e02f2 */
[----:B------:R-:W-:Y:S02]  /*b230*/  IMAD.MOV R8, RZ, RZ, -R8 ;  /* 0x000000ffff087224 */ /* 0x000fe400078e0a08 */
[--C-:B------:R-:W-:Y:S01]  /*b240*/  @!P4 IMAD.IADD R236, R236, 0x1, -R237.reuse ;  /* 0x00000001ececc824 */ /* 0x100fe200078e0aed */
[C---:B------:R-:W-:Y:S01]  /*b250*/  ISETP.GT.U32.AND P4, PT, R237.reuse, R242, PT ;  /* 0x000000f2ed00720c */ /* 0x040fe20003f84070 */
[----:B------:R-:W-:Y:S02]  /*b260*/  @!P0 IMAD.IADD R240, R240, 0x1, -R237 ;  /* 0x00000001f0f08824 */ /* 0x000fe400078e0aed */
[C---:B------:R-:W-:Y:S02]  /*b270*/  IMAD R250, R237.reuse, R8, R250 ;  /* 0x00000008edfa7224 */ /* 0x040fe400078e02fa */
[----:B------:R-:W-:Y:S01]  /*b280*/  VIADD R17, R252, 0xf3 ;  /* 0x000000f3fc117836 */ /* 0x000fe20000000000 */
[----:B------:R-:W-:Y:S01]  /*b290*/  ISETP.GT.U32.AND P0, PT, R237, R240, PT ;  /* 0x000000f0ed00720c */ /* 0x000fe20003f04070 */
[----:B------:R-:W-:-:S03]  /*b2a0*/  IMAD.HI.U32 R8, R11, R243, RZ ;  /* 0x000000f30b087227 */ /* 0x000fc600078e00ff */
[----:B------:R-:W-:Y:S01]  /*b2b0*/  IABS R244, R17 ;  /* 0x0000001100f47213 */ /* 0x000fe20000000000 */
[----:B------:R-:W-:Y:S01]  /*b2c0*/  @!P2 IMAD.IADD R241, R241, 0x1, -R237 ;  /* 0x00000001f1f1a824 */ /* 0x000fe200078e0aed */
[----:B------:R-:W-:Y:S01]  /*b2d0*/  STL [R1+0x2404], R17 ;  /* 0x0024041101007387 */ /* 0x000fe20000100800 */
[C---:B------:R-:W-:Y:S02]  /*b2e0*/  VIADD R249, R252.reuse, 0xf5 ;  /* 0x000000f5fcf97836 */ /* 0x040fe40000000000 */
[----:B------:R-:W-:Y:S01]  /*b2f0*/  IMAD.MOV R5, RZ, RZ, -R8 ;  /* 0x000000ffff057224 */ /* 0x000fe200078e0a08 */
[C---:B------:R-:W-:Y:S01]  /*b300*/  ISETP.GT.U32.AND P2, PT, R237.reuse, R241, PT ;  /* 0x000000f1ed00720c */ /* 0x040fe20003f44070 */
[C---:B------:R-:W-:Y:S01]  /*b310*/  VIADD R248, R252.reuse, 0xf4 ;  /* 0x000000f4fcf87836 */ /* 0x040fe20000000000 */
[----:B------:R-:W-:Y:S01]  /*b320*/  IABS R246, R249 ;  /* 0x000000f900f67213 */ /* 0x000fe20000000000 */
[----:B------:R-:W-:Y:S02]  /*b330*/  IMAD R243, R237, R5, R243 ;  /* 0x00000005edf37224 */ /* 0x000fe400078e02f3 */
[----:B------:R-:W-:Y:S01]  /*b340*/  VIADD R251, R252, 0xf6 ;  /* 0x000000f6fcfb7836 */ /* 0x000fe20000000000 */
[----:B------:R-:W-:Y:S01]  /*b350*/  IABS R245, R248 ;  /* 0x000000f800f57213 */ /* 0x000fe20000000000 */
[C---:B------:R-:W-:Y:S01]  /*b360*/  IMAD.HI.U32 R5, R11.reuse, R244, RZ ;  /* 0x000000f40b057227 */ /* 0x040fe200078e00ff */
[----:B------:R-:W-:Y:S02]  /*b370*/  STL [R1+0x2400], R248 ;  /* 0x002400f801007387 */ /* 0x000fe40000100800 */
[----:B------:R-:W-:Y:S01]  /*b380*/  IABS R247, R251 ;  /* 0x000000fb00f77213 */ /* 0x000fe20000000000 */
[----:B------:R-:W-:Y:S01]  /*b390*/  @!P4 IMAD.IADD R242, R242, 0x1, -R237 ;  /* 0x00000001f2f2c824 */ /* 0x000fe200078e0aed */
[----:B------:R-:W-:Y:S01]  /*b3a0*/  STL [R1+0x23fc], R249 ;  /* 0x0023fcf901007387 */ /* 0x000fe20000100800 */
[----:B------:R-:W-:-:S03]  /*b3b0*/  IMAD.HI.U32 R7, R11, R246, RZ ;  /* 0x000000f60b077227 */ /* 0x000fc600078e00ff */
[C---:B------:R-:W-:Y:S01]  /*b3c0*/  ISETP.GT.U32.AND P4, PT, R237.reuse, R242, PT ;  /* 0x000000f2ed00720c */ /* 0x040fe20003f84070 */
[----:B------:R-:W-:Y:S01]  /*b3d0*/  IMAD.MOV R5, RZ, RZ, -R5 ;  /* 0x000000ffff057224 */ /* 0x000fe200078e0a05 */
[----:B------:R-:W-:Y:S01]  /*b3e0*/  STL [R1+0x23f8], R251 ;  /* 0x0023f8fb01007387 */ /* 0x000fe20000100800 */
[----:B------:R-:W-:Y:S01]  /*b3f0*/  @!P0 IMAD.IADD R240, R240, 0x1, -R237 ;  /* 0x00000001f0f08824 */ /* 0x000fe200078e0aed */
[C---:B------:R-:W-:Y:S01]  /*b400*/  ISETP.GT.U32.AND P0, PT, R237.reuse, R250, PT ;  /* 0x000000faed00720c */ /* 0x040fe20003f04070 */
[----:B------:R-:W-:Y:S02]  /*b410*/  IMAD.MOV R7, RZ, RZ, -R7 ;  /* 0x000000ffff077224 */ /* 0x000fe400078e0a07 */
[----:B------:R-:W-:Y:S02]  /*b420*/  IMAD R244, R237, R5, R244 ;  /* 0x00000005edf47224 */ /* 0x000fe400078e02f4 */
[----:B------:R-:W-:Y:S02]  /*b430*/  VIADD R4, R252, 0xf7 ;  /* 0x000000f7fc047836 */ /* 0x000fe40000000000 */
[----:B------:R-:W-:-:S03]  /*b440*/  IMAD.HI.U32 R6, R11, R245, RZ ;  /* 0x000000f50b067227 */ /* 0x000fc600078e00ff */
[----:B------:R-:W-:Y:S01]  /*b450*/  STL [R1+0x23f4], R4 ;  /* 0x0023f40401007387 */ /* 0x000fe20000100800 */
[----:B------:R-:W-:-:S04]  /*b460*/  IMAD.HI.U32 R5, R11, R247, RZ ;  /* 0x000000f70b057227 */ /* 0x000fc800078e00ff */
[----:B------:R-:W-:Y:S01]  /*b470*/  @!P2 IMAD.IADD R241, R241, 0x1, -R237 ;  /* 0x00000001f1f1a824 */ /* 0x000fe200078e0aed */
[C---:B------:R-:W-:Y:S01]  /*b480*/  ISETP.GT.U32.AND P2, PT, R237.reuse, R243, PT ;  /* 0x000000f3ed00720c */ /* 0x040fe20003f44070 */
[C---:B------:R-:W-:Y:S01]  /*b490*/  IMAD R246, R237.reuse, R7, R246 ;  /* 0x00000007edf67224 */ /* 0x040fe200078e02f6 */
[----:B------:R-:W-:Y:S01]  /*b4a0*/  IABS R7, R4 ;  /* 0x0000000400077213 */ /* 0x000fe20000000000 */
[----:B------:R-:W-:Y:S02]  /*b4b0*/  IMAD.MOV R6, RZ, RZ, -R6 ;  /* 0x000000ffff067224 */ /* 0x000fe400078e0a06 */
[----:B------:R-:W-:Y:S02]  /*b4c0*/  IMAD.MOV R5, RZ, RZ, -R5 ;  /* 0x000000ffff057224 */ /* 0x000fe400078e0a05 */
[----:B------:R-:W-:Y:S02]  /*b4d0*/  VIADD R3, R252, 0xf8 ;  /* 0x000000f8fc037836 */ /* 0x000fe40000000000 */
[----:B------:R-:W-:-:S02]  /*b4e0*/  IMAD R245, R237, R6, R245 ;  /* 0x00000006edf57224 */ /* 0x000fc400078e02f5 */
[C---:B------:R-:W-:Y:S01]  /*b4f0*/  IMAD R247, R237.reuse, R5, R247 ;  /* 0x00000005edf77224 */ /* 0x040fe200078e02f7 */
[----:B------:R-:W-:Y:S01]  /*b500*/  IABS R6, R3 ;  /* 0x0000000300067213 */ /* 0x000fe20000000000 */
[----:B------:R-:W-:Y:S01]  /*b510*/  IMAD.MOV.U32 R5, RZ, RZ, R7 ;  /* 0x000000ffff057224 */ /* 0x000fe200078e0007 */
[----:B------:R-:W-:Y:S01]  /*b520*/  STL [R1+0x23f0], R3 ;  /* 0x0023f00301007387 */ /* 0x000fe20000100800 */
[--C-:B------:R-:W-:Y:S01]  /*b530*/  @!P4 IMAD.IADD R242, R242, 0x1, -R237.reuse ;  /* 0x00000001f2f2c824 */ /* 0x100fe200078e0aed */
[----:B------:R-:W-:Y:S01]  /*b540*/  ISETP.GT.U32.AND P4, PT, R237, R244, PT ;  /* 0x000000f4ed00720c */ /* 0x000fe20003f84070 */
[----:B------:R-:W-:Y:S02]  /*b550*/  @!P0 IMAD.IADD R250, R250, 0x1, -R237 ;  /* 0x00000001fafa8824 */ /* 0x000fe400078e0aed */
[----:B------:R-:W-:Y:S02]  /*b560*/  VIADD R13, R252, 0xf9 ;  /* 0x000000f9fc0d7836 */ /* 0x000fe40000000000 */
[----:B------:R-:W-:Y:S01]  /*b570*/  IMAD.HI.U32 R8, R11, R5, RZ ;  /* 0x000000050b087227 */ /* 0x000fe200078e00ff */
[----:B------:R-:W-:-:S02]  /*b580*/  ISETP.GT.U32.AND P0, PT, R237, R250, PT ;  /* 0x000000faed00720c */ /* 0x000fc40003f04070 */
[----:B------:R-:W-:Y:S01]  /*b590*/  IABS R7, R13 ;  /* 0x0000000d00077213 */ /* 0x000fe20000000000 */
[----:B------:R-:W-:Y:S01]  /*b5a0*/  IMAD.HI.U32 R10, R11, R6, RZ ;  /* 0x000000060b0a7227 */ /* 0x000fe200078e00ff */
[----:B------:R-:W-:Y:S03]  /*b5b0*/  STL [R1+0x23ec], R13 ;  /* 0x0023ec0d01007387 */ /* 0x000fe60000100800 */
[----:B------:R-:W-:Y:S02]  /*b5c0*/  @!P2 IMAD.IADD R243, R243, 0x1, -R237 ;  /* 0x00000001f3f3a824 */ /* 0x000fe400078e0aed */
[----:B------:R-:W-:Y:S02]  /*b5d0*/  IMAD.MOV R9, RZ, RZ, -R8 ;  /* 0x000000ffff097224 */ /* 0x000fe400078e0a08 */
[----:B------:R-:W-:Y:S01]  /*b5e0*/  IMAD.MOV R8, RZ, RZ, -R10 ;  /* 0x000000ffff087224 */ /* 0x000fe200078e0a0a */
[----:B------:R-:W-:Y:S01]  /*b5f0*/  ISETP.GT.U32.AND P2, PT, R237, R243, PT ;  /* 0x000000f3ed00720c */ /* 0x000fe20003f44070 */
[----:B------:R-:W-:-:S02]  /*b600*/  VIADD R2, R252, 0xfa ;  /* 0x000000fafc027836 */ /* 0x000fc40000000000 */
[----:B------:R-:W-:Y:S02]  /*b610*/  IMAD R6, R237, R8, R6 ;  /* 0x00000008ed067224 */ /* 0x000fe400078e0206 */
[----:B------:R-:W-:Y:S01]  /*b620*/  IMAD.HI.U32 R8, R11, R7, RZ ;  /* 0x000000070b087227 */ /* 0x000fe200078e00ff */
[----:B------:R-:W-:Y:S03]  /*b630*/  STL [R1+0x23e8], R2 ;  /* 0x0023e80201007387 */ /* 0x000fe60000100800 */
[----:B------:R-:W-:Y:S02]  /*b640*/  @!P4 IMAD.IADD R244, R244, 0x1, -R237 ;  /* 0x00000001f4f4c824 */ /* 0x000fe400078e0aed */
[C---:B------:R-:W-:Y:S01]  /*b650*/  IMAD R5, R237.reuse, R9, R5 ;  /* 0x00000009ed057224 */ /* 0x040fe200078e0205 */
[----:B------:R-:W-:Y:S01]  /*b660*/  IABS R9, R2 ;  /* 0x0000000200097213 */ /* 0x000fe20000000000 */
[----:B------:R-:W-:Y:S01]  /*b670*/  IMAD.MOV R8, RZ, RZ, -R8 ;  /* 0x000000ffff087224 */ /* 0x000fe200078e0a08 */
[C---:B------:R-:W-:Y:S01]  /*b680*/  ISETP.GT.U32.AND P4, PT, R237.reuse, R244, PT ;  /* 0x000000f4ed00720c */ /* 0x040fe20003f84070 */
[----:B------:R-:W-:Y:S01]  /*b690*/  @!P1 IMAD.MOV R231, RZ, RZ, -R231 ;  /* 0x000000ffffe79224 */ /* 0x000fe200078e0ae7 */
[----:B------:R-:W-:Y:S01]  /*b6a0*/  ISETP.GE.AND P1, PT, R252, RZ, PT ;  /* 0x000000fffc00720c */ /* 0x000fe20003f26270 */
[----:B------:R-:W-:Y:S01]  /*b6b0*/  @!P0 IMAD.IADD R250, R250, 0x1, -R237 ;  /* 0x00000001fafa8824 */ /* 0x000fe200078e0aed */
[C---:B------:R-:W-:Y:S01]  /*b6c0*/  ISETP.GT.U32.AND P0, PT, R237.reuse, R245, PT ;  /* 0x000000f5ed00720c */ /* 0x040fe20003f04070 */
[----:B------:R-:W-:-:S02]  /*b6d0*/  IMAD R7, R237, R8, R7 ;  /* 0x00000008ed077224 */ /* 0x000fc400078e0207 */
[C---:B------:R-:W-:Y:S02]  /*b6e0*/  VIADD R16, R252.reuse, 0xfc ;  /* 0x000000fcfc107836 */ /* 0x040fe40000000000 */
[----:B------:R-:W-:Y:S02]  /*b6f0*/  IMAD.MOV.U32 R8, RZ, RZ, R9 ;  /* 0x000000ffff087224 */ /* 0x000fe400078e0009 */
[----:B------:R-:W-:Y:S01]  /*b700*/  VIADD R0, R252, 0xfb ;  /* 0x000000fbfc007836 */ /* 0x000fe20000000000 */
[----:B------:R-:W-:Y:S01]  /*b710*/  IABS R12, R16 ;  /* 0x00000010000c7213 */ /* 0x000fe20000000000 */
[----:B------:R-:W-:Y:S01]  /*b720*/  @!P2 IMAD.IADD R243, R243, 0x1, -R237 ;  /* 0x00000001f3f3a824 */ /* 0x000fe200078e0aed */
[----:B------:R-:W-:Y:S01]  /*b730*/  ISETP.GT.U32.AND P2, PT, R237, R246, PT ;  /* 0x000000f6ed00720c */ /* 0x000fe20003f44070 */
[----:B------:R-:W-:Y:S01]  /*b740*/  IMAD.HI.U32 R10, R11, R8, RZ ;  /* 0x000000080b0a7227 */ /* 0x000fe200078e00ff */
[----:B------:R-:W-:Y:S01]  /*b750*/  IABS R9, R0 ;  /* 0x0000000000097213 */ /* 0x000fe20000000000 */
[----:B------:R-:W-:Y:S02]  /*b760*/  STL [R1+0x23e4], R0 ;  /* 0x0023e40001007387 */ /* 0x000fe40000100800 */
[----:B------:R-:W-:-:S02]  /*b770*/  IMAD.MOV R238, RZ, RZ, -R10 ;  /* 0x000000ffffee7224 */ /* 0x000fc400078e0a0a */
[----:B------:R-:W-:Y:S01]  /*b780*/  IMAD.MOV.U32 R10, RZ, RZ, R12 ;  /* 0x000000ffff0a7224 */ /* 0x000fe200078e000c */
[----:B------:R-:W-:Y:S01]  /*b790*/  STL [R1+0x23e0], R16 ;  /* 0x0023e01001007387 */ /* 0x000fe20000100800 */
[----:B------:R-:W-:Y:S01]  /*b7a0*/  @!P1 IMAD.MOV R250, RZ, RZ, -R250 ;  /* 0x000000fffffa9224 */ /* 0x000fe200078e0afa */
[C---:B------:R-:W-:Y:S01]  /*b7b0*/  ISETP.GT.U32.AND P1, PT, R237.reuse, R247, PT ;  /* 0x000000f7ed00720c */ /* 0x040fe20003f24070 */
[----:B------:R-:W-:Y:S01]  /*b7c0*/  @!P4 IMAD.IADD R244, R244, 0x1, -R237 ;  /* 0x00000001f4f4c824 */ /* 0x000fe200078e0aed */
[----:B------:R-:W-:Y:S01]  /*b7d0*/  ISETP.GT.U32.AND P4, PT, R237, R5, PT ;  /* 0x00000005ed00720c */ /* 0x000fe20003f84070 */
[----:B------:R-:W-:-:S04]  /*b7e0*/  IMAD.HI.U32 R12, R11, R9, RZ ;  /* 0x000000090b0c7227 */ /* 0x000fc800078e00ff */
[----:B------:R-:W-:Y:S01]  /*b7f0*/  @!P0 IMAD.IADD R245, R245, 0x1, -R237 ;  /* 0x00000001f5f58824 */ /* 0x000fe200078e0aed */
[----:B------:R-:W-:Y:S01]  /*b800*/  ISETP.GT.U32.AND P0, PT, R237, R6, PT ;  /* 0x00000006ed00720c */ /* 0x000fe20003f04070 */
[----:B------:R-:W-:-:S04]  /*b810*/  IMAD.HI.U32 R14, R11, R10, RZ ;  /* 0x0000000a0b0e7227 */ /* 0x000fc800078e00ff */
[C---:B------:R-:W-:Y:S02]  /*b820*/  IMAD R8, R237.reuse, R238, R8 ;  /* 0x000000eeed087224 */ /* 0x040fe400078e0208 */
[----:B------:R-:W-:Y:S02]  /*b830*/  IMAD.MOV R238, RZ, RZ, -R12 ;  /* 0x000000ffffee7224 */ /* 0x000fe400078e0a0c */
[----:B------:R-:W-:Y:S01]  /*b840*/  @!P2 IMAD.IADD R246, R246, 0x1, -R237 ;  /* 0x00000001f6f6a824 */ /* 0x000fe200078e0aed */
[----:B------:R-:W-:Y:S01]  /*b850*/  ISETP.GT.U32.AND P2, PT, R237, R245, PT ;  /* 0x000000f5ed00720c */ /* 0x000fe20003f44070 */
[----:B------:R-:W-:Y:S02]  /*b860*/  IMAD.MOV R12, RZ, RZ, -R14 ;  /* 0x000000ffff0c7224 */ /* 0x000fe400078e0a0e */
[C---:B------:R-:W-:Y:S02]  /*b870*/  VIADD R15, R252.reuse, 0xfd ;  /* 0x000000fdfc0f7836 */ /* 0x040fe40000000000 */
[----:B------:R-:W-:-:S02]  /*b880*/  VIADD R14, R252, 0xfe ;  /* 0x000000fefc0e7836 */ /* 0x000fc40000000000 */
[C---:B------:R-:W-:Y:S01]  /*b890*/  IMAD R10, R237.reuse, R12, R10 ;  /* 0x0000000ced0a7224 */ /* 0x040fe200078e020a */
[----:B------:R-:W-:Y:S01]  /*b8a0*/  IABS R12, R15 ;  /* 0x0000000f000c7213 */ /* 0x000fe20000000000 */
[----:B------:R-:W-:Y:S01]  /*b8b0*/  IMAD R9, R237, R238, R9 ;  /* 0x000000eeed097224 */ /* 0x000fe200078e0209 */
[----:B------:R-:W-:Y:S01]  /*b8c0*/  IABS R238, R14 ;  /* 0x0000000e00ee7213 */ /* 0x000fe20000000000 */
[--C-:B------:R-:W-:Y:S01]  /*b8d0*/  @!P1 IMAD.IADD R247, R247, 0x1, -R237.reuse ;  /* 0x00000001f7f79824 */ /* 0x100fe200078e0aed */
[----:B------:R-:W-:Y:S01]  /*b8e0*/  STL [R1+0x23dc], R15 ;  /* 0x0023dc0f01007387 */ /* 0x000fe20000100800 */
[----:B------:R-:W-:Y:S01]  /*b8f0*/  @!P4 IMAD.IADD R5, R5, 0x1, -R237 ;  /* 0x000000010505c824 */ /* 0x000fe200078e0aed */
[----:B------:R-:W-:Y:S01]  /*b900*/  @!P3 IADD3 R232, PT, PT, -R232, RZ, RZ ;  /* 0x000000ffe8e8b210 */ /* 0x000fe20007ffe1ff */
[----:B--2---:R-:W-:Y:S01]  /*b910*/  IMAD.HI.U32 R23, R11, R12, RZ ;  /* 0x0000000c0b177227 */ /* 0x004fe200078e00ff */
[----:B------:R1:W-:Y:S01]  /*b920*/  STL [R1+0x2440], R252 ;  /* 0x002440fc01007387 */ /* 0x0003e20000100800 */
[----:B------:R-:W-:-:S02]  /*b930*/  ISETP.GT.U32.AND P4, PT, R237, R247, PT ;  /* 0x000000f7ed00720c */ /* 0x000fc40003f84070 */
[--C-:B------:R-:W-:Y:S01]  /*b940*/  @!P0 IMAD.IADD R6, R6, 0x1, -R237.reuse ;  /* 0x0000000106068824 */ /* 0x100fe200078e0aed */
[----:B------:R-:W-:Y:S01]  /*b950*/  ISETP.GT.U32.AND P0, PT, R237, R5, PT ;  /* 0x00000005ed00720c */ /* 0x000fe20003f04070 */
[----:B------:R-:W-:Y:S01]  /*b960*/  @!P2 IMAD.IADD R245, R245, 0x1, -R237 ;  /* 0x00000001f5f5a824 */ /* 0x000fe200078e0aed */
[C---:B------:R-:W-:Y:S01]  /*b970*/  ISETP.GT.U32.AND P2, PT, R237.reuse, R7, PT ;  /* 0x00000007ed00720c */ /* 0x040fe20003f44070 */
[----:B------:R-:W-:Y:S01]  /*b980*/  @!P5 IMAD.MOV R234, RZ, RZ, -R234 ;  /* 0x000000ffffead224 */ /* 0x000fe200078e0aea */
[----:B------:R-:W-:Y:S01]  /*b990*/  ISETP.GT.U32.AND P1, PT, R237, R246, PT ;  /* 0x000000f6ed00720c */ /* 0x000fe20003f24070 */
[----:B------:R-:W-:Y:S02]  /*b9a0*/  @!P6 IMAD.MOV R233, RZ, RZ, -R233 ;  /* 0x000000ffffe9e224 */ /* 0x000fe400078e0ae9 */
[----:B-1----:R-:W-:Y:S01]  /*b9b0*/  IMAD.HI.U32 R252, R11, R238, RZ ;  /* 0x000000ee0bfc7227 */ /* 0x002fe200078e00ff */
[----:B------:R-:W-:Y:S01]  /*b9c0*/  ISETP.GT.U32.AND P3, PT, R237, R6, PT ;  /* 0x00000006ed00720c */ /* 0x000fe20003f64070 */
[----:B------:R-:W-:Y:S02]  /*b9d0*/  STL [R1+0x23d8], R14 ;  /* 0x0023d80e01007387 */ /* 0x000fe40000100800 */
[----:B------:R-:W-:-:S02]  /*b9e0*/  IMAD.MOV.U32 R11, RZ, RZ, R23 ;  /* 0x000000ffff0b7224 */ /* 0x000fc400078e0017 */
[----:B------:R-:W-:Y:S01]  /*b9f0*/  IMAD.MOV R252, RZ, RZ, -R252 ;  /* 0x000000fffffc7224 */ /* 0x000fe200078e0afc */
[----:B------:R-:W2:Y:S01]  /*ba00*/  LDL.LU R23, [R1+0x249c] ;  /* 0x00249c0001177983 */ /* 0x000ea20000300800 */
[----:B------:R-:W-:Y:S02]  /*ba10*/  IMAD.MOV R11, RZ, RZ, -R11 ;  /* 0x000000ffff0b7224 */ /* 0x000fe400078e0a0b */
[--C-:B------:R-:W-:Y:S01]  /*ba20*/  @!P4 IMAD.IADD R247, R247, 0x1, -R237.reuse ;  /* 0x00000001f7f7c824 */ /* 0x100fe200078e0aed */
[C---:B------:R-:W-:Y:S01]  /*ba30*/  ISETP.GT.U32.AND P4, PT, R237.reuse, R9, PT ;  /* 0x00000009ed00720c */ /* 0x040fe20003f84070 */
[C---:B------:R-:W-:Y:S02]  /*ba40*/  IMAD R11, R237.reuse, R11, R12 ;  /* 0x0000000bed0b7224 */ /* 0x040fe400078e020c */
[----:B------:R-:W-:Y:S02]  /*ba50*/  IMAD R12, R237, R252, R238 ;  /* 0x000000fced0c7224 */ /* 0x000fe400078e02ee */
[--C-:B------:R-:W-:Y:S01]  /*ba60*/  @!P0 IMAD.IADD R5, R5, 0x1, -R237.reuse ;  /* 0x0000000105058824 */ /* 0x100fe200078e0aed */
[----:B------:R-:W-:Y:S01]  /*ba70*/  ISETP.GT.U32.AND P0, PT, R237, R10, PT ;  /* 0x0000000aed00720c */ /* 0x000fe20003f04070 */
[--C-:B------:R-:W-:Y:S01]  /*ba80*/  @!P2 IMAD.IADD R7, R7, 0x1, -R237.reuse ;  /* 0x000000010707a824 */ /* 0x100fe200078e0aed */
[C---:B------:R-:W-:Y:S01]  /*ba90*/  ISETP.GT.U32.AND P2, PT, R237.reuse, R12, PT ;  /* 0x0000000ced00720c */ /* 0x040fe20003f44070 */
[--C-:B------:R-:W-:Y:S01]  /*baa0*/  @!P1 IMAD.IADD R246, R246, 0x1, -R237.reuse ;  /* 0x00000001f6f69824 */ /* 0x100fe200078e0aed */
[C---:B------:R-:W-:Y:S01]  /*bab0*/  ISETP.GT.U32.AND P1, PT, R237.reuse, R8, PT ;  /* 0x00000008ed00720c */ /* 0x040fe20003f24070 */
[--C-:B------:R-:W-:Y:S01]  /*bac0*/  @!P3 IMAD.IADD R6, R6, 0x1, -R237.reuse ;  /* 0x000000010606b824 */ /* 0x100fe200078e0aed */
[----:B------:R-:W-:Y:S01]  /*bad0*/  ISETP.GT.U32.AND P3, PT, R237, R11, PT ;  /* 0x0000000bed00720c */ /* 0x000fe20003f64070 */
[--C-:B------:R-:W-:Y:S01]  /*bae0*/  @!P4 IMAD.IADD R9, R9, 0x1, -R237.reuse ;  /* 0x000000010909c824 */ /* 0x100fe200078e0aed */
[C---:B------:R-:W-:Y:S01]  /*baf0*/  ISETP.GT.U32.AND P4, PT, R237.reuse, R7, PT ;  /* 0x00000007ed00720c */ /* 0x040fe20003f84070 */
[----:B------:R-:W3:Y:S04]  /*bb00*/  LDL R252, [R1+0x23c4] ;  /* 0x0023c40001fc7983 */ /* 0x000ee80000100800 */
[--C-:B------:R-:W-:Y:S01]  /*bb10*/  @!P0 IMAD.IADD R10, R10, 0x1, -R237.reuse ;  /* 0x000000010a0a8824 */ /* 0x100fe200078e0aed */
[----:B------:R-:W-:Y:S01]  /*bb20*/  ISETP.GT.U32.AND P0, PT, R237, R9, PT ;  /* 0x00000009ed00720c */ /* 0x000fe20003f04070 */
[----:B------:R-:W-:-:S02]  /*bb30*/  @!P2 IMAD.IADD R12, R12, 0x1, -R237 ;  /* 0x000000010c0ca824 */ /* 0x000fc400078e0aed */
[--C-:B------:R-:W-:Y:S01]  /*bb40*/  @!P1 IMAD.IADD R8, R8, 0x1, -R237.reuse ;  /* 0x0000000108089824 */ /* 0x100fe200078e0aed */
[----:B------:R-:W-:Y:S01]  /*bb50*/  ISETP.GE.AND P1, PT, R239, RZ, PT ;  /* 0x000000ffef00720c */ /* 0x000fe20003f26270 */
[--C-:B------:R-:W-:Y:S01]  /*bb60*/  @!P3 IMAD.IADD R11, R11, 0x1, -R237.reuse ;  /* 0x000000010b0bb824 */ /* 0x100fe200078e0aed */
[C---:B------:R-:W-:Y:S01]  /*bb70*/  ISETP.GT.U32.AND P3, PT, R237.reuse, R10, PT ;  /* 0x0000000aed00720c */ /* 0x040fe20003f64070 */
[----:B------:R-:W1:Y:S01]  /*bb80*/  LDC.64 R238, c[0x0][0x3a8] ;  /* 0x0000ea00ffee7b82 */ /* 0x000e620000000a00 */
[----:B------:R-:W-:Y:S01]  /*bb90*/  ISETP.GT.U32.AND P5, PT, R237, R12, PT ;  /* 0x0000000ced00720c */ /* 0x000fe20003fa4070 */
[--C-:B------:R-:W-:Y:S01]  /*bba0*/  @!P4 IMAD.IADD R7, R7, 0x1, -R237.reuse ;  /* 0x000000010707c824 */ /* 0x100fe200078e0aed */
[C---:B------:R-:W-:Y:S02]  /*bbb0*/  ISETP.GT.U32.AND P6, PT, R237.reuse, R8, PT ;  /* 0x00000008ed00720c */ /* 0x040fe40003fc4070 */
[----:B------:R-:W-:Y:S01]  /*bbc0*/  ISETP.GT.U32.AND P2, PT, R237, R11, PT ;  /* 0x0000000bed00720c */ /* 0x000fe20003f44070 */
[----:B------:R-:W-:Y:S01]  /*bbd0*/  @!P0 IMAD.IADD R9, R9, 0x1, -R237 ;  /* 0x0000000109098824 */ /* 0x000fe200078e0aed */
[----:B------:R-:W-:-:S02]  /*bbe0*/  ISETP.GE.AND P4, PT, R22, RZ, PT ;  /* 0x000000ff1600720c */ /* 0x000fc40003f86270 */
[----:B------:R-:W-:Y:S01]  /*bbf0*/  ISETP.GE.AND P0, PT, R20, RZ, PT ;  /* 0x000000ff1400720c */ /* 0x000fe20003f06270 */
[----:B------:R-:W2:Y:S02]  /*bc00*/  LDL.LU R22, [R1+0x2498] ;  /* 0x0024980001167983 */ /* 0x000ea40000300800 */
[--C-:B------:R-:W-:Y:S01]  /*bc10*/  @!P3 IMAD.IADD R10, R10, 0x1, -R237.reuse ;  /* 0x000000010a0ab824 */ /* 0x100fe200078e0aed */
[----:B------:R-:W-:Y:S01]  /*bc20*/  ISETP.GE.AND P3, PT, R19, RZ, PT ;  /* 0x000000ff1300720c */ /* 0x000fe20003f66270 */
[--C-:B------:R-:W-:Y:S01]  /*bc30*/  @!P5 IMAD.IADD R12, R12, 0x1, -R237.reuse ;  /* 0x000000010c0cd824 */ /* 0x100fe200078e0aed */
[----:B------:R-:W-:Y:S01]  /*bc40*/  ISETP.GE.AND P5, PT, R248, RZ, PT ;  /* 0x000000fff800720c */ /* 0x000fe20003fa6270 */
[--C-:B------:R-:W-:Y:S01]  /*bc50*/  @!P6 IMAD.IADD R8, R8, 0x1, -R237.reuse ;  /* 0x000000010808e824 */ /* 0x100fe200078e0aed */
[----:B------:R-:W-:Y:S01]  /*bc60*/  ISETP.GE.AND P6, PT, R21, RZ, PT ;  /* 0x000000ff1500720c */ /* 0x000fe20003fc6270 */
[----:B------:R-:W-:Y:S01]  /*bc70*/  @!P2 IMAD.IADD R11, R11, 0x1, -R237 ;  /* 0x000000010b0ba824 */ /* 0x000fe200078e0aed */
[----:B------:R-:W2:Y:S01]  /*bc80*/  LDL.LU R21, [R1+0x2494] ;  /* 0x0024940001157983 */ /* 0x000ea20000300800 */
[----:B------:R-:W-:Y:S01]  /*bc90*/  ISETP.GE.AND P2, PT, R18, RZ, PT ;  /* 0x000000ff1200720c */ /* 0x000fe20003f46270 */
[----:B------:R-:W-:-:S02]  /*bca0*/  @!P4 IMAD.MOV R236, RZ, RZ, -R236 ;  /* 0x000000ffffecc224 */ /* 0x000fc400078e0aec */
[----:B------:R-:W2:Y:S01]  /*bcb0*/  LDL.LU R20, [R1+0x2490] ;  /* 0x0024900001147983 */ /* 0x000ea20000300800 */
[----:B------:R-:W-:-:S03]  /*bcc0*/  ISETP.GE.AND P4, PT, R17, RZ, PT ;  /* 0x000000ff1100720c */ /* 0x000fc60003f86270 */
[----:B------:R-:W2:Y:S01]  /*bcd0*/  LDL.LU R19, [R1+0x248c] ;  /* 0x00248c0001137983 */ /* 0x000ea20000300800 */
[----:B------:R-:W-:-:S03]  /*bce0*/  @!P0 IMAD.MOV R241, RZ, RZ, -R241 ;  /* 0x000000fffff18224 */ /* 0x000fc600078e0af1 */
[----:B------:R-:W2:Y:S01]  /*bcf0*/  LDL.LU R18, [R1+0x2488] ;  /* 0x0024880001127983 */ /* 0x000ea20000300800 */
[----:B------:R-:W-:Y:S01]  /*bd00*/  ISETP.GE.AND P0, PT, R249, RZ, PT ;  /* 0x000000fff900720c */ /* 0x000fe20003f06270 */
[----:B------:R-:W-:Y:S02]  /*bd10*/  @!P3 IMAD.MOV R242, RZ, RZ, -R242 ;  /* 0x000000fffff2b224 */ /* 0x000fe400078e0af2 */
[----:B-1----:R1:W-:Y:S01]  /*bd20*/  STL [R1+0x2444], R238 ;  /* 0x002444ee01007387 */ /* 0x0023e20000100800 */
[----:B------:R-:W-:Y:S01]  /*bd30*/  ISETP.GE.AND P3, PT, R251, RZ, PT ;  /* 0x000000fffb00720c */ /* 0x000fe20003f66270 */
[----:B------:R-:W-:Y:S02]  /*bd40*/  @!P5 IMAD.MOV R245, RZ, RZ, -R245 ;  /* 0x000000fffff5d224 */ /* 0x000fe400078e0af5 */
[----:B------:R-:W2:Y:S01]  /*bd50*/  LDL.LU R17, [R1+0x2484] ;  /* 0x0024840001117983 */ /* 0x000ea20000300800 */
[----:B------:R-:W-:Y:S01]  /*bd60*/  ISETP.GE.AND P5, PT, R13, RZ, PT ;  /* 0x000000ff0d00720c */ /* 0x000fe20003fa6270 */
[----:B------:R-:W-:-:S02]  /*bd70*/  @!P1 IMAD.MOV R235, RZ, RZ, -R235 ;  /* 0x000000ffffeb9224 */ /* 0x000fc400078e0aeb */
[----:B------:R-:W2:Y:S04]  /*bd80*/  LDL R248, [R1+0x1790] ;  /* 0x0017900001f87983 */ /* 0x000ea80000100800 */
[----:B------:R-:W4:Y:S04]  /*bd90*/  LDL R249, [R1+0x1794] ;  /* 0x0017940001f97983 */ /* 0x000f280000100800 */
[----:B------:R-:W4:Y:S04]  /*bda0*/  LDL R251, [R1+0x179c] ;  /* 0x00179c0001fb7983 */ /* 0x000f280000100800 */
[----:B------:R-:W4:Y:S01]  /*bdb0*/  LDL R13, [R1+0x1798] ;  /* 0x00179800010d7983 */ /* 0x000f220000100800 */
[----:B------:R-:W-:Y:S01]  /*bdc0*/  @!P2 IMAD.MOV R243, RZ, RZ, -R243 ;  /* 0x000000fffff3a224 */ /* 0x000fe200078e0af3 */
[----:B------:R-:W-:Y:S01]  /*bdd0*/  ISETP.GE.AND P2, PT, R4, RZ, PT ;  /* 0x000000ff0400720c */ /* 0x000fe20003f46270 */
[----:B------:R-:W-:Y:S01]  /*bde0*/  @!P4 IMAD.MOV R244, RZ, RZ, -R244 ;  /* 0x000000fffff4c224 */ /* 0x000fe200078e0af4 */
[----:B------:R-:W-:Y:S01]  /*bdf0*/  ISETP.GE.AND P4, PT, R3, RZ, PT ;  /* 0x000000ff0300720c */ /* 0x000fe20003f86270 */
[----:B------:R-:W-:Y:S01]  /*be00*/  @!P0 IMAD.MOV R246, RZ, RZ, -R246 ;  /* 0x000000fffff68224 */ /* 0x000fe200078e0af6 */
[----:B------:R-:W-:Y:S01]  /*be10*/  ISETP.GE.AND P0, PT, R2, RZ, PT ;  /* 0x000000ff0200720c */ /* 0x000fe20003f06270 */
[----:B------:R-:W-:Y:S01]  /*be20*/  @!P3 IMAD.MOV R247, RZ, RZ, -R247 ;  /* 0x000000fffff7b224 */ /* 0x000fe200078e0af7 */
[----:B------:R-:W-:Y:S01]  /*be30*/  ISETP.GE.AND P3, PT, R0, RZ, PT ;  /* 0x000000ff0000720c */ /* 0x000fe20003f66270 */
[----:B------:R-:W4:Y:S04]  /*be40*/  LDL.LU R4, [R1+0x2c] ;  /* 0x00002c0001047983 */ /* 0x000f280000300800 */
[----:B------:R-:W4:Y:S02]  /*be50*/  LDL.LU R3, [R1+0x28] ;  /* 0x0000280001037983 */ /* 0x000f240000300800 */
[----:B------:R-:W-:Y:S01]  /*be60*/  @!P2 IMAD.MOV R5, RZ, RZ, -R5 ;  /* 0x000000ffff05a224 */ /* 0x000fe200078e0a05 */
[----:B------:R-:W-:Y:S01]  /*be70*/  ISETP.GE.AND P2, PT, R16, RZ, PT ;  /* 0x000000ff1000720c */ /* 0x000fe20003f46270 */
[----:B------:R-:W4:Y:S01]  /*be80*/  LDL.LU R2, [R1+0x24] ;  /* 0x0000240001027983 */ /* 0x000f220000300800 */
[----:B------:R-:W-:-:S03]  /*be90*/  @!P4 IMAD.MOV R6, RZ, RZ, -R6 ;  /* 0x000000ffff06c224 */ /* 0x000fc600078e0a06 */
[----:B------:R-:W4:Y:S01]  /*bea0*/  LDL.LU R0, [R1+0x20] ;  /* 0x0000200001007983 */ /* 0x000f220000300800 */
[----:B------:R-:W-:Y:S01]  /*beb0*/  ISETP.GE.AND P4, PT, R15, RZ, PT ;  /* 0x000000ff0f00720c */ /* 0x000fe20003f86270 */
[----:B------:R-:W-:Y:S02]  /*bec0*/  @!P5 IMAD.MOV R7, RZ, RZ, -R7 ;  /* 0x000000ffff07d224 */ /* 0x000fe400078e0a07 */
[----:B-1----:R-:W4:Y:S01]  /*bed0*/  LDL.LU R238, [R1+0x14] ;  /* 0x0000140001ee7983 */ /* 0x002f220000300800 */
[----:B------:R-:W-:Y:S01]  /*bee0*/  ISETP.GE.AND P5, PT, R14, RZ, PT ;  /* 0x000000ff0e00720c */ /* 0x000fe20003fa6270 */
[----:B------:R-:W-:Y:S02]  /*bef0*/  @!P0 IMAD.MOV R8, RZ, RZ, -R8 ;  /* 0x000000ffff088224 */ /* 0x000fe400078e0a08 */
[----:B------:R-:W-:Y:S02]  /*bf00*/  @!P6 IMAD.MOV R240, RZ, RZ, -R240 ;  /* 0x000000fffff0e224 */ /* 0x000fe400078e0af0 */
[----:B------:R-:W-:-:S02]  /*bf10*/  @!P3 IMAD.MOV R9, RZ, RZ, -R9 ;  /* 0x000000ffff09b224 */ /* 0x000fc400078e0a09 */
[----:B------:R-:W-:Y:S01]  /*bf20*/  @!P2 IMAD.MOV R10, RZ, RZ, -R10 ;  /* 0x000000ffff0aa224 */ /* 0x000fe200078e0a0a */
[----:B---3--:R-:W-:Y:S02]  /*bf30*/  ISETP.NE.AND P1, PT, R252, RZ, PT ;  /* 0x000000fffc00720c */ /* 0x008fe40003f25270 */
[----:B------:R-:W-:Y:S02]  /*bf40*/  LOP3.LUT R237, RZ, R252, RZ, 0x33, !PT ;  /* 0x000000fcffed7212 */ /* 0x000fe400078e33ff */
[----:B------:R-:W3:Y:S04]  /*bf50*/  LDL.LU R252, [R1+0x10] ;  /* 0x0000100001fc7983 */ /* 0x000ee80000300800 */
[----:B------:R-:W3:Y:S04]  /*bf60*/  LDL.LU R16, [R1+0x2480] ;  /* 0x0024800001107983 */ /* 0x000ee80000300800 */
[----:B------:R-:W3:Y:S04]  /*bf70*/  LDL.LU R15, [R1+0x247c] ;  /* 0x00247c00010f7983 */ /* 0x000ee80000300800 */
[----:B------:R-:W3:Y:S01]  /*bf80*/  LDL.LU R14, [R1+0x2478] ;  /* 0x00247800010e7983 */ /* 0x000ee20000300800 */
[----:B--2---:R-:W-:-:S03]  /*bf90*/  ISETP.GE.AND P0, PT, R248, RZ, PT ;  /* 0x000000fff800720c */ /* 0x004fc60003f06270 */
[----:B------:R-:W2:Y:S01]  /*bfa0*/  LDL.LU R248, [R1+0x2474] ;  /* 0x0024740001f87983 */ /* 0x000ea20000300800 */
[----:B----4-:R-:W-:-:S03]  /*bfb0*/  ISETP.GE.AND P6, PT, R249, RZ, PT ;  /* 0x000000fff900720c */ /* 0x010fc60003fc6270 */
[----:B------:R-:W4:Y:S01]  /*bfc0*/  LDL.LU R249, [R1+0x2470] ;  /* 0x0024700001f97983 */ /* 0x000f220000300800 */
[----:B------:R-:W-:-:S03]  /*bfd0*/  ISETP.GE.AND P3, PT, R251, RZ, PT ;  /* 0x000000fffb00720c */ /* 0x000fc60003f66270 */
[----:B------:R-:W2:Y:S01]  /*bfe0*/  LDL.LU R251, [R1+0x246c] ;  /* 0x00246c0001fb7983 */ /* 0x000ea20000300800 */
[----:B------:R-:W-:-:S03]  /*bff0*/  ISETP.GE.AND P2, PT, R13, RZ, PT ;  /* 0x000000ff0d00720c */ /* 0x000fc60003f46270 */
[----:B------:R-:W2:Y:S01]  /*c000*/  LDL.LU R13, [R1+0x2468] ;  /* 0x00246800010d7983 */ /* 0x000ea20000300800 */
[----:B------:R-:W-:-:S05]  /*c010*/  SEL R250, R237, R250, !P1 ;  /* 0x000000faedfa7207 */ /* 0x000fca0004800000 */
[----:B------:R1:W-:Y:S01]  /*c020*/  STL [R1+0x7c], R250 ;  /* 0x00007cfa01007387 */ /* 0x0003e20000100800 */
[C---:B------:R-:W-:Y:S02]  /*c030*/  SEL R4, R237.reuse, R4, !P1 ;  /* 0x00000004ed047207 */ /* 0x040fe40004800000 */
[C---:B------:R-:W-:Y:S01]  /*c040*/  SEL R3, R237.reuse, R3, !P1 ;  /* 0x00000003ed037207 */ /* 0x040fe20004800000 */
[----:B-1----:R-:W3:Y:S01]  /*c050*/  LDL.LU R250, [R1+0x18] ;  /* 0x0000180001fa7983 */ /* 0x002ee20000300800 */
[C---:B------:R-:W-:Y:S02]  /*c060*/  SEL R2, R237.reuse, R2, !P1 ;  /* 0x00000002ed027207 */ /* 0x040fe40004800000 */
[C---:B------:R-:W-:Y:S02]  /*c070*/  SEL R0, R237.reuse, R0, !P1 ;  /* 0x00000000ed007207 */ /* 0x040fe40004800000 */
[----:B--2---:R-:W-:-:S05]  /*c080*/  SEL R13, R237, R13, !P1 ;  /* 0x0000000ded0d7207 */ /* 0x004fca0004800000 */
[----:B------:R1:W-:Y:S04]  /*c090*/  STL [R1+0x4f0], R13 ;  /* 0x0004f00d01007387 */ /* 0x0003e80000100800 */
[----:B-1----:R-:W2:Y:S04]  /*c0a0*/  LDL.LU R13, [R1+0x1c] ;  /* 0x00001c00010d7983 */ /* 0x002ea80000300800 */
[----:B------:R1:W-:Y:S04]  /*c0b0*/  STL [R1+0x78], R4 ;  /* 0x0000780401007387 */ /* 0x0003e80000100800 */
[----:B-1----:R-:W4:Y:S04]  /*c0c0*/  LDL.LU R4, [R1+0x2464] ;  /* 0x0024640001047983 */ /* 0x002f280000300800 */
[----:B------:R1:W-:Y:S04]  /*c0d0*/  STL [R1+0x74], R3 ;  /* 0x0000740301007387 */ /* 0x0003e80000100800 */
[----:B-1----:R-:W4:Y:S04]  /*c0e0*/  LDL.LU R3, [R1+0x2460] ;  /* 0x0024600001037983 */ /* 0x002f280000300800 */
[----:B------:R1:W-:Y:S04]  /*c0f0*/  STL [R1+0x70], R2 ;  /* 0x0000700201007387 */ /* 0x0003e80000100800 */
[----:B-1----:R-:W4:Y:S04]  /*c100*/  LDL.LU R2, [R1+0x245c] ;  /* 0x00245c0001027983 */ /* 0x002f280000300800 */
[----:B------:R1:W-:Y:S04]  /*c110*/  STL [R1+0x6c], R0 ;  /* 0x00006c0001007387 */ /* 0x0003e80000100800 */
[----:B-1----:R-:W4:Y:S01]  /*c120*/  LDL.LU R0, [R1+0x2458] ;  /* 0x0024580001007983 */ /* 0x002f220000300800 */
[----:B---3--:R-:W-:-:S02]  /*c130*/  SEL R14, R237, R14, !P1 ;  /* 0x0000000eed0e7207 */ /* 0x008fc40004800000 */
[C---:B------:R-:W-:Y:S02]  /*c140*/  SEL R170, R237.reuse, R170, !P1 ;  /* 0x000000aaedaa7207 */ /* 0x040fe40004800000 */
[C---:B------:R-:W-:Y:S02]  /*c150*/  SEL R171, R237.reuse, R171, !P1 ;  /* 0x000000abedab7207 */ /* 0x040fe40004800000 */
[C---:B------:R-:W-:Y:S02]  /*c160*/  SEL R172, R237.reuse, R172, !P1 ;  /* 0x000000acedac7207 */ /* 0x040fe40004800000 */
[C---:B------:R-:W-:Y:S02]  /*c170*/  SEL R173, R237.reuse, R173, !P1 ;  /* 0x000000adedad7207 */ /* 0x040fe40004800000 */
[C---:B------:R-:W-:Y:S02]  /*c180*/  SEL R174, R237.reuse, R174, !P1 ;  /* 0x000000aeedae7207 */ /* 0x040fe40004800000 */
[----:B------:R-:W-:-:S02]  /*c190*/  SEL R175, R237, R175, !P1 ;  /* 0x000000afedaf7207 */ /* 0x000fc40004800000 */
[C---:B------:R-:W-:Y:S02]  /*c1a0*/  SEL R176, R237.reuse, R176, !P1 ;  /* 0x000000b0edb07207 */ /* 0x040fe40004800000 */
[C---:B------:R-:W-:Y:S02]  /*c1b0*/  SEL R177, R237.reuse, R177, !P1 ;  /* 0x000000b1edb17207 */ /* 0x040fe40004800000 */
[----:B--2---:R-:W-:-:S05]  /*c1c0*/  SEL R13, R237, R13, !P1 ;  /* 0x0000000ded0d7207 */ /* 0x004fca0004800000 */
[----:B------:R1:W-:Y:S02]  /*c1d0*/  STL [R1+0x68], R13 ;  /* 0x0000680d01007387 */ /* 0x0003e40000100800 */
[C---:B-1----:R-:W-:Y:S02]  /*c1e0*/  SEL R13, R237.reuse, R250, !P1 ;  /* 0x000000faed0d7207 */ /* 0x042fe40004800000 */
[C---:B------:R-:W-:Y:S02]  /*c1f0*/  SEL R250, R237.reuse, R238, !P1 ;  /* 0x000000eeedfa7207 */ /* 0x040fe40004800000 */
[C---:B------:R-:W-:Y:S01]  /*c200*/  SEL R238, R237.reuse, R252, !P1 ;  /* 0x000000fcedee7207 */ /* 0x040fe20004800000 */
[----:B------:R-:W-:Y:S04]  /*c210*/  STL [R1+0x64], R13 ;  /* 0x0000640d01007387 */ /* 0x000fe80000100800 */
[----:B------:R1:W-:Y:S02]  /*c220*/  STL [R1+0x60], R250 ;  /* 0x000060fa01007387 */ /* 0x0003e40000100800 */
[----:B-1----:R-:W-:-:S02]  /*c230*/  SEL R250, R237, R251, !P1 ;  /* 0x000000fbedfa7207 */ /* 0x002fc40004800000 */
[C---:B----4-:R-:W-:Y:S02]  /*c240*/  SEL R13, R237.reuse, R0, !P1 ;  /* 0x00000000ed0d7207 */ /* 0x050fe40004800000 */
[----:B------:R-:W2:Y:S04]  /*c250*/  LDL.LU R0, [R1+0x2454] ;  /* 0x0024540001007983 */ /* 0x000ea80000300800 */
[----:B------:R1:W-:Y:S02]  /*c260*/  STL [R1+0x5c], R238 ;  /* 0x00005cee01007387 */ /* 0x0003e40000100800 */
[C---:B-1----:R-:W-:Y:S02]  /*c270*/  SEL R238, R237.reuse, R2, !P1 ;  /* 0x00000002edee7207 */ /* 0x042fe40004800000 */
[----:B------:R-:W3:Y:S04]  /*c280*/  LDL.LU R2, [R1+0x2450] ;  /* 0x0024500001027983 */ /* 0x000ee80000300800 */
[----:B------:R1:W-:Y:S02]  /*c290*/  STL [R1+0x58], R13 ;  /* 0x0000580d01007387 */ /* 0x0003e40000100800 */
[----:B-1----:R-:W-:-:S02]  /*c2a0*/  SEL R13, R237, R3, !P1 ;  /* 0x00000003ed0d7207 */ /* 0x002fc40004800000 */
[----:B------:R-:W4:Y:S04]  /*c2b0*/  LDL.LU R3, [R1+0x244c] ;  /* 0x00244c0001037983 */ /* 0x000f280000300800 */
[----:B------:R1:W-:Y:S02]  /*c2c0*/  STL [R1+0x54], R238 ;  /* 0x000054ee01007387 */ /* 0x0003e40000100800 */
[C---:B-1----:R-:W-:Y:S02]  /*c2d0*/  SEL R238, R237.reuse, R4, !P1 ;  /* 0x00000004edee7207 */ /* 0x042fe40004800000 */
[----:B------:R-:W2:Y:S04]  /*c2e0*/  LDL.LU R4, [R1+0x2448] ;  /* 0x0024480001047983 */ /* 0x000ea80000300800 */
[----:B------:R1:W-:Y:S04]  /*c2f0*/  STL [R1+0x50], R13 ;  /* 0x0000500d01007387 */ /* 0x0003e80000100800 */
[----:B------:R1:W-:Y:S02]  /*c300*/  STL [R1+0x4c], R238 ;  /* 0x00004cee01007387 */ /* 0x0003e40000100800 */
[----:B-1----:R-:W-:-:S02]  /*c310*/  SEL R13, R237, R249, !P1 ;  /* 0x000000f9ed0d7207 */ /* 0x002fc40004800000 */
[----:B------:R-:W-:Y:S01]  /*c320*/  STL [R1+0x48], R250 ;  /* 0x000048fa01007387 */ /* 0x000fe20000100800 */
[----:B------:R-:W-:-:S03]  /*c330*/  SEL R238, R237, R248, !P1 ;  /* 0x000000f8edee7207 */ /* 0x000fc60004800000 */
[----:B------:R1:W-:Y:S04]  /*c340*/  STL [R1+0x44], R13 ;  /* 0x0000440d01007387 */ /* 0x0003e80000100800 */
[----:B------:R-:W-:Y:S01]  /*c350*/  STL [R1+0x40], R238 ;  /* 0x000040ee01007387 */ /* 0x000fe20000100800 */
[----:B-1----:R-:W-:-:S03]  /*c360*/  SEL R13, R237, R15, !P1 ;  /* 0x0000000fed0d7207 */ /* 0x002fc60004800000 */
[----:B------:R1:W-:Y:S01]  /*c370*/  STL [R1+0x3c], R14 ;  /* 0x00003c0e01007387 */ /* 0x0003e20000100800 */
[----:B------:R-:W-:-:S03]  /*c380*/  SEL R15, R237, R16, !P1 ;  /* 0x00000010ed0f7207 */ /* 0x000fc60004800000 */
[----:B------:R1:W-:Y:S02]  /*c390*/  STL [R1+0x38], R13 ;  /* 0x0000380d01007387 */ /* 0x0003e40000100800 */
[C---:B-1----:R-:W-:Y:S02]  /*c3a0*/  SEL R14, R237.reuse, R17, !P1 ;  /* 0x00000011ed0e7207 */ /* 0x042fe40004800000 */
[----:B------:R1:W-:Y:S01]  /*c3b0*/  STL [R1+0x34], R15 ;  /* 0x0000340f01007387 */ /* 0x0003e20000100800 */
[----:B------:R-:W-:-:S03]  /*c3c0*/  SEL R13, R237, R18, !P1 ;  /* 0x00000012ed0d7207 */ /* 0x000fc60004800000 */
[----:B------:R1:W-:Y:S04]  /*c3d0*/  STL [R1+0x30], R14 ;  /* 0x0000300e01007387 */ /* 0x0003e80000100800 */
[----:B------:R1:W-:Y:S02]  /*c3e0*/  STL [R1+0x2c], R13 ;  /* 0x00002c0d01007387 */ /* 0x0003e40000100800 */
[C---:B-1----:R-:W-:Y:S02]  /*c3f0*/  SEL R15, R237.reuse, R19, !P1 ;  /* 0x00000013ed0f7207 */ /* 0x042fe40004800000 */
[----:B------:R-:W-:-:S03]  /*c400*/  SEL R14, R237, R20, !P1 ;  /* 0x00000014ed0e7207 */ /* 0x000fc60004800000 */
        /* <DEDUP_REMOVED lines=8> */
[----:B------:R1:W-:Y:S01]  /*c490*/  STL [R1+0x18], R14 ;  /* 0x0000180e01007387 */ /* 0x0003e20000100800 */
[C---:B------:R-:W-:Y:S02]  /*c4a0*/  SEL R250, R237.reuse, R31, !P1 ;  /* 0x0000001fedfa7207 */ /* 0x040fe40004800000 */
[C---:B------:R-:W-:Y:S01]  /*c4b0*/  SEL R249, R237.reuse, R32, !P1 ;  /* 0x00000020edf97207 */ /* 0x040fe20004800000 */
[----:B------:R1:W-:Y:S02]  /*c4c0*/  STL [R1+0x14], R13 ;  /* 0x0000140d01007387 */ /* 0x0003e40000100800 */
[C---:B-1----:R-:W-:Y:S02]  /*c4d0*/  SEL R15, R237.reuse, R25, !P1 ;  /* 0x00000019ed0f7207 */ /* 0x042fe40004800000 */
[C---:B------:R-:W-:Y:S02]  /*c4e0*/  SEL R31, R237.reuse, R37, !P1 ;  /* 0x00000025ed1f7207 */ /* 0x040fe40004800000 */
[----:B------:R-:W-:-:S02]  /*c4f0*/  SEL R14, R237, R26, !P1 ;  /* 0x0000001aed0e7207 */ /* 0x000fc40004800000 */
[C---:B------:R-:W-:Y:S02]  /*c500*/  SEL R248, R237.reuse, R33, !P1 ;  /* 0x00000021edf87207 */ /* 0x040fe40004800000 */
[C---:B------:R-:W-:Y:S02]  /*c510*/  SEL R13, R237.reuse, R27, !P1 ;  /* 0x0000001bed0d7207 */ /* 0x040fe40004800000 */
[C---:B------:R-:W-:Y:S02]  /*c520*/  SEL R32, R237.reuse, R36, !P1 ;  /* 0x00000024ed207207 */ /* 0x040fe40004800000 */
[C---:B------:R-:W-:Y:S01]  /*c530*/  SEL R37, R237.reuse, R155, !P1 ;  /* 0x0000009bed257207 */ /* 0x040fe20004800000 */
[----:B------:R-:W-:Y:S01]  /*c540*/  STL [R1+0x10], R15 ;  /* 0x0000100f01007387 */ /* 0x000fe20000100800 */
[C---:B------:R-:W-:Y:S02]  /*c550*/  SEL R33, R237.reuse, R35, !P1 ;  /* 0x00000023ed217207 */ /* 0x040fe40004800000 */
[C---:B------:R-:W-:Y:S01]  /*c560*/  SEL R36, R237.reuse, R156, !P1 ;  /* 0x0000009ced247207 */ /* 0x040fe20004800000 */
[----:B------:R-:W-:Y:S01]  /*c570*/  STL [R1+0xc], R14 ;  /* 0x00000c0e01007387 */ /* 0x000fe20000100800 */
[----:B------:R-:W-:-:S03]  /*c580*/  SEL R35, R237, R157, !P1 ;  /* 0x0000009ded237207 */ /* 0x000fc60004800000 */
[----:B------:R-:W-:Y:S04]  /*c590*/  STL [R1+0x8], R13 ;  /* 0x0000080d01007387 */ /* 0x000fe80000100800 */
[----:B------:R1:W-:Y:S04]  /*c5a0*/  STL [R1+0x4ec], R37 ;  /* 0x0004ec2501007387 */ /* 0x0003e80000100800 */
[----:B------:R1:W-:Y:S04]  /*c5b0*/  STL [R1+0x458], R36 ;  /* 0x0004582401007387 */ /* 0x0003e80000100800 */
[----:B------:R1:W-:Y:S02]  /*c5c0*/  STL [R1+0x45c], R35 ;  /* 0x00045c2301007387 */ /* 0x0003e40000100800 */
[----:B-1----:R-:W-:-:S02]  /*c5d0*/  SEL R37, R237, R158, !P1 ;  /* 0x0000009eed257207 */ /* 0x002fc40004800000 */
        /* <DEDUP_REMOVED lines=24> */
[----:B------:R-:W-:Y:S01]  /*c760*/  STL.64 [R1+0x2420], R170 ;  /* 0x002420aa01007387 */ /* 0x000fe20000100a00 */
[----:B------:R-:W-:-:S03]  /*c770*/  SEL R36, R237, R181, !P1 ;  /* 0x000000b5ed247207 */ /* 0x000fc60004800000 */
[----:B------:R-:W-:Y:S01]  /*c780*/  STL.64 [R1+0x2428], R172 ;  /* 0x002428ac01007387 */ /* 0x000fe20000100a00 */
[----:B------:R-:W-:-:S03]  /*c790*/  SEL R35, R237, R182, !P1 ;  /* 0x000000b6ed237207 */ /* 0x000fc60004800000 */
[----:B------:R-:W-:Y:S04]  /*c7a0*/  STL.64 [R1+0x2430], R174 ;  /* 0x002430ae01007387 */ /* 0x000fe80000100a00 */
[----:B------:R-:W-:Y:S04]  /*c7b0*/  STL.64 [R1+0x2438], R176 ;  /* 0x002438b001007387 */ /* 0x000fe80000100a00 */
        /* <DEDUP_REMOVED lines=14> */
[----:B------:R3:W-:Y:S01]  /*c8a0*/  STL [R1+0x4c8], R35 ;  /* 0x0004c82301007387 */ /* 0x0007e20000100800 */
[C---:B-1----:R-:W-:Y:S02]  /*c8b0*/  SEL R37, R237.reuse, R189, !P1 ;  /* 0x000000bded257207 */ /* 0x042fe40004800000 */
[----:B------:R-:W-:-:S03]  /*c8c0*/  SEL R36, R237, R190, !P1 ;  /* 0x000000beed247207 */ /* 0x000fc60004800000 */
[----:B------:R1:W-:Y:S01]  /*c8d0*/  STL [R1+0x4c4], R37 ;  /* 0x0004c42501007387 */ /* 0x0003e20000100800 */
[----:B---3--:R-:W-:-:S03]  /*c8e0*/  SEL R35, R237, R191, !P1 ;  /* 0x000000bfed237207 */ /* 0x008fc60004800000 */
[----:B------:R3:W-:Y:S04]  /*c8f0*/  STL [R1+0x4c0], R36 ;  /* 0x0004c02401007387 */ /* 0x0007e80000100800 */
[----:B------:R4:W-:Y:S01]  /*c900*/  STL [R1+0x4bc], R35 ;  /* 0x0004bc2301007387 */ /* 0x0009e20000100800 */
[C---:B-1----:R-:W-:Y:S02]  /*c910*/  SEL R37, R237.reuse, R192, !P1 ;  /* 0x000000c0ed257207 */ /* 0x042fe40004800000 */
[----:B---3--:R-:W-:-:S03]  /*c920*/  SEL R36, R237, R193, !P1 ;  /* 0x000000c1ed247207 */ /* 0x008fc60004800000 */
[----:B------:R1:W-:Y:S01]  /*c930*/  STL [R1+0x4b8], R37 ;  /* 0x0004b82501007387 */ /* 0x0003e20000100800 */
[----:B----4-:R-:W-:-:S03]  /*c940*/  SEL R35, R237, R194, !P1 ;  /* 0x000000c2ed237207 */ /* 0x010fc60004800000 */
        /* <DEDUP_REMOVED lines=10> */
[----:B------:R-:W-:Y:S01]  /*c9f0*/  STL [R1+0x4a0], R37 ;  /* 0x0004a02501007387 */ /* 0x000fe20000100800 */
[----:B----4-:R-:W-:-:S03]  /*ca00*/  SEL R35, R237, R200, !P1 ;  /* 0x000000c8ed237207 */ /* 0x010fc60004800000 */
[----:B------:R-:W-:Y:S04]  /*ca10*/  STL [R1+0x49c], R36 ;  /* 0x00049c2401007387 */ /* 0x000fe80000100800 */
[----:B------:R1:W-:Y:S04]  /*ca20*/  STL [R1+0x498], R35 ;  /* 0x0004982301007387 */ /* 0x0003e80000100800 */
[----:B-1----:R-:W3:Y:S01]  /*ca30*/  LDL R35, [R1+0x23c0] ;  /* 0x0023c00001237983 */ /* 0x002ee20000100800 */
[C---:B------:R-:W-:Y:S02]  /*ca40*/  SEL R37, R237.reuse, R201, !P1 ;  /* 0x000000c9ed257207 */ /* 0x040fe40004800000 */
[----:B------:R-:W-:-:S03]  /*ca50*/  SEL R36, R237, R202, !P1 ;  /* 0x000000caed247207 */ /* 0x000fc60004800000 */
[----:B------:R1:W-:Y:S04]  /*ca60*/  STL [R1+0x494], R37 ;  /* 0x0004942501007387 */ /* 0x0003e80000100800 */
[----:B------:R4:W-:Y:S04]  /*ca70*/  STL [R1+0x490], R36 ;  /* 0x0004902401007387 */ /* 0x0009e80000100800 */
[----:B------:R-:W2:Y:S04]  /*ca80*/  LDL.LU R163, [R1+0x7c] ;  /* 0x00007c0001a37983 */ /* 0x000ea80000300800 */
[----:B------:R-:W2:Y:S04]  /*ca90*/  LDL.LU R162, [R1+0x78] ;  /* 0x0000780001a27983 */ /* 0x000ea80000300800 */
[----:B------:R-:W2:Y:S04]  /*caa0*/  LDL.LU R161, [R1+0x74] ;  /* 0x0000740001a17983 */ /* 0x000ea80000300800 */
[----:B------:R-:W2:Y:S01]  /*cab0*/  LDL.LU R160, [R1+0x70] ;  /* 0x0000700001a07983 */ /* 0x000ea20000300800 */
[----:B------:R-:W-:-:S03]  /*cac0*/  @!P4 IMAD.MOV R11, RZ, RZ, -R11 ;  /* 0x000000ffff0bc224 */ /* 0x000fc600078e0a0b */
[----:B------:R-:W2:Y:S01]  /*cad0*/  LDL.LU R159, [R1+0x6c] ;  /* 0x00006c00019f7983 */ /* 0x000ea20000300800 */
[----:B------:R-:W-:-:S03]  /*cae0*/  @!P5 IMAD.MOV R12, RZ, RZ, -R12 ;  /* 0x000000ffff0cd224 */ /* 0x000fc600078e0a0c */
[----:B------:R-:W2:Y:S01]  /*caf0*/  LDL.LU R158, [R1+0x68] ;  /* 0x00006800019e7983 */ /* 0x000ea20000300800 */
[----:B------:R-:W-:-:S03]  /*cb00*/  SEL R13, R237, R55, !P1 ;  /* 0x00000037ed0d7207 */ /* 0x000fc60004800000 */
[----:B------:R-:W2:Y:S01]  /*cb10*/  LDL.LU R157, [R1+0x64] ;  /* 0x00006400019d7983 */ /* 0x000ea20000300800 */
[----:B------:R-:W-:-:S03]  /*cb20*/  SEL R14, R237, R54, !P1 ;  /* 0x00000036ed0e7207 */ /* 0x000fc60004800000 */
[----:B------:R-:W2:Y:S01]  /*cb30*/  LDL.LU R156, [R1+0x60] ;  /* 0x00006000019c7983 */ /* 0x000ea20000300800 */
[----:B------:R-:W-:-:S03]  /*cb40*/  SEL R15, R237, R53, !P1 ;  /* 0x00000035ed0f7207 */ /* 0x000fc60004800000 */
[----:B------:R-:W2:Y:S01]  /*cb50*/  LDL.LU R155, [R1+0x5c] ;  /* 0x00005c00019b7983 */ /* 0x000ea20000300800 */
[----:B------:R-:W-:-:S03]  /*cb60*/  SEL R238, R237, R28, !P1 ;  /* 0x0000001cedee7207 */ /* 0x000fc60004800000 */
[----:B------:R-:W2:Y:S01]  /*cb70*/  LDL.LU R55, [R1+0x58] ;  /* 0x0000580001377983 */ /* 0x000ea20000300800 */
[C---:B------:R-:W-:Y:S02]  /*cb80*/  SEL R252, R237.reuse, R29, !P1 ;  /* 0x0000001dedfc7207 */ /* 0x040fe40004800000 */
[C---:B------:R-:W-:Y:S01]  /*cb90*/  SEL R251, R237.reuse, R30, !P1 ;  /* 0x0000001eedfb7207 */ /* 0x040fe20004800000 */
[----:B------:R-:W2:Y:S01]  /*cba0*/  LDL.LU R54, [R1+0x54] ;  /* 0x0000540001367983 */ /* 0x000ea20000300800 */
[C---:B------:R-:W-:Y:S02]  /*cbb0*/  SEL R16, R237.reuse, R52, !P1 ;  /* 0x00000034ed107207 */ /* 0x040fe40004800000 */
[C---:B------:R-:W-:Y:S01]  /*cbc0*/  SEL R202, R237.reuse, R203, !P1 ;  /* 0x000000cbedca7207 */ /* 0x040fe20004800000 */
[----:B------:R-:W2:Y:S01]  /*cbd0*/  LDL.LU R53, [R1+0x50] ;  /* 0x0000500001357983 */ /* 0x000ea20000300800 */
[C---:B------:R-:W-:Y:S02]  /*cbe0*/  SEL R200, R237.reuse, R205, !P1 ;  /* 0x000000cdedc87207 */ /* 0x040fe40004800000 */
[C---:B------:R-:W-:Y:S01]  /*cbf0*/  SEL R198, R237.reuse, R207, !P1 ;  /* 0x000000cfedc67207 */ /* 0x040fe20004800000 */
[----:B------:R-:W3:Y:S01]  /*cc00*/  LDL.LU R52, [R1+0x4c] ;  /* 0x00004c0001347983 */ /* 0x000ee20000300800 */
[----:B------:R-:W-:-:S02]  /*cc10*/  SEL R196, R237, R209, !P1 ;  /* 0x000000d1edc47207 */ /* 0x000fc40004800000 */
        /* <DEDUP_REMOVED lines=26> */
[C---:B------:R-:W-:Y:S01]  /*cdc0*/  SEL R56, R237.reuse, R56, !P1 ;  /* 0x00000038ed387207 */ /* 0x040fe20004800000 */
[----:B------:R-:W3:Y:S01]  /*cdd0*/  LDL.LU R51, [R1+0x48] ;  /* 0x0000480001337983 */ /* 0x000ee20000300800 */
[C---:B------:R-:W-:Y:S02]  /*cde0*/  SEL R57, R237.reuse, R57, !P1 ;  /* 0x00000039ed397207 */ /* 0x040fe40004800000 */
[C---:B------:R-:W-:Y:S01]  /*cdf0*/  SEL R58, R237.reuse, R58, !P1 ;  /* 0x0000003aed3a7207 */ /* 0x040fe20004800000 */
[----:B------:R-:W3:Y:S01]  /*ce00*/  LDL.LU R50, [R1+0x44] ;  /* 0x0000440001327983 */ /* 0x000ee20000300800 */
[----:B------:R-:W-:-:S02]  /*ce10*/  SEL R59, R237, R59, !P1 ;  /* 0x0000003bed3b7207 */ /* 0x000fc40004800000 */
[C---:B------:R-:W-:Y:S01]  /*ce20*/  SEL R60, R237.reuse, R60, !P1 ;  /* 0x0000003ced3c7207 */ /* 0x040fe20004800000 */
[----:B------:R-:W3:Y:S01]  /*ce30*/  LDL.LU R49, [R1+0x40] ;  /* 0x0000400001317983 */ /* 0x000ee20000300800 */
        /* <DEDUP_REMOVED lines=35> */
[----:B-1----:R-:W3:Y:S01]  /*d070*/  LDL.LU R37, [R1+0x10] ;  /* 0x0000100001257983 */ /* 0x002ee20000300800 */
[C---:B------:R-:W-:Y:S02]  /*d080*/  SEL R85, R237.reuse, R85, !P1 ;  /* 0x00000055ed557207 */ /* 0x040fe40004800000 */
[C---:B------:R-:W-:Y:S01]  /*d090*/  SEL R86, R237.reuse, R86, !P1 ;  /* 0x00000056ed567207 */ /* 0x040fe20004800000 */
[----:B----4-:R-:W4:Y:S01]  /*d0a0*/  LDL.LU R36, [R1+0xc] ;  /* 0x00000c0001247983 */ /* 0x010f220000300800 */
        /* <DEDUP_REMOVED lines=90> */
[C---:B------:R-:W-:Y:S01]  /*d650*/  SEL R203, R237.reuse, R241, !P1 ;  /* 0x000000f1edcb7207 */ /* 0x040fe20004800000 */
[----:B--2---:R-:W-:Y:S01]  /*d660*/  @!P0 IMAD.MOV R4, RZ, RZ, -R4 ;  /* 0x000000ffff048224 */ /* 0x004fe200078e0a04 */
[C---:B------:R-:W-:Y:S01]  /*d670*/  SEL R205, R237.reuse, R242, !P1 ;  /* 0x000000f2edcd7207 */ /* 0x040fe20004800000 */
[----:B------:R-:W-:Y:S01]  /*d680*/  @!P6 IMAD.MOV R3, RZ, RZ, -R3 ;  /* 0x000000ffff03e224 */ /* 0x000fe200078e0a03 */
[----:B------:R-:W-:Y:S01]  /*d690*/  SEL R207, R237, R243, !P1 ;  /* 0x000000f3edcf7207 */ /* 0x000fe20004800000 */
[----:B------:R-:W-:Y:S01]  /*d6a0*/  IMAD R169, R163, UR5, RZ ;  /* 0x00000005a3a97c24 */ /* 0x000fe2000f8e02ff */
[----:B------:R-:W-:-:S02]  /*d6b0*/  SEL R209, R237, R244, !P1 ;  /* 0x000000f4edd17207 */ /* 0x000fc40004800000 */
[C---:B------:R-:W-:Y:S02]  /*d6c0*/  SEL R211, R237.reuse, R245, !P1 ;  /* 0x000000f5edd37207 */ /* 0x040fe40004800000 */
[C---:B------:R-:W-:Y:S02]  /*d6d0*/  SEL R213, R237.reuse, R246, !P1 ;  /* 0x000000f6edd57207 */ /* 0x040fe40004800000 */
[C---:B------:R-:W-:Y:S02]  /*d6e0*/  SEL R215, R237.reuse, R247, !P1 ;  /* 0x000000f7edd77207 */ /* 0x040fe40004800000 */
[C---:B------:R-:W-:Y:S01]  /*d6f0*/  SEL R217, R237.reuse, R5, !P1 ;  /* 0x00000005edd97207 */ /* 0x040fe20004800000 */
[----:B------:R-:W-:Y:S01]  /*d700*/  IMAD R168, R162, UR5, RZ ;  /* 0x00000005a2a87c24 */ /* 0x000fe2000f8e02ff */
[----:B------:R-:W-:Y:S01]  /*d710*/  SEL R219, R237, R6, !P1 ;  /* 0x00000006eddb7207 */ /* 0x000fe20004800000 */
[----:B------:R-:W-:Y:S01]  /*d720*/  IMAD R167, R161, UR5, RZ ;  /* 0x00000005a1a77c24 */ /* 0x000fe2000f8e02ff */
[C---:B------:R-:W-:Y:S01]  /*d730*/  SEL R221, R237.reuse, R7, !P1 ;  /* 0x00000007eddd7207 */ /* 0x040fe20004800000 */
[----:B------:R-:W-:Y:S01]  /*d740*/  IMAD R166, R160, UR5, RZ ;  /* 0x00000005a0a67c24 */ /* 0x000fe2000f8e02ff */
[----:B------:R-:W-:Y:S01]  /*d750*/  SEL R223, R237, R8, !P1 ;  /* 0x00000008eddf7207 */ /* 0x000fe20004800000 */
[----:B------:R-:W-:Y:S01]  /*d760*/  IMAD R165, R159, UR5, RZ ;  /* 0x000000059fa57c24 */ /* 0x000fe2000f8e02ff */
[C---:B------:R-:W-:Y:S01]  /*d770*/  SEL R225, R237.reuse, R9, !P1 ;  /* 0x00000009ede17207 */ /* 0x040fe20004800000 */
[----:B------:R-:W-:Y:S01]  /*d780*/  IMAD R164, R158, UR5, RZ ;  /* 0x000000059ea47c24 */ /* 0x000fe2000f8e02ff */
[C---:B------:R-:W-:Y:S01]  /*d790*/  SEL R227, R237.reuse, R10, !P1 ;  /* 0x0000000aede37207 */ /* 0x040fe20004800000 */
[----:B------:R-:W1:Y:S01]  /*d7a0*/  LDC R240, c[0x0][0x3a0] ;  /* 0x0000e800fff07b82 */ /* 0x000e620000000800 */
[----:B------:R-:W-:-:S02]  /*d7b0*/  SEL R229, R237, R11, !P1 ;  /* 0x0000000bede57207 */ /* 0x000fc40004800000 */
[----:B------:R-:W-:Y:S02]  /*d7c0*/  SEL R231, R237, R12, !P1 ;  /* 0x0000000cede77207 */ /* 0x000fe40004800000 */
[----:B---3--:R-:W-:Y:S02]  /*d7d0*/  ISETP.NE.AND P1, PT, R35, RZ, PT ;  /* 0x000000ff2300720c */ /* 0x008fe40003f25270 */
[----:B------:R-:W-:Y:S01]  /*d7e0*/  LOP3.LUT R5, RZ, R35, RZ, 0x33, !PT ;  /* 0x00000023ff057212 */ /* 0x000fe200078e33ff */
[----:B------:R-:W2:Y:S01]  /*d7f0*/  LDC R241, c[0x0][0x3a0] ;  /* 0x0000e800fff17b82 */ /* 0x000ea20000000800 */
[----:B------:R-:W3:Y:S07]  /*d800*/  S2R R35, SR_TID.X ;  /* 0x0000000000237919 */ /* 0x000eee0000002100 */
[----:B------:R-:W1:Y:S08]  /*d810*/  LDC R242, c[0x0][0x3a0] ;  /* 0x0000e800fff27b82 */ /* 0x000e700000000800 */
[----:B------:R-:W1:Y:S01]  /*d820*/  LDC R243, c[0x0][0x3a0] ;  /* 0x0000e800fff37b82 */ /* 0x000e620000000800 */
[----:B---3--:R-:W-:-:S05]  /*d830*/  LOP3.LUT R35, R35, 0x1f, RZ, 0xc0, !PT ;  /* 0x0000001f23237812 */ /* 0x008fca00078ec0ff */
[----:B------:R-:W-:Y:S02]  /*d840*/  IMAD R239, R35, R239, RZ ;  /* 0x000000ef23ef7224 */ /* 0x000fe400078e02ff */
[----:B------:R-:W3:Y:S01]  /*d850*/  LDL.LU R35, [R1+0x8] ;  /* 0x0000080001237983 */ /* 0x000ee20000300800 */
[----:B------:R-:W-:Y:S01]  /*d860*/  IMAD.MOV.U32 R7, RZ, RZ, R0 ;  /* 0x000000ffff077224 */ /* 0x000fe200078e0000 */
[C---:B------:R-:W-:Y:S01]  /*d870*/  SEL R0, R5.reuse, R4, !P1 ;  /* 0x0000000405007207 */ /* 0x040fe20004800000 */
[----:B------:R-:W-:Y:S02]  /*d880*/  IMAD.MOV.U32 R6, RZ, RZ, R2 ;  /* 0x000000ffff067224 */ /* 0x000fe400078e0002 */
[----:B------:R-:W-:Y:S02]  /*d890*/  @!P3 IMAD.MOV R7, RZ, RZ, -R7 ;  /* 0x000000ffff07b224 */ /* 0x000fe400078e0a07 */
[----:B------:R-:W-:Y:S02]  /*d8a0*/  @!P2 IMAD.MOV R6, RZ, RZ, -R6 ;  /* 0x000000ffff06a224 */ /* 0x000fe400078e0a06 */
[----:B------:R-:W-:Y:S01]  /*d8b0*/  IMAD R0, R0, UR4, RZ ;  /* 0x0000000400007c24 */ /* 0x000fe2000f8e02ff */
[----:B------:R-:W-:-:S02]  /*d8c0*/  SEL R2, R5, R3, !P1 ;  /* 0x0000000305027207 */ /* 0x000fc40004800000 */
[C---:B------:R-:W-:Y:S02]  /*d8d0*/  SEL R3, R5.reuse, R6, !P1 ;  /* 0x0000000605037207 */ /* 0x040fe40004800000 */
[C---:B------:R-:W-:Y:S02]  /*d8e0*/  LEA R4, P0, R0.reuse, UR8, 0x2 ;  /* 0x0000000800047c11 */ /* 0x040fe4000f8010ff */
[----:B------:R-:W-:Y:S02]  /*d8f0*/  SEL R6, R5, R7, !P1 ;  /* 0x0000000705067207 */ /* 0x000fe40004800000 */
[----:B------:R-:W-:Y:S01]  /*d900*/  LEA R230, P4, R239, UR10, 0x2 ;  /* 0x0000000aefe67c11 */ /* 0x000fe2000f8810ff */
[----:B------:R-:W-:Y:S01]  /*d910*/  IMAD R163, R157, UR5, RZ ;  /* 0x000000059da37c24 */ /* 0x000fe2000f8e02ff */
[----:B------:R-:W-:Y:S01]  /*d920*/  LEA.HI.X.SX32 R5, R0, UR9, 0x2, P0 ;  /* 0x0000000900057c11 */ /* 0x000fe200080f16ff */
[----:B------:R-:W-:Y:S01]  /*d930*/  IMAD R6, R6, UR4, RZ ;  /* 0x0000000406067c24 */ /* 0x000fe2000f8e02ff */
[----:B------:R-:W-:Y:S01]  /*d940*/  LEA.HI.X.SX32 R0, R239, UR11, 0x2, P4 ;  /* 0x0000000bef007c11 */ /* 0x000fe2000a0f16ff */
[----:B------:R-:W-:Y:S01]  /*d950*/  IMAD R3, R3, UR4, RZ ;  /* 0x0000000403037c24 */ /* 0x000fe2000f8e02ff */
[C---:B------:R-:W-:Y:S01]  /*d960*/  LEA R170, P0, R169.reuse, R230, 0x2 ;  /* 0x000000e6a9aa7211 */ /* 0x040fe200078010ff */
[----:B------:R-:W-:Y:S01]  /*d970*/  IMAD R162, R156, UR5, RZ ;  /* 0x000000059ca27c24 */ /* 0x000fe2000f8e02ff */
[----:B------:R-:W1:Y:S01]  /*d980*/  LDC R7, c[0x0][0x3a0] ;  /* 0x0000e800ff077b82 */ /* 0x000e620000000800 */
[----:B------:R-:W-:Y:S01]  /*d990*/  IMAD R157, R52, UR5, RZ ;  /* 0x00000005349d7c24 */ /* 0x000fe2000f8e02ff */
[----:B------:R-:W-:Y:S01]  /*d9a0*/  LEA.HI.X.SX32 R171, R169, R0, 0x2, P0 ;  /* 0x00000000a9ab7211 */ /* 0x000fe200000f16ff */
[----:B------:R-:W-:-:S02]  /*d9b0*/  IMAD R156, R51, UR5, RZ ;  /* 0x00000005339c7c24 */ /* 0x000fc4000f8e02ff */
[----:B------:R-:W-:Y:S01]  /*d9c0*/  IMAD R52, R46, UR5, RZ ;  /* 0x000000052e347c24 */ /* 0x000fe2000f8e02ff */
[----:B------:R-:W-:Y:S01]  /*d9d0*/  LEA R236, P3, R6, UR8, 0x2 ;  /* 0x0000000806ec7c11 */ /* 0x000fe2000f8610ff */
[----:B------:R-:W-:Y:S02]  /*d9e0*/  IMAD R51, R45, UR5, RZ ;  /* 0x000000052d337c24 */ /* 0x000fe4000f8e02ff */
[----:B------:R-:W-:Y:S02]  /*d9f0*/  IMAD R46, R40, UR5, RZ ;  /* 0x00000005282e7c24 */ /* 0x000fe4000f8e02ff */
[----:B------:R-:W-:Y:S02]  /*da00*/  IMAD R45, R39, UR5, RZ ;  /* 0x00000005272d7c24 */ /* 0x000fe4000f8e02ff */
[----:B------:R-:W-:Y:S01]  /*da10*/  IMAD R40, R238, UR5, RZ ;  /* 0x00000005ee287c24 */ /* 0x000fe2000f8e02ff */
[----:B------:R-:W-:Y:S01]  /*da20*/  LEA R234, P2, R3, UR8, 0x2 ;  /* 0x0000000803ea7c11 */ /* 0x000fe2000f8410ff */
[----:B------:R-:W2:Y:S01]  /*da30*/  LDL.LU R238, [R1+0x2444] ;  /* 0x0024440001ee7983 */ /* 0x000ea20000300800 */
[----:B------:R-:W-:Y:S01]  /*da40*/  IMAD R39, R252, UR5, RZ ;  /* 0x00000005fc277c24 */ /* 0x000fe2000f8e02ff */
[----:B------:R-:W-:-:S02]  /*da50*/  LEA R246, P0, R168, R230, 0x2 ;  /* 0x000000e6a8f67211 */ /* 0x000fc400078010ff */
[----:B------:R-:W2:Y:S01]  /*da60*/  LDL.LU R252, [R1+0x2440] ;  /* 0x0024400001fc7983 */ /* 0x000ea20000300800 */
[----:B------:R-:W-:Y:S01]  /*da70*/  IMAD R2, R2, UR4, RZ ;  /* 0x0000000402027c24 */ /* 0x000fe2000f8e02ff */
[----:B------:R-:W-:Y:S02]  /*da80*/  LEA.HI.X.SX32 R237, R6, UR9, 0x2, P3 ;  /* 0x0000000906ed7c11 */ /* 0x000fe400098f16ff */
[----:B------:R4:W-:Y:S01]  /*da90*/  STL.64 [R1+0x450], R170 ;  /* 0x000450aa01007387 */ /* 0x0009e20000100a00 */
[-C--:B------:R-:W-:Y:S02]  /*daa0*/  LEA R176, P3, R166, R230.reuse, 0x2 ;  /* 0x000000e6a6b07211 */ /* 0x080fe400078610ff */
[----:B------:R-:W-:Y:S02]  /*dab0*/  LEA.HI.X.SX32 R235, R3, UR9, 0x2, P2 ;  /* 0x0000000903eb7c11 */ /* 0x000fe400090f16ff */
[----:B------:R-:W-:Y:S02]  /*dac0*/  LEA R174, P2, R165, R230, 0x2 ;  /* 0x000000e6a5ae7211 */ /* 0x000fe400078410ff */
[----:B------:R-:W-:-:S02]  /*dad0*/  LEA.HI.X.SX32 R247, R168, R0, 0x2, P0 ;  /* 0x00000000a8f77211 */ /* 0x000fc400000f16ff */
[----:B----4-:R-:W-:Y:S01]  /*dae0*/  LEA R170, P4, R167, R230, 0x2 ;  /* 0x000000e6a7aa7211 */ /* 0x010fe200078810ff */
[----:B------:R-:W-:Y:S01]  /*daf0*/  IMAD R160, R55, UR5, RZ ;  /* 0x0000000537a07c24 */ /* 0x000fe2000f8e02ff */
[----:B------:R-:W-:Y:S02]  /*db00*/  LEA R232, P1, R2, UR8, 0x2 ;  /* 0x0000000802e87c11 */ /* 0x000fe4000f8210ff */
[----:B------:R-:W-:Y:S01]  /*db10*/  LEA.HI.X.SX32 R171, R167, R0, 0x2, P4 ;  /* 0x00000000a7ab7211 */ /* 0x000fe200020f16ff */
[----:B------:R-:W-:Y:S01]  /*db20*/  IMAD R159, R54, UR5, RZ ;  /* 0x00000005369f7c24 */ /* 0x000fe2000f8e02ff */
[----:B------:R-:W-:Y:S01]  /*db30*/  LEA R172, P6, R164, R230, 0x2 ;  /* 0x000000e6a4ac7211 */ /* 0x000fe200078c10ff */
[----:B------:R-:W-:Y:S01]  /*db40*/  IMAD R55, R49, UR5, RZ ;  /* 0x0000000531377c24 */ /* 0x000fe2000f8e02ff */
[-C--:B------:R-:W-:Y:S01]  /*db50*/  LEA.HI.X.SX32 R177, R166, R0.reuse, 0x2, P3 ;  /* 0x00000000a6b17211 */ /* 0x080fe200018f16ff */
[----:B------:R-:W-:Y:S01]  /*db60*/  IMAD R161, R155, UR5, RZ ;  /* 0x000000059ba17c24 */ /* 0x000fe2000f8e02ff */
[----:B------:R-:W-:Y:S01]  /*db70*/  LEA.HI.X.SX32 R175, R165, R0, 0x2, P2 ;  /* 0x00000000a5af7211 */ /* 0x000fe200010f16ff */
[----:B------:R-:W-:Y:S01]  /*db80*/  IMAD R158, R53, UR5, RZ ;  /* 0x00000005359e7c24 */ /* 0x000fe2000f8e02ff */
[----:B------:R4:W-:Y:S01]  /*db90*/  STL.64 [R1+0x448], R246 ;  /* 0x000448f601007387 */ /* 0x0009e20000100a00 */
[----:B------:R-:W-:Y:S01]  /*dba0*/  IMAD R49, R43, UR5, RZ ;  /* 0x000000052b317c24 */ /* 0x000fe2000f8e02ff */
[----:B------:R-:W-:Y:S01]  /*dbb0*/  LEA.HI.X.SX32 R233, R2, UR9, 0x2, P1 ;  /* 0x0000000902e97c11 */ /* 0x000fe200088f16ff */
[----:B------:R-:W-:Y:S01]  /*dbc0*/  IMAD R43, R37, UR5, RZ ;  /* 0x00000005252b7c24 */ /* 0x000fe2000f8e02ff */
[----:B------:R-:W-:Y:S01]  /*dbd0*/  STL.64 [R1+0x440], R170 ;  /* 0x000440aa01007387 */ /* 0x000fe20000100a00 */
[----:B------:R-:W-:Y:S01]  /*dbe0*/  IMAD R12, R56, UR5, RZ ;  /* 0x00000005380c7c24 */ /* 0x000fe2000f8e02ff */
[----:B------:R-:W-:Y:S01]  /*dbf0*/  LEA R56, P5, R163, R230, 0x2 ;  /* 0x000000e6a3387211 */ /* 0x000fe200078a10ff */
[----:B------:R-:W-:Y:S01]  /*dc00*/  IMAD R37, R250, UR5, RZ ;  /* 0x00000005fa257c24 */ /* 0x000fe2000f8e02ff */
[----:B------:R-:W-:Y:S01]  /*dc10*/  LEA.HI.X.SX32 R173, R164, R0, 0x2, P6 ;  /* 0x00000000a4ad7211 */ /* 0x000fe200030f16ff */
[----:B------:R-:W-:Y:S01]  /*dc20*/  IMAD R155, R50, UR5, RZ ;  /* 0x00000005329b7c24 */ /* 0x000fe2000f8e02ff */
[-C--:B------:R-:W-:Y:S01]  /*dc30*/  LEA R250, P1, R162, R230.reuse, 0x2 ;  /* 0x000000e6a2fa7211 */ /* 0x080fe200078210ff */
[----:B------:R-:W-:Y:S01]  /*dc40*/  IMAD R8, R60, UR5, RZ ;  /* 0x000000053c087c24 */ /* 0x000fe2000f8e02ff */
[----:B------:R1:W-:Y:S01]  /*dc50*/  STL.64 [R1+0x438], R176 ;  /* 0x000438b001007387 */ /* 0x0003e20000100a00 */
[----:B------:R-:W-:Y:S01]  /*dc60*/  IMAD R50, R44, UR5, RZ ;  /* 0x000000052c327c24 */ /* 0x000fe2000f8e02ff */
[-C--:B------:R-:W-:Y:S01]  /*dc70*/  LEA R60, P3, R159, R230.reuse, 0x2 ;  /* 0x000000e69f3c7211 */ /* 0x080fe200078610ff */
[----:B------:R-:W-:Y:S01]  /*dc80*/  IMAD R44, R38, UR5, RZ ;  /* 0x00000005262c7c24 */ /* 0x000fe2000f8e02ff */
[-C--:B----4-:R-:W-:Y:S01]  /*dc90*/  LEA R246, P0, R161, R230.reuse, 0x2 ;  /* 0x000000e6a1f67211 */ /* 0x090fe200078010ff */
[----:B------:R-:W-:Y:S01]  /*dca0*/  IMAD R11, R57, UR5, RZ ;  /* 0x00000005390b7c24 */ /* 0x000fe2000f8e02ff */
[----:B------:R-:W-:Y:S01]  /*dcb0*/  LEA R168, P2, R158, R230, 0x2 ;  /* 0x000000e69ea87211 */ /* 0x000fe200078410ff */
[----:B------:R-:W-:Y:S01]  /*dcc0*/  IMAD R38, R251, UR5, RZ ;  /* 0x00000005fb267c24 */ /* 0x000fe2000f8e02ff */
[----:B------:R-:W-:Y:S01]  /*dcd0*/  LEA.HI.X.SX32 R57, R163, R0, 0x2, P5 ;  /* 0x00000000a3397211 */ /* 0x000fe200028f16ff */
[----:B-1----:R-:W4:Y:S01]  /*dce0*/  LDL.LU.64 R176, [R1+0x2438] ;  /* 0x0024380001b07983 */ /* 0x002f220000300a00 */
[----:B------:R-:W-:-:S03]  /*dcf0*/  LEA R170, P4, R160, R230, 0x2 ;  /* 0x000000e6a0aa7211 */ /* 0x000fc600078810ff */
[----:B------:R1:W-:Y:S01]  /*dd00*/  STL.64 [R1+0x430], R174 ;  /* 0x000430ae01007387 */ /* 0x0003e20000100a00 */
[-C--:B------:R-:W-:Y:S01]  /*dd10*/  LEA.HI.X.SX32 R251, R162, R0.reuse, 0x2, P1 ;  /* 0x00000000a2fb7211 */ /* 0x080fe200008f16ff */
[----:B------:R-:W-:Y:S01]  /*dd20*/  IMAD.MOV.U32 R164, RZ, RZ, R60 ;  /* 0x000000ffffa47224 */ /* 0x000fe200078e003c */
[-C--:B------:R-:W-:Y:S01]  /*dd30*/  LEA.HI.X.SX32 R247, R161, R0.reuse, 0x2, P0 ;  /* 0x00000000a1f77211 */ /* 0x080fe200000f16ff */
[----:B------:R-:W-:Y:S01]  /*dd40*/  IMAD R54, R48, UR5, RZ ;  /* 0x0000000530367c24 */ /* 0x000fe2000f8e02ff */
[-C--:B------:R-:W-:Y:S01]  /*dd50*/  LEA.HI.X.SX32 R171, R160, R0.reuse, 0x2, P4 ;  /* 0x00000000a0ab7211 */ /* 0x080fe200020f16ff */
[----:B------:R-:W-:Y:S01]  /*dd60*/  IMAD.MOV.U32 R165, RZ, RZ, R61 ;  /* 0x000000ffffa57224 */ /* 0x000fe200078e003d */
[----:B-1----:R-:W2:Y:S04]  /*dd70*/  LDL.LU.64 R174, [R1+0x2430] ;  /* 0x0024300001ae7983 */ /* 0x002ea80000300a00 */
[----:B------:R1:W-:Y:S01]  /*dd80*/  STL.64 [R1+0x428], R172 ;  /* 0x000428ac01007387 */ /* 0x0003e20000100a00 */
[----:B------:R-:W-:Y:S01]  /*dd90*/  VIADD R239, R7, 0xffffffff ;  /* 0xffffffff07ef7836 */ /* 0x000fe20000000000 */
[-C--:B------:R-:W-:Y:S01]  /*dda0*/  LEA.HI.X.SX32 R165, R159, R0.reuse, 0x2, P3 ;  /* 0x000000009fa57211 */ /* 0x080fe200018f16ff */
[----:B------:R-:W-:Y:S01]  /*ddb0*/  IMAD.MOV.U32 R161, RZ, RZ, R169 ;  /* 0x000000ffffa17224 */ /* 0x000fe200078e00a9 */
[----:B------:R-:W-:Y:S01]  /*ddc0*/  LEA.HI.X.SX32 R161, R158, R0, 0x2, P2 ;  /* 0x000000009ea17211 */ /* 0x000fe200010f16ff */
[----:B------:R-:W-:Y:S01]  /*ddd0*/  IMAD R53, R47, UR5, RZ ;  /* 0x000000052f357c24 */ /* 0x000fe2000f8e02ff */
[----:B-1----:R-:W2:Y:S04]  /*dde0*/  LDL.LU.64 R172, [R1+0x2428] ;  /* 0x0024280001ac7983 */ /* 0x002ea80000300a00 */
[----:B------:R1:W-:Y:S04]  /*ddf0*/  STL [R1+0x400], R60 ;  /* 0x0004003c01007387 */ /* 0x0003e80000100800 */
[----:B------:R-:W-:Y:S01]  /*de00*/  STL [R1+0x3f8], R168 ;  /* 0x0003f8a801007387 */ /* 0x000fe20000100800 */
[----:B------:R-:W-:-:S03]  /*de10*/  IMAD R7, R61, UR5, RZ ;  /* 0x000000053d077c24 */ /* 0x000fc6000f8e02ff */
[----:B------:R1:W-:Y:S02]  /*de20*/  STL.64 [R1+0x420], R56 ;  /* 0x0004203801007387 */ /* 0x0003e40000100a00 */
[C---:B-1----:R-:W-:Y:S02]  /*de30*/  LEA R60, P6, R157.reuse, R230, 0x2 ;  /* 0x000000e69d3c7211 */ /* 0x042fe400078c10ff */
[----:B------:R1:W-:Y:S01]  /*de40*/  STL.64 [R1+0x418], R250 ;  /* 0x000418fa01007387 */ /* 0x0003e20000100a00 */
[----:B------:R-:W-:Y:S01]  /*de50*/  IMAD R48, R42, UR5, RZ ;  /* 0x000000052a307c24 */ /* 0x000fe2000f8e02ff */
[----:B------:R-:W-:Y:S01]  /*de60*/  LEA.HI.X.SX32 R61, R157, R0, 0x2, P6 ;  /* 0x000000009d3d7211 */ /* 0x000fe200030f16ff */
[----:B------:R-:W-:Y:S01]  /*de70*/  IMAD R47, R41, UR5, RZ ;  /* 0x00000005292f7c24 */ /* 0x000fe2000f8e02ff */
[----:B------:R1:W-:Y:S01]  /*de80*/  STL.64 [R1+0x410], R246 ;  /* 0x000410f601007387 */ /* 0x0003e20000100a00 */
[----:B------:R-:W-:-:S03]  /*de90*/  LEA R56, P5, R156, R230, 0x2 ;  /* 0x000000e69c387211 */ /* 0x000fc600078a10ff */
[----:B------:R1:W-:Y:S02]  /*dea0*/  STL.64 [R1+0x408], R170 ;  /* 0x000408aa01007387 */ /* 0x0003e40000100a00 */
[----:B-1----:R-:W-:Y:S01]  /*deb0*/  LEA R250, P1, R155, R230, 0x2 ;  /* 0x000000e69bfa7211 */ /* 0x002fe200078210ff */
[----:B------:R-:W-:Y:S01]  /*dec0*/  IMAD.MOV.U32 R160, RZ, RZ, R168 ;  /* 0x000000ffffa07224 */ /* 0x000fe200078e00a8 */
[----:B------:R-:W-:Y:S02]  /*ded0*/  LEA.HI.X.SX32 R57, R156, R0, 0x2, P5 ;  /* 0x000000009c397211 */ /* 0x000fe400028f16ff */
[-C--:B------:R-:W-:Y:S02]  /*dee0*/  LEA R246, P0, R55, R230.reuse, 0x2 ;  /* 0x000000e637f67211 */ /* 0x080fe400078010ff */
[----:B------:R-:W-:Y:S02]  /*def0*/  LEA R168, P4, R54, R230, 0x2 ;  /* 0x000000e636a87211 */ /* 0x000fe400078810ff */
[----:B------:R-:W-:Y:S01]  /*df00*/  LEA.HI.X.SX32 R251, R155, R0, 0x2, P1 ;  /* 0x000000009bfb7211 */ /* 0x000fe200008f16ff */
[----:B------:R-:W2:Y:S01]  /*df10*/  LDL.LU.64 R170, [R1+0x2420] ;  /* 0x0024200001aa7983 */ /* 0x000ea20000300a00 */
[----:B------:R-:W-:-:S02]  /*df20*/  LEA R164, P3, R53, R230, 0x2 ;  /* 0x000000e635a47211 */ /* 0x000fc400078610ff */
[----:B------:R-:W-:Y:S01]  /*df30*/  LEA.HI.X.SX32 R247, R55, R0, 0x2, P0 ;  /* 0x0000000037f77211 */ /* 0x000fe200000f16ff */
[----:B------:R1:W-:Y:S01]  /*df40*/  STL [R1+0x404], R165 ;  /* 0x000404a501007387 */ /* 0x0003e20000100800 */
[----:B------:R-:W-:-:S03]  /*df50*/  LEA R244, P0, R48, R230, 0x2 ;  /* 0x000000e630f47211 */ /* 0x000fc600078010ff */
[----:B------:R1:W-:Y:S01]  /*df60*/  STL [R1+0x3fc], R161 ;  /* 0x0003fca101007387 */ /* 0x0003e20000100800 */
[----:B------:R-:W-:Y:S02]  /*df70*/  LEA R160, P2, R52, R230, 0x2 ;  /* 0x000000e634a07211 */ /* 0x000fe400078410ff */
[----:B------:R-:W-:Y:S01]  /*df80*/  LEA.HI.X.SX32 R169, R54, R0, 0x2, P4 ;  /* 0x0000000036a97211 */ /* 0x000fe200020f16ff */
[----:B------:R1:W-:Y:S01]  /*df90*/  STL.64 [R1+0x3f0], R60 ;  /* 0x0003f03c01007387 */ /* 0x0003e20000100a00 */
[----:B------:R-:W-:-:S03]  /*dfa0*/  LEA R166, P4, R47, R230, 0x2 ;  /* 0x000000e62fa67211 */ /* 0x000fc600078810ff */
[----:B------:R1:W-:Y:S02]  /*dfb0*/  STL.64 [R1+0x3e8], R56 ;  /* 0x0003e83801007387 */ /* 0x0003e40000100a00 */
[----:B-1----:R-:W-:Y:S02]  /*dfc0*/  LEA.HI.X.SX32 R165, R53, R0, 0x2, P3 ;  /* 0x0000000035a57211 */ /* 0x002fe400018f16ff */
[----:B------:R-:W-:Y:S01]  /*dfd0*/  STL.64 [R1+0x3e0], R250 ;  /* 0x0003e0fa01007387 */ /* 0x000fe20000100a00 */
[----:B------:R-:W-:Y:S01]  /*dfe0*/  LEA R162, P3, R46, R230, 0x2 ;  /* 0x000000e62ea27211 */ /* 0x000fe200078610ff */
[----:B------:R-:W-:Y:S01]  /*dff0*/  IMAD R6, R62, UR5, RZ ;  /* 0x000000053e067c24 */ /* 0x000fe2000f8e02ff */
[----:B------:R-:W-:Y:S02]  /*e000*/  LEA.HI.X.SX32 R161, R52, R0, 0x2, P2 ;  /* 0x0000000034a17211 */ /* 0x000fe400010f16ff */
[-C--:B------:R-:W-:Y:S02]  /*e010*/  LEA R60, P6, R51, R230.reuse, 0x2 ;  /* 0x000000e6333c7211 */ /* 0x080fe400078c10ff */
[----:B------:R-:W-:-:S02]  /*e020*/  LEA R56, P5, R50, R230, 0x2 ;  /* 0x000000e632387211 */ /* 0x000fc400078a10ff */
[----:B------:R-:W-:Y:S01]  /*e030*/  LEA R62, P2, R45, R230, 0x2 ;  /* 0x000000e62d3e7211 */ /* 0x000fe200078410ff */
[----:B------:R-:W-:Y:S01]  /*e040*/  IMAD R10, R58, UR5, RZ ;  /* 0x000000053a0a7c24 */ /* 0x000fe2000f8e02ff */
[-C--:B------:R-:W-:Y:S02]  /*e050*/  LEA.HI.X.SX32 R57, R50, R0.reuse, 0x2, P5 ;  /* 0x0000000032397211 */ /* 0x080fe400028f16ff */
[----:B------:R-:W-:Y:S02]  /*e060*/  LEA.HI.X.SX32 R61, R51, R0, 0x2, P6 ;  /* 0x00000000333d7211 */ /* 0x000fe400030f16ff */
[----:B------:R-:W-:Y:S01]  /*e070*/  LEA R58, P6, R44, R230, 0x2 ;  /* 0x000000e62c3a7211 */ /* 0x000fe200078c10ff */
[----:B------:R-:W-:Y:S02]  /*e080*/  IMAD R42, R36, UR5, RZ ;  /* 0x00000005242a7c24 */ /* 0x000fe4000f8e02ff */
[----:B------:R-:W-:Y:S02]  /*e090*/  IMAD R36, R249, UR5, RZ ;  /* 0x00000005f9247c24 */ /* 0x000fe4000f8e02ff */
[----:B------:R-:W-:-:S02]  /*e0a0*/  IMAD R34, R34, UR5, RZ ;  /* 0x0000000522227c24 */ /* 0x000fc4000f8e02ff */
[----:B------:R-:W-:Y:S02]  /*e0b0*/  IMAD R33, R33, UR5, RZ ;  /* 0x0000000521217c24 */ /* 0x000fe4000f8e02ff */
[----:B------:R-:W-:Y:S02]  /*e0c0*/  IMAD R32, R32, UR5, RZ ;  /* 0x0000000520207c24 */ /* 0x000fe4000f8e02ff */
[----:B------:R-:W-:Y:S02]  /*e0d0*/  IMAD R31, R31, UR5, RZ ;  /* 0x000000051f1f7c24 */ /* 0x000fe4000f8e02ff */
        /* <DEDUP_REMOVED lines=24> */
[----:B---3--:R-:W-:Y:S02]  /*e260*/  IMAD R41, R35, UR5, RZ ;  /* 0x0000000523297c24 */ /* 0x008fe4000f8e02ff */
[----:B------:R-:W-:Y:S01]  /*e270*/  IMAD R35, R248, UR5, RZ ;  /* 0x00000005f8237c24 */ /* 0x000fe2000f8e02ff */
[----:B------:R-:W-:-:S05]  /*e280*/  LEA R248, P1, R49, R230, 0x2 ;  /* 0x000000e631f87211 */ /* 0x000fca00078210ff */
[----:B------:R-:W-:Y:S04]  /*e290*/  STL [R1+0x3a8], R248 ;  /* 0x0003a8f801007387 */ /* 0x000fe80000100800 */
[----:B------:R-:W-:Y:S04]  /*e2a0*/  STL.64 [R1+0x3d8], R246 ;  /* 0x0003d8f601007387 */ /* 0x000fe80000100a00 */
[----:B------:R-:W-:Y:S04]  /*e2b0*/  STL [R1+0x3a0], R244 ;  /* 0x0003a0f401007387 */ /* 0x000fe80000100800 */
[----:B------:R1:W-:Y:S04]  /*e2c0*/  STL.64 [R1+0x3d0], R168 ;  /* 0x0003d0a801007387 */ /* 0x0003e80000100a00 */
[----:B------:R-:W-:Y:S04]  /*e2d0*/  STL [R1+0x398], R166 ;  /* 0x000398a601007387 */ /* 0x000fe80000100800 */
[----:B------:R-:W-:Y:S04]  /*e2e0*/  STL.64 [R1+0x3c8], R164 ;  /* 0x0003c8a401007387 */ /* 0x000fe80000100a00 */
[----:B------:R-:W-:Y:S04]  /*e2f0*/  STL [R1+0x390], R162 ;  /* 0x000390a201007387 */ /* 0x000fe80000100800 */
[----:B------:R-:W-:Y:S04]  /*e300*/  STL.64 [R1+0x3c0], R160 ;  /* 0x0003c0a001007387 */ /* 0x000fe80000100a00 */
[----:B------:R3:W-:Y:S04]  /*e310*/  STL [R1+0x388], R62 ;  /* 0x0003883e01007387 */ /* 0x0007e80000100800 */
[----:B------:R-:W-:Y:S04]  /*e320*/  STL.64 [R1+0x3b0], R56 ;  /* 0x0003b03801007387 */ /* 0x000fe80000100a00 */
[----:B------:R1:W-:Y:S04]  /*e330*/  STL.64 [R1+0x3b8], R60 ;  /* 0x0003b83c01007387 */ /* 0x0003e80000100a00 */
[----:B------:R1:W-:Y:S01]  /*e340*/  STL [R1+0x380], R58 ;  /* 0x0003803a01007387 */ /* 0x0003e20000100800 */
        /* <DEDUP_REMOVED lines=86> */
[----:B------:R-:W-:Y:S01]  /*e8b0*/  IMAD R154, R154, UR24, RZ ;  /* 0x000000189a9a7c24 */ /* 0x000fe2000f8e02ff */
[----:B-1----:R-:W4:Y:S01]  /*e8c0*/  LDL.LU R169, [R1+0x4e8] ;  /* 0x0004e80001a97983 */ /* 0x002f220000300800 */
[----:B------:R-:W-:Y:S01]  /*e8d0*/  LEA R158, P5, R43, R230, 0x2 ;  /* 0x000000e62b9e7211 */ /* 0x000fe200078a10ff */
[----:B------:R-:W1:Y:S02]  /*e8e0*/  LDCU UR52, c[0x0][0x3b0] ;  /* 0x00007600ff3477ac */ /* 0x000e640008000800 */
[----:B------:R-:W4:Y:S01]  /*e8f0*/  LDL.LU R168, [R1+0x4ec] ;  /* 0x0004ec0001a87983 */ /* 0x000f220000300800 */
[----:B------:R-:W1:Y:S03]  /*e900*/  LDCU UR53, c[0x0][0x3b0] ;  /* 0x00007600ff3577ac */ /* 0x000e660008000800 */
[----:B---3--:R-:W3:Y:S01]  /*e910*/  LDL.LU R62, [R1+0x48c] ;  /* 0x00048c00013e7983 */ /* 0x008ee20000300800 */
[----:B------:R-:W1:Y:S03]  /*e920*/  LDCU UR54, c[0x0][0x3b0] ;  /* 0x00007600ff3677ac */ /* 0x000e660008000800 */
[----:B------:R-:W3:Y:S01]  /*e930*/  LDL.LU R61, [R1+0x484] ;  /* 0x00048400013d7983 */ /* 0x000ee20000300800 */
        /* <DEDUP_REMOVED lines=49> */
[----:B------:R2:W-:Y:S01]  /*ec50*/  STL.64 [R1+0x2628], R236 ;  /* 0x002628ec01007387 */ /* 0x0005e20000100a00 */
[----:B------:R-:W1:Y:S01]  /*ec60*/  LDCU UR20, c[0x0][0x3b0] ;  /* 0x00007600ff1477ac */ /* 0x000e620008000800 */
[----:B------:R-:W1:Y:S01]  /*ec70*/  LDCU UR73, c[0x0][0x3b0] ;  /* 0x00007600ff4977ac */ /* 0x000e620008000800 */
[----:B------:R-:W1:Y:S01]  /*ec80*/  LDCU UR74, c[0x0][0x3b0] ;  /* 0x00007600ff4a77ac */ /* 0x000e620008000800 */
[----:B--2---:R-:W2:Y:S01]  /*ec90*/  LDL.64 R236, [R1+0x3a8] ;  /* 0x0003a80001ec7983 */ /* 0x004ea20000100a00 */
[----:B------:R-:W1:Y:S03]  /*eca0*/  LDCU UR75, c[0x0][0x3b0] ;  /* 0x00007600ff4b77ac */ /* 0x000e660008000800 */
[----:B------:R-:W-:Y:S01]  /*ecb0*/  STL [R1+0x2590], R252 ;  /* 0x002590fc01007387 */ /* 0x000fe20000100800 */
[----:B------:R-:W1:Y:S01]  /*ecc0*/  LDCU UR76, c[0x0][0x3b0] ;  /* 0x00007600ff4c77ac */ /* 0x000e620008000800 */
        /* <DEDUP_REMOVED lines=40> */
[----:B--2---:R-:W-:-:S05]  /*ef50*/  LEA.HI.X.SX32 R237, R49, R0, 0x2, P1 ;  /* 0x0000000031ed7211 */ /* 0x004fca00008f16ff */
[----:B------:R2:W-:Y:S04]  /*ef60*/  STL [R1+0x3ac], R237 ;  /* 0x0003aced01007387 */ /* 0x0005e80000100800 */
[----:B--2---:R-:W2:Y:S01]  /*ef70*/  LDL.64 R236, [R1+0x3a0] ;  /* 0x0003a00001ec7983 */ /* 0x004ea20000100a00 */
[----:B------:R-:W-:-:S03]  /*ef80*/  LEA R156, P1, R42, R230, 0x2 ;  /* 0x000000e62a9c7211 */ /* 0x000fc600078210ff */
[----:B------:R-:W-:Y:S01]  /*ef90*/  STL [R1+0x378], R158 ;  /* 0x0003789e01007387 */ /* 0x000fe20000100800 */
[----:B--2---:R-:W-:-:S05]  /*efa0*/  LEA.HI.X.SX32 R237, R48, R0, 0x2, P0 ;  /* 0x0000000030ed7211 */ /* 0x004fca00000f16ff */
[----:B------:R2:W-:Y:S04]  /*efb0*/  STL [R1+0x3a4], R237 ;  /* 0x0003a4ed01007387 */ /* 0x0005e80000100800 */
[----:B--2---:R-:W2:Y:S04]  /*efc0*/  LDL.LU.64 R236, [R1+0x2628] ;  /* 0x0026280001ec7983 */ /* 0x004ea80000300a00 */
[----:B------:R-:W2:Y:S01]  /*efd0*/  LDL.64 R48, [R1+0x398] ;  /* 0x0003980001307983 */ /* 0x000ea20000100a00 */
[----:B------:R-:W-:-:S03]  /*efe0*/  LEA R54, P0, R41, R230, 0x2 ;  /* 0x000000e629367211 */ /* 0x000fc600078010ff */
[----:B------:R-:W-:Y:S01]  /*eff0*/  STL [R1+0x370], R156 ;  /* 0x0003709c01007387 */ /* 0x000fe20000100800 */
[----:B--2---:R-:W-:-:S05]  /*f000*/  LEA.HI.X.SX32 R49, R47, R0, 0x2, P4 ;  /* 0x000000002f317211 */ /* 0x004fca00020f16ff */
[----:B------:R2:W-:Y:S04]  /*f010*/  STL [R1+0x39c], R49 ;  /* 0x00039c3101007387 */ /* 0x0005e80000100800 */
[----:B--2---:R-:W2:Y:S01]  /*f020*/  LDL.64 R48, [R1+0x390] ;  /* 0x0003900001307983 */ /* 0x004ea20000100a00 */
[----:B------:R-:W-:-:S03]  /*f030*/  LEA R52, P4, R40, R230, 0x2 ;  /* 0x000000e628347211 */ /* 0x000fc600078810ff */
[----:B------:R-:W-:Y:S01]  /*f040*/  STL [R1+0x368], R54 ;  /* 0x0003683601007387 */ /* 0x000fe20000100800 */
[----:B--2---:R-:W-:-:S05]  /*f050*/  LEA.HI.X.SX32 R49, R46, R0, 0x2, P3 ;  /* 0x000000002e317211 */ /* 0x004fca00018f16ff */
[----:B------:R2:W-:Y:S04]  /*f060*/  STL [R1+0x394], R49 ;  /* 0x0003943101007387 */ /* 0x0005e80000100800 */
[----:B--2---:R-:W2:Y:S01]  /*f070*/  LDL.64 R48, [R1+0x388] ;  /* 0x0003880001307983 */ /* 0x004ea20000100a00 */
[----:B------:R-:W-:-:S03]  /*f080*/  LEA R50, P3, R39, R230, 0x2 ;  /* 0x000000e627327211 */ /* 0x000fc600078610ff */
[----:B------:R-:W-:Y:S04]  /*f090*/  STL [R1+0x360], R52 ;  /* 0x0003603401007387 */ /* 0x000fe80000100800 */
[----:B------:R-:W4:Y:S01]  /*f0a0*/  LDL.64 R46, [R1+0x380] ;  /* 0x00038000012e7983 */ /* 0x000f220000100a00 */
[----:B--2---:R-:W-:Y:S01]  /*f0b0*/  LEA.HI.X.SX32 R49, R45, R0, 0x2, P2 ;  /* 0x000000002d317211 */ /* 0x004fe200010f16ff */
[----:B------:R-:W-:Y:S02]  /*f0c0*/  IMAD.MOV.U32 R45, RZ, RZ, R159 ;  /* 0x000000ffff2d7224 */ /* 0x000fe400078e009f */
[----:B---3--:R-:W-:Y:S02]  /*f0d0*/  IMAD.MOV.U32 R159, RZ, RZ, R161 ;  /* 0x000000ffff9f7224 */ /* 0x008fe400078e00a1 */
[----:B------:R-:W-:-:S02]  /*f0e0*/  IMAD.MOV.U32 R161, RZ, RZ, R163 ;  /* 0x000000ffffa17224 */ /* 0x000fc400078e00a3 */
[----:B------:R-:W-:Y:S02]  /*f0f0*/  IMAD.MOV.U32 R163, RZ, RZ, R164 ;  /* 0x000000ffffa37224 */ /* 0x000fe400078e00a4 */
[----:B------:R-:W-:Y:S01]  /*f100*/  IMAD.MOV.U32 R164, RZ, RZ, R165 ;  /* 0x000000ffffa47224 */ /* 0x000fe200078e00a5 */
[-C--:B----4-:R-:W-:Y:S01]  /*f110*/  LEA.HI.X.SX32 R47, R44, R0.reuse, 0x2, P6 ;  /* 0x000000002c2f7211 */ /* 0x090fe200030f16ff */
[----:B------:R-:W-:Y:S02]  /*f120*/  IMAD.MOV.U32 R165, RZ, RZ, R166 ;  /* 0x000000ffffa57224 */ /* 0x000fe400078e00a6 */
[----:B------:R-:W-:Y:S02]  /*f130*/  IMAD.MOV.U32 R166, RZ, RZ, R167 ;  /* 0x000000ffffa67224 */ /* 0x000fe400078e00a7 */
[----:B------:R-:W-:Y:S01]  /*f140*/  IMAD.MOV.U32 R167, RZ, RZ, R168 ;  /* 0x000000ffffa77224 */ /* 0x000fe200078e00a8 */
[----:B------:R-:W-:Y:S01]  /*f150*/  STL [R1+0x38c], R49 ;  /* 0x00038c3101007387 */ /* 0x000fe20000100800 */
[----:B------:R-:W-:Y:S01]  /*f160*/  IMAD.MOV.U32 R168, RZ, RZ, R169 ;  /* 0x000000ffffa87224 */ /* 0x000fe200078e00a9 */
[----:B------:R-:W-:Y:S01]  /*f170*/  LEA.HI.X.SX32 R45, R43, R0, 0x2, P5 ;  /* 0x000000002b2d7211 */ /* 0x000fe200028f16ff */
[----:B------:R-:W-:Y:S01]  /*f180*/  IMAD.MOV.U32 R169, RZ, RZ, R64 ;  /* 0x000000ffffa97224 */ /* 0x000fe200078e0040 */
[----:B------:R-:W-:Y:S01]  /*f190*/  STL [R1+0x358], R50 ;  /* 0x0003583201007387 */ /* 0x000fe20000100800 */
[----:B------:R-:W-:-:S02]  /*f1a0*/  IMAD.MOV.U32 R64, RZ, RZ, R62 ;  /* 0x000000ffff407224 */ /* 0x000fc400078e003e */
[----:B------:R-:W-:Y:S01]  /*f1b0*/  IMAD.MOV.U32 R62, RZ, RZ, R60 ;  /* 0x000000ffff3e7224 */ /* 0x000fe200078e003c */
[----:B------:R2:W-:Y:S01]  /*f1c0*/  STL [R1+0x384], R47 ;  /* 0x0003842f01007387 */ /* 0x0005e20000100800 */
[----:B------:R-:W-:Y:S02]  /*f1d0*/  IMAD.MOV.U32 R60, RZ, RZ, R249 ;  /* 0x000000ffff3c7224 */ /* 0x000fe400078e00f9 */
[----:B------:R-:W-:Y:S02]  /*f1e0*/  IMAD.MOV.U32 R249, RZ, RZ, R250 ;  /* 0x000000fffff97224 */ /* 0x000fe400078e00fa */
[----:B------:R-:W3:Y:S01]  /*f1f0*/  LDL.LU R250, [R1+0x4a4] ;  /* 0x0004a40001fa7983 */ /* 0x000ee20000300800 */
[----:B--2---:R-:W-:-:S03]  /*f200*/  IMAD.MOV.U32 R47, RZ, RZ, R157 ;  /* 0x000000ffff2f7224 */ /* 0x004fc600078e009d */
[----:B------:R2:W-:Y:S02]  /*f210*/  STL [R1+0x37c], R45 ;  /* 0x00037c2d01007387 */ /* 0x0005e40000100800 */
[----:B--2---:R-:W-:Y:S01]  /*f220*/  IMAD.MOV.U32 R45, RZ, RZ, R47 ;  /* 0x000000ffff2d7224 */ /* 0x004fe200078e002f */
[----:B------:R-:W-:-:S05]  /*f230*/  LEA.HI.X.SX32 R45, R42, R0, 0x2, P1 ;  /* 0x000000002a2d7211 */ /* 0x000fca00008f16ff */
[----:B------:R2:W-:Y:S01]  /*f240*/  STL [R1+0x374], R45 ;  /* 0x0003742d01007387 */ /* 0x0005e20000100800 */
[----:B------:R-:W-:Y:S02]  /*f250*/  IMAD.MOV.U32 R46, RZ, RZ, R156 ;  /* 0x000000ffff2e7224 */ /* 0x000fe400078e009c */
[----:B--2---:R-:W-:Y:S01]  /*f260*/  IMAD.MOV.U32 R45, RZ, RZ, R55 ;  /* 0x000000ffff2d7224 */ /* 0x004fe200078e0037 */
[----:B------:R-:W-:-:S05]  /*f270*/  LEA.HI.X.SX32 R45, R41, R0, 0x2, P0 ;  /* 0x00000000292d7211 */ /* 0x000fca00000f16ff */
[----:B------:R2:W-:Y:S01]  /*f280*/  STL [R1+0x36c], R45 ;  /* 0x00036c2d01007387 */ /* 0x0005e20000100800 */
[----:B------:R-:W-:Y:S02]  /*f290*/  LEA R48, P2, R38, R230, 0x2 ;  /* 0x000000e626307211 */ /* 0x000fe400078410ff */
[----:B------:R-:W-:Y:S01]  /*f2a0*/  MOV R44, R158 ;  /* 0x0000009e002c7202 */ /* 0x000fe20000000f00 */
[----:B------:R-:W-:Y:S02]  /*f2b0*/  IMAD.MOV.U32 R44, RZ, RZ, R46 ;  /* 0x000000ffff2c7224 */ /* 0x000fe400078e002e */
[----:B--2---:R-:W-:Y:S01]  /*f2c0*/  IMAD.MOV.U32 R45, RZ, RZ, R53 ;  /* 0x000000ffff2d7224 */ /* 0x004fe200078e0035 */
[----:B------:R-:W-:Y:S01]  /*f2d0*/  LEA.HI.X.SX32 R45, R40, R0, 0x2, P4 ;  /* 0x00000000282d7211 */ /* 0x000fe200020f16ff */
[----:B------:R-:W-:Y:S01]  /*f2e0*/  IMAD.MOV.U32 R44, RZ, RZ, R54 ;  /* 0x000000ffff2c7224 */ /* 0x000fe200078e0036 */
[-C--:B------:R-:W-:Y:S01]  /*f2f0*/  LEA R156, P6, R37, R230.reuse, 0x2 ;  /* 0x000000e6259c7211 */ /* 0x080fe200078c10ff */
[----:B------:R-:W-:Y:S01]  /*f300*/  IMAD.MOV.U32 R44, RZ, RZ, R52 ;  /* 0x000000ffff2c7224 */ /* 0x000fe200078e0034 */
[-C--:B------:R-:W-:Y:S01]  /*f310*/  LEA R46, P5, R36, R230.reuse, 0x2 ;  /* 0x000000e6242e7211 */ /* 0x080fe200078a10ff */
[----:B------:R2:W-:Y:S01]  /*f320*/  STL [R1+0x364], R45 ;  /* 0x0003642d01007387 */ /* 0x0005e20000100800 */
[-C--:B------:R-:W-:Y:S01]  /*f330*/  LEA R54, P1, R35, R230.reuse, 0x2 ;  /* 0x000000e623367211 */ /* 0x080fe200078210ff */
[----:B------:R-:W-:Y:S01]  /*f340*/  IMAD.MOV.U32 R44, RZ, RZ, R50 ;  /* 0x000000ffff2c7224 */ /* 0x000fe200078e0032 */
[----:B------:R-:W-:Y:S01]  /*f350*/  LEA R52, P0, R34, R230, 0x2 ;  /* 0x000000e622347211 */ /* 0x000fe200078010ff */
[----:B------:R-:W-:Y:S01]  /*f360*/  IMAD.MOV.U32 R158, RZ, RZ, R159 ;  /* 0x000000ffff9e7224 */ /* 0x000fe200078e009f */
[----:B------:R-:W-:Y:S01]  /*f370*/  LEA.HI.X.SX32 R49, R38, R0, 0x2, P2 ;  /* 0x0000000026317211 */ /* 0x000fe200010f16ff */
[----:B------:R-:W-:Y:S01]  /*f380*/  IMAD.MOV.U32 R159, RZ, RZ, R162 ;  /* 0x000000ffff9f7224 */ /* 0x000fe200078e00a2 */
[----:B------:R-:W-:Y:S01]  /*f390*/  LEA R50, P4, R33, R230, 0x2 ;  /* 0x000000e621327211 */ /* 0x000fe200078810ff */
[----:B------:R-:W4:Y:S01]  /*f3a0*/  LDL.LU R162, [R1+0x4c4] ;  /* 0x0004c40001a27983 */ /* 0x000f220000300800 */
[----:B--2---:R-:W-:Y:S01]  /*f3b0*/  IMAD.MOV.U32 R45, RZ, RZ, R51 ;  /* 0x000000ffff2d7224 */ /* 0x004fe200078e0033 */
[----:B------:R-:W-:-:S02]  /*f3c0*/  LEA.HI.X.SX32 R45, R39, R0, 0x2, P3 ;  /* 0x00000000272d7211 */ /* 0x000fc400018f16ff */
[----:B------:R-:W-:Y:S02]  /*f3d0*/  LEA.HI.X.SX32 R157, R37, R0, 0x2, P6 ;  /* 0x00000000259d7211 */ /* 0x000fe400030f16ff */
[----:B------:R-:W-:Y:S02]  /*f3e0*/  LEA R44, P3, R32, R230, 0x2 ;  /* 0x000000e6202c7211 */ /* 0x000fe400078610ff */
[-C--:B------:R-:W-:Y:S01]  /*f3f0*/  LEA.HI.X.SX32 R47, R36, R0.reuse, 0x2, P5 ;  /* 0x00000000242f7211 */ /* 0x080fe200028f16ff */
[----:B------:R2:W-:Y:S01]  /*f400*/  STL [R1+0x35c], R45 ;  /* 0x00035c2d01007387 */ /* 0x0005e20000100800 */
[-C--:B------:R-:W-:Y:S02]  /*f410*/  LEA.HI.X.SX32 R55, R35, R0.reuse, 0x2, P1 ;  /* 0x0000000023377211 */ /* 0x080fe400008f16ff */
[-C--:B------:R-:W-:Y:S01]  /*f420*/  LEA.HI.X.SX32 R53, R34, R0.reuse, 0x2, P0 ;  /* 0x0000000022357211 */ /* 0x080fe200000f16ff */
[----:B------:R1:W-:Y:S01]  /*f430*/  STL.64 [R1+0x350], R48 ;  /* 0x0003503001007387 */ /* 0x0003e20000100a00 */
[----:B------:R-:W-:-:S02]  /*f440*/  LEA.HI.X.SX32 R51, R33, R0, 0x2, P4 ;  /* 0x0000000021337211 */ /* 0x000fc400020f16ff */
[----:B------:R-:W-:Y:S01]  /*f450*/  LEA R42, P6, R30, R230, 0x2 ;  /* 0x000000e61e2a7211 */ /* 0x000fe200078c10ff */
[----:B------:R-:W-:Y:S01]  /*f460*/  STL.64 [R1+0x348], R156 ;  /* 0x0003489c01007387 */ /* 0x000fe20000100a00 */
[----:B--2---:R-:W-:-:S03]  /*f470*/  LEA.HI.X.SX32 R45, R32, R0, 0x2, P3 ;  /* 0x00000000202d7211 */ /* 0x004fc600018f16ff */
[----:B------:R2:W-:Y:S01]  /*f480*/  STL.64 [R1+0x340], R46 ;  /* 0x0003402e01007387 */ /* 0x0005e20000100a00 */
[-C--:B------:R-:W-:Y:S02]  /*f490*/  LEA R40, P1, R28, R230.reuse, 0x2 ;  /* 0x000000e61c287211 */ /* 0x080fe400078210ff */
[-C--:B-1----:R-:W-:Y:S01]  /*f4a0*/  LEA R48, P2, R31, R230.reuse, 0x2 ;  /* 0x000000e61f307211 */ /* 0x082fe200078410ff */
[----:B------:R-:W-:Y:S01]  /*f4b0*/  STL.64 [R1+0x338], R54 ;  /* 0x0003383601007387 */ /* 0x000fe20000100a00 */
[----:B------:R-:W-:Y:S02]  /*f4c0*/  LEA R38, P0, R27, R230, 0x2 ;  /* 0x000000e61b267211 */ /* 0x000fe400078010ff */
[----:B------:R-:W-:Y:S01]  /*f4d0*/  LEA.HI.X.SX32 R49, R31, R0, 0x2, P2 ;  /* 0x000000001f317211 */ /* 0x000fe200010f16ff */
[----:B------:R-:W-:Y:S01]  /*f4e0*/  STL.64 [R1+0x330], R52 ;  /* 0x0003303401007387 */ /* 0x000fe20000100a00 */
[----:B--2---:R-:W-:-:S03]  /*f4f0*/  LEA R46, P5, R29, R230, 0x2 ;  /* 0x000000e61d2e7211 */ /* 0x004fc600078a10ff */
[----:B------:R-:W-:Y:S01]  /*f500*/  STL.64 [R1+0x328], R50 ;  /* 0x0003283201007387 */ /* 0x000fe20000100a00 */
[----:B------:R-:W-:Y:S02]  /*f510*/  LEA R36, P4, R26, R230, 0x2 ;  /* 0x000000e61a247211 */ /* 0x000fe400078810ff */
[-C--:B------:R-:W-:Y:S01]  /*f520*/  LEA.HI.X.SX32 R43, R30, R0.reuse, 0x2, P6 ;  /* 0x000000001e2b7211 */ /* 0x080fe200030f16ff */
[----:B------:R1:W-:Y:S01]  /*f530*/  STL.64 [R1+0x320], R44 ;  /* 0x0003202c01007387 */ /* 0x0003e20000100a00 */
[----:B------:R-:W-:Y:S02]  /*f540*/  LEA.HI.X.SX32 R47, R29, R0, 0x2, P5 ;  /* 0x000000001d2f7211 */ /* 0x000fe400028f16ff */
[----:B------:R-:W-:Y:S02]  /*f550*/  LEA R34, P2, R24, R230, 0x2 ;  /* 0x000000e618227211 */ /* 0x000fe400078410ff */
[-C--:B------:R-:W-:Y:S01]  /*f560*/  LEA.HI.X.SX32 R41, R28, R0.reuse, 0x2, P1 ;  /* 0x000000001c297211 */ /* 0x080fe200008f16ff */
[----:B------:R-:W-:Y:S01]  /*f570*/  STL.64 [R1+0x318], R48 ;  /* 0x0003183001007387 */ /* 0x000fe20000100a00 */
[----:B------:R-:W-:-:S02]  /*f580*/  LEA.HI.X.SX32 R39, R27, R0, 0x2, P0 ;  /* 0x000000001b277211 */ /* 0x000fc400000f16ff */
[----:B------:R-:W-:Y:S02]  /*f590*/  LEA.HI.X.SX32 R37, R26, R0, 0x2, P4 ;  /* 0x000000001a257211 */ /* 0x000fe400020f16ff */
[C---:B-1----:R-:W-:Y:S01]  /*f5a0*/  LEA R44, P3, R25.reuse, R230, 0x2 ;  /* 0x000000e6192c7211 */ /* 0x042fe200078610ff */
[----:B------:R1:W-:Y:S01]  /*f5b0*/  STL.64 [R1+0x310], R42 ;  /* 0x0003102a01007387 */ /* 0x0003e20000100a00 */
[-C--:B------:R-:W-:Y:S02]  /*f5c0*/  LEA.HI.X.SX32 R35, R24, R0.reuse, 0x2, P2 ;  /* 0x0000000018237211 */ /* 0x080fe400010f16ff */
[----:B------:R-:W-:Y:S01]  /*f5d0*/  LEA.HI.X.SX32 R45, R25, R0, 0x2, P3 ;  /* 0x00000000192d7211 */ /* 0x000fe200018f16ff */
[----:B------:R-:W-:Y:S01]  /*f5e0*/  STL.64 [R1+0x308], R46 ;  /* 0x0003082e01007387 */ /* 0x000fe20000100a00 */
[----:B------:R-:W-:-:S03]  /*f5f0*/  LEA R32, P5, R22, R230, 0x2 ;  /* 0x000000e616207211 */ /* 0x000fc600078a10ff */
[----:B------:R2:W-:Y:S01]  /*f600*/  STL.64 [R1+0x300], R40 ;  /* 0x0003002801007387 */ /* 0x0005e20000100a00 */
[----:B-1----:R-:W-:-:S03]  /*f610*/  LEA R42, P6, R23, R230, 0x2 ;  /* 0x000000e6172a7211 */ /* 0x002fc600078c10ff */
[----:B------:R1:W-:Y:S01]  /*f620*/  STL.64 [R1+0x2f8], R38 ;  /* 0x0002f82601007387 */ /* 0x0003e20000100a00 */
[----:B------:R-:W-:Y:S02]  /*f630*/  LEA R30, P3, R18, R230, 0x2 ;  /* 0x000000e6121e7211 */ /* 0x000fe400078610ff */
[----:B------:R-:W-:Y:S01]  /*f640*/  LEA.HI.X.SX32 R43, R23, R0, 0x2, P6 ;  /* 0x00000000172b7211 */ /* 0x000fe200030f16ff */
[----:B------:R1:W-:Y:S01]  /*f650*/  STL.64 [R1+0x2f0], R36 ;  /* 0x0002f02401007387 */ /* 0x0003e20000100a00 */
[----:B--2---:R-:W-:-:S03]  /*f660*/  LEA R40, P1, R21, R230, 0x2 ;  /* 0x000000e615287211 */ /* 0x004fc600078210ff */
[----:B------:R-:W-:Y:S01]  /*f670*/  STL.64 [R1+0x2e8], R44 ;  /* 0x0002e82c01007387 */ /* 0x000fe20000100a00 */
[----:B------:R-:W-:Y:S02]  /*f680*/  LEA.HI.X.SX32 R33, R22, R0, 0x2, P5 ;  /* 0x0000000016217211 */ /* 0x000fe400028f16ff */
[----:B-1----:R-:W-:Y:S01]  /*f690*/  LEA R38, P0, R20, R230, 0x2 ;  /* 0x000000e614267211 */ /* 0x002fe200078010ff */
[----:B------:R1:W-:Y:S01]  /*f6a0*/  STL.64 [R1+0x2e0], R34 ;  /* 0x0002e02201007387 */ /* 0x0003e20000100a00 */
[----:B------:R-:W-:Y:S02]  /*f6b0*/  LEA.HI.X.SX32 R41, R21, R0, 0x2, P1 ;  /* 0x0000000015297211 */ /* 0x000fe400008f16ff */
[CC--:B------:R-:W-:Y:S02]  /*f6c0*/  LEA R36, P4, R19.reuse, R230.reuse, 0x2 ;  /* 0x000000e613247211 */ /* 0x0c0fe400078810ff */
[----:B------:R-:W-:Y:S02]  /*f6d0*/  LEA R28, P6, R16, R230, 0x2 ;  /* 0x000000e6101c7211 */ /* 0x000fe400078c10ff */
[-C--:B------:R-:W-:Y:S01]  /*f6e0*/  LEA.HI.X.SX32 R39, R20, R0.reuse, 0x2, P0 ;  /* 0x0000000014277211 */ /* 0x080fe200000f16ff */
[----:B------:R-:W-:Y:S01]  /*f6f0*/  STL.64 [R1+0x2d8], R42 ;  /* 0x0002d82a01007387 */ /* 0x000fe20000100a00 */
[----:B------:R-:W-:-:S02]  /*f700*/  LEA.HI.X.SX32 R37, R19, R0, 0x2, P4 ;  /* 0x0000000013257211 */ /* 0x000fc400020f16ff */
[C---:B-1----:R-:W-:Y:S01]  /*f710*/  LEA R34, P2, R17.reuse, R230, 0x2 ;  /* 0x000000e611227211 */ /* 0x042fe200078410ff */
[----:B------:R1:W-:Y:S01]  /*f720*/  STL.64 [R1+0x2d0], R32 ;  /* 0x0002d02001007387 */ /* 0x0003e20000100a00 */
[-C--:B------:R-:W-:Y:S02]  /*f730*/  LEA.HI.X.SX32 R31, R18, R0.reuse, 0x2, P3 ;  /* 0x00000000121f7211 */ /* 0x080fe400018f16ff */
[-C--:B------:R-:W-:Y:S01]  /*f740*/  LEA.HI.X.SX32 R35, R17, R0.reuse, 0x2, P2 ;  /* 0x0000000011237211 */ /* 0x080fe200010f16ff */
[----:B------:R-:W-:Y:S01]  /*f750*/  STL.64 [R1+0x2c8], R40 ;  /* 0x0002c82801007387 */ /* 0x000fe20000100a00 */
[----:B------:R-:W-:Y:S02]  /*f760*/  LEA.HI.X.SX32 R29, R16, R0, 0x2, P6 ;  /* 0x00000000101d7211 */ /* 0x000fe400030f16ff */
[-C--:B------:R-:W-:Y:S01]  /*f770*/  LEA R26, P1, R14, R230.reuse, 0x2 ;  /* 0x000000e60e1a7211 */ /* 0x080fe200078210ff */
[----:B------:R-:W-:Y:S01]  /*f780*/  STL.64 [R1+0x2c0], R38 ;  /* 0x0002c02601007387 */ /* 0x000fe20000100a00 */
[----:B------:R-:W-:-:S02]  /*f790*/  LEA R24, P0, R13, R230, 0x2 ;  /* 0x000000e60d187211 */ /* 0x000fc400078010ff */
[CC--:B-1----:R-:W-:Y:S01]  /*f7a0*/  LEA R32, P5, R15.reuse, R230.reuse, 0x2 ;  /* 0x000000e60f207211 */ /* 0x0c2fe200078a10ff */
[----:B------:R-:W-:Y:S01]  /*f7b0*/  STL.64 [R1+0x2b8], R36 ;  /* 0x0002b82401007387 */ /* 0x000fe20000100a00 */
[----:B------:R-:W-:Y:S02]  /*f7c0*/  LEA R22, P4, R12, R230, 0x2 ;  /* 0x000000e60c167211 */ /* 0x000fe400078810ff */
[----:B------:R-:W-:Y:S01]  /*f7d0*/  LEA.HI.X.SX32 R33, R15, R0, 0x2, P5 ;  /* 0x000000000f217211 */ /* 0x000fe200028f16ff */
[----:B------:R1:W-:Y:S01]  /*f7e0*/  STL.64 [R1+0x2b0], R30 ;  /* 0x0002b01e01007387 */ /* 0x0003e20000100a00 */
[----:B------:R-:W-:Y:S02]  /*f7f0*/  LEA R20, P2, R10, R230, 0x2 ;  /* 0x000000e60a147211 */ /* 0x000fe400078410ff */
[-C--:B------:R-:W-:Y:S01]  /*f800*/  LEA.HI.X.SX32 R27, R14, R0.reuse, 0x2, P1 ;  /* 0x000000000e1b7211 */ /* 0x080fe200008f16ff */
[----:B------:R-:W-:Y:S01]  /*f810*/  STL.64 [R1+0x2a8], R34 ;  /* 0x0002a82201007387 */ /* 0x000fe20000100a00 */
[----:B------:R-:W-:-:S03]  /*f820*/  LEA.HI.X.SX32 R25, R13, R0, 0x2, P0 ;  /* 0x000000000d197211 */ /* 0x000fc600000f16ff */
[----:B------:R2:W-:Y:S01]  /*f830*/  STL.64 [R1+0x2a0], R28 ;  /* 0x0002a01c01007387 */ /* 0x0005e20000100a00 */
[-C--:B------:R-:W-:Y:S02]  /*f840*/  LEA R16, P5, R8, R230.reuse, 0x2 ;  /* 0x000000e608107211 */ /* 0x080fe400078a10ff */
[C---:B-1----:R-:W-:Y:S02]  /*f850*/  LEA R30, P3, R11.reuse, R230, 0x2 ;  /* 0x000000e60b1e7211 */ /* 0x042fe400078610ff */
[-C--:B------:R-:W-:Y:S01]  /*f860*/  LEA.HI.X.SX32 R23, R12, R0.reuse, 0x2, P4 ;  /* 0x000000000c177211 */ /* 0x080fe200020f16ff */
[----:B------:R-:W-:Y:S01]  /*f870*/  STL.64 [R1+0x298], R32 ;  /* 0x0002982001007387 */ /* 0x000fe20000100a00 */
[----:B------:R-:W-:Y:S02]  /*f880*/  LEA.HI.X.SX32 R31, R11, R0, 0x2, P3 ;  /* 0x000000000b1f7211 */ /* 0x000fe400018f16ff */
[----:B--2---:R-:W-:Y:S01]  /*f890*/  LEA R28, P6, R9, R230, 0x2 ;  /* 0x000000e6091c7211 */ /* 0x004fe200078c10ff */
[----:B------:R1:W-:Y:S01]  /*f8a0*/  STL.64 [R1+0x290], R26 ;  /* 0x0002901a01007387 */ /* 0x0003e20000100a00 */
[----:B------:R-:W-:-:S02]  /*f8b0*/  LEA.HI.X.SX32 R21, R10, R0, 0x2, P2 ;  /* 0x000000000a157211 */ /* 0x000fc400010f16ff */
[-C--:B------:R-:W-:Y:S01]  /*f8c0*/  LEA.HI.X.SX32 R29, R9, R0.reuse, 0x2, P6 ;  /* 0x00000000091d7211 */ /* 0x080fe200030f16ff */
[----:B------:R2:W-:Y:S01]  /*f8d0*/  STL.64 [R1+0x288], R24 ;  /* 0x0002881801007387 */ /* 0x0005e20000100a00 */
[----:B------:R-:W-:-:S03]  /*f8e0*/  LEA.HI.X.SX32 R17, R8, R0, 0x2, P5 ;  /* 0x0000000008117211 */ /* 0x000fc600028f16ff */
[----:B------:R2:W-:Y:S01]  /*f8f0*/  STL.64 [R1+0x280], R22 ;  /* 0x0002801601007387 */ /* 0x0005e20000100a00 */
[-C--:B------:R-:W-:Y:S02]  /*f900*/  LEA R18, P3, R2, R230.reuse, 0x2 ;  /* 0x000000e602127211 */ /* 0x080fe400078610ff */
[-C--:B-1----:R-:W-:Y:S01]  /*f910*/  LEA R26, P1, R7, R230.reuse, 0x2 ;  /* 0x000000e6071a7211 */ /* 0x082fe200078210ff */
[----:B------:R-:W-:Y:S01]  /*f920*/  STL.64 [R1+0x278], R30 ;  /* 0x0002781e01007387 */ /* 0x000fe20000100a00 */
[----:B--2---:R-:W-:-:S03]  /*f930*/  LEA R24, P0, R6, R230, 0x2 ;  /* 0x000000e606187211 */ /* 0x004fc600078010ff */
[----:B------:R1:W-:Y:S01]  /*f940*/  STL.64 [R1+0x270], R20 ;  /* 0x0002701401007387 */ /* 0x0003e20000100a00 */
[----:B------:R-:W-:Y:S02]  /*f950*/  LEA.HI.X.SX32 R27, R7, R0, 0x2, P1 ;  /* 0x00000000071b7211 */ /* 0x000fe400008f16ff */
[CC--:B------:R-:W-:Y:S01]  /*f960*/  LEA R22, P4, R3.reuse, R230.reuse, 0x2 ;  /* 0x000000e603167211 */ /* 0x0c0fe200078810ff */
[----:B------:R-:W-:Y:S01]  /*f970*/  STL.64 [R1+0x268], R28 ;  /* 0x0002681c01007387 */ /* 0x000fe20000100a00 */
[----:B------:R-:W-:Y:S02]  /*f980*/  LEA R10, P6, R66, R230, 0x2 ;  /* 0x000000e6420a7211 */ /* 0x000fe400078c10ff */
[-C--:B------:R-:W-:Y:S01]  /*f990*/  LEA.HI.X.SX32 R25, R6, R0.reuse, 0x2, P0 ;  /* 0x0000000006197211 */ /* 0x080fe200000f16ff */
[----:B------:R2:W-:Y:S01]  /*f9a0*/  STL.64 [R1+0x260], R16 ;  /* 0x0002601001007387 */ /* 0x0005e20000100a00 */
[----:B------:R-:W-:Y:S02]  /*f9b0*/  LEA.HI.X.SX32 R23, R3, R0, 0x2, P4 ;  /* 0x0000000003177211 */ /* 0x000fe400020f16ff */
[----:B-1----:R-:W-:-:S02]  /*f9c0*/  LEA R20, P2, R65, R230, 0x2 ;  /* 0x000000e641147211 */ /* 0x002fc400078410ff */
[----:B------:R-:W-:Y:S02]  /*f9d0*/  LEA R14, P1, R68, R230, 0x2 ;  /* 0x000000e6440e7211 */ /* 0x000fe400078210ff */
[----:B------:R-:W-:Y:S01]  /*f9e0*/  LEA.HI.X.SX32 R19, R2, R0, 0x2, P3 ;  /* 0x0000000002137211 */ /* 0x000fe200018f16ff */
[----:B------:R-:W-:Y:S01]  /*f9f0*/  STL.64 [R1+0x258], R26 ;  /* 0x0002581a01007387 */ /* 0x000fe20000100a00 */
[-C--:B------:R-:W-:Y:S02]  /*fa00*/  LEA R12, P0, R69, R230.reuse, 0x2 ;  /* 0x000000e6450c7211 */ /* 0x080fe400078010ff */
[----:B--2---:R-:W-:Y:S02]  /*fa10*/  LEA R16, P5, R67, R230, 0x2 ;  /* 0x000000e643107211 */ /* 0x004fe400078a10ff */
[----:B------:R-:W-:Y:S01]  /*fa20*/  LEA.HI.X.SX32 R21, R65, R0, 0x2, P2 ;  /* 0x0000000041157211 */ /* 0x000fe200010f16ff */
[----:B------:R-:W-:Y:S01]  /*fa30*/  STL.64 [R1+0x250], R24 ;  /* 0x0002501801007387 */ /* 0x000fe20000100a00 */
[----:B------:R-:W-:-:S02]  /*fa40*/  LEA R6, P4, R70, R230, 0x2 ;  /* 0x000000e646067211 */ /* 0x000fc400078810ff */
[-C--:B------:R-:W-:Y:S01]  /*fa50*/  LEA.HI.X.SX32 R11, R66, R0.reuse, 0x2, P6 ;  /* 0x00000000420b7211 */ /* 0x080fe200030f16ff */
[----:B------:R-:W-:Y:S01]  /*fa60*/  STL.64 [R1+0x248], R22 ;  /* 0x0002481601007387 */ /* 0x000fe20000100a00 */
[-C--:B------:R-:W-:Y:S02]  /*fa70*/  LEA.HI.X.SX32 R17, R67, R0.reuse, 0x2, P5 ;  /* 0x0000000043117211 */ /* 0x080fe400028f16ff */
[-C--:B------:R-:W-:Y:S01]  /*fa80*/  LEA.HI.X.SX32 R15, R68, R0.reuse, 0x2, P1 ;  /* 0x00000000440f7211 */ /* 0x080fe200008f16ff */
        /* <DEDUP_REMOVED lines=8> */
[-C--:B------:R-:W-:Y:S02]  /*fb10*/  LEA.HI.X.SX32 R9, R72, R0.reuse, 0x2, P2 ;  /* 0x0000000048097211 */ /* 0x080fe400010f16ff */
[----:B------:R-:W-:Y:S01]  /*fb20*/  LEA.HI.X.SX32 R19, R71, R0, 0x2, P3 ;  /* 0x0000000047137211 */ /* 0x000fe200018f16ff */
[----:B------:R1:W-:Y:S01]  /*fb30*/  STL.64 [R1+0x220], R14 ;  /* 0x0002200e01007387 */ /* 0x0003e20000100a00 */
[----:B--2---:R-:W-:-:S03]  /*fb40*/  LEA R10, P6, R73, R230, 0x2 ;  /* 0x000000e6490a7211 */ /* 0x004fc600078c10ff */
[----:B------:R2:W-:Y:S01]  /*fb50*/  STL.64 [R1+0x218], R12 ;  /* 0x0002180c01007387 */ /* 0x0005e20000100a00 */
[----:B-1----:R-:W-:-:S03]  /*fb60*/  LEA R16, P5, R74, R230, 0x2 ;  /* 0x000000e64a107211 */ /* 0x002fc600078a10ff */
[----:B------:R1:W-:Y:S01]  /*fb70*/  STL.64 [R1+0x210], R6 ;  /* 0x0002100601007387 */ /* 0x0003e20000100a00 */
[----:B------:R-:W-:Y:S02]  /*fb80*/  LEA.HI.X.SX32 R11, R73, R0, 0x2, P6 ;  /* 0x00000000490b7211 */ /* 0x000fe400030f16ff */
[-C--:B------:R-:W-:Y:S02]  /*fb90*/  LEA R14, P1, R75, R230.reuse, 0x2 ;  /* 0x000000e64b0e7211 */ /* 0x080fe400078210ff */
[-C--:B------:R-:W-:Y:S02]  /*fba0*/  LEA R2, P3, R78, R230.reuse, 0x2 ;  /* 0x000000e64e027211 */ /* 0x080fe400078610ff */
[----:B--2---:R-:W-:Y:S02]  /*fbb0*/  LEA R12, P0, R76, R230, 0x2 ;  /* 0x000000e64c0c7211 */ /* 0x004fe400078010ff */
[----:B------:R-:W-:Y:S02]  /*fbc0*/  LEA.HI.X.SX32 R17, R74, R0, 0x2, P5 ;  /* 0x000000004a117211 */ /* 0x000fe400028f16ff */
[----:B-1----:R-:W-:Y:S01]  /*fbd0*/  LEA R6, P4, R77, R230, 0x2 ;  /* 0x000000e64d067211 */ /* 0x002fe200078810ff */
[----:B------:R-:W-:Y:S01]  /*fbe0*/  STL.64 [R1+0x208], R18 ;  /* 0x0002081201007387 */ /* 0x000fe20000100a00 */
[----:B------:R-:W-:-:S02]  /*fbf0*/  LEA.HI.X.SX32 R15, R75, R0, 0x2, P1 ;  /* 0x000000004b0f7211 */ /* 0x000fc400008f16ff */
[-C--:B------:R-:W-:Y:S01]  /*fc00*/  LEA.HI.X.SX32 R13, R76, R0.reuse, 0x2, P0 ;  /* 0x000000004c0d7211 */ /* 0x080fe200000f16ff */
[----:B------:R1:W-:Y:S01]  /*fc10*/  STL.64 [R1+0x200], R8 ;  /* 0x0002000801007387 */ /* 0x0003e20000100a00 */
[-C--:B------:R-:W-:Y:S02]  /*fc20*/  LEA.HI.X.SX32 R7, R77, R0.reuse, 0x2, P4 ;  /* 0x000000004d077211 */ /* 0x080fe400020f16ff */
[----:B------:R-:W-:Y:S01]  /*fc30*/  LEA.HI.X.SX32 R3, R78, R0, 0x2, P3 ;  /* 0x000000004e037211 */ /* 0x000fe200018f16ff */
[----:B------:R2:W-:Y:S04]  /*fc40*/  STL.64 [R1+0x1f8], R10 ;  /* 0x0001f80a01007387 */ /* 0x0005e80000100a00 */
[----:B------:R3:W-:Y:S01]  /*fc50*/  STL.64 [R1+0x1f0], R16 ;  /* 0x0001f01001007387 */ /* 0x0007e20000100a00 */
[----:B-1----:R-:W-:-:S03]  /*fc60*/  LEA R8, P2, R79, R230, 0x2 ;  /* 0x000000e64f087211 */ /* 0x002fc600078410ff */
[----:B------:R1:W-:Y:S01]  /*fc70*/  STL.64 [R1+0x1e8], R14 ;  /* 0x0001e80e01007387 */ /* 0x0003e20000100a00 */
[----:B--2---:R-:W-:-:S03]  /*fc80*/  LEA R10, P6, R80, R230, 0x2 ;  /* 0x000000e6500a7211 */ /* 0x004fc600078c10ff */
[----:B------:R2:W-:Y:S01]  /*fc90*/  STL.64 [R1+0x1e0], R12 ;  /* 0x0001e00c01007387 */ /* 0x0005e20000100a00 */
[----:B------:R-:W-:Y:S02]  /*fca0*/  LEA.HI.X.SX32 R9, R79, R0, 0x2, P2 ;  /* 0x000000004f097211 */ /* 0x000fe400010f16ff */
[C---:B---3--:R-:W-:Y:S01]  /*fcb0*/  LEA R16, P5, R81.reuse, R230, 0x2 ;  /* 0x000000e651107211 */ /* 0x048fe200078a10ff */
[----:B------:R3:W-:Y:S01]  /*fcc0*/  STL.64 [R1+0x1d8], R6 ;  /* 0x0001d80601007387 */ /* 0x0007e20000100a00 */
[----:B------:R-:W-:Y:S02]  /*fcd0*/  LEA.HI.X.SX32 R11, R80, R0, 0x2, P6 ;  /* 0x00000000500b7211 */ /* 0x000fe400030f16ff */
[----:B-1----:R-:W-:Y:S01]  /*fce0*/  LEA R14, P1, R82, R230, 0x2 ;  /* 0x000000e6520e7211 */ /* 0x002fe200078210ff */
[----:B------:R1:W-:Y:S01]  /*fcf0*/  STL.64 [R1+0x1d0], R2 ;  /* 0x0001d00201007387 */ /* 0x0003e20000100a00 */
[----:B------:R-:W-:Y:S02]  /*fd00*/  LEA.HI.X.SX32 R17, R81, R0, 0x2, P5 ;  /* 0x0000000051117211 */ /* 0x000fe400028f16ff */
[----:B--2---:R-:W-:-:S02]  /*fd10*/  LEA R12, P0, R83, R230, 0x2 ;  /* 0x000000e6530c7211 */ /* 0x004fc400078010ff */
[----:B------:R-:W-:Y:S02]  /*fd20*/  LEA.HI.X.SX32 R15, R82, R0, 0x2, P1 ;  /* 0x00000000520f7211 */ /* 0x000fe400008f16ff */
[C---:B---3--:R-:W-:Y:S01]  /*fd30*/  LEA R6, P4, R84.reuse, R230, 0x2 ;  /* 0x000000e654067211 */ /* 0x048fe200078810ff */
[----:B------:R2:W-:Y:S01]  /*fd40*/  STL.64 [R1+0x1c8], R8 ;  /* 0x0001c80801007387 */ /* 0x0005e20000100a00 */
[----:B------:R-:W-:Y:S02]  /*fd50*/  LEA.HI.X.SX32 R13, R83, R0, 0x2, P0 ;  /* 0x00000000530d7211 */ /* 0x000fe400000f16ff */
[C---:B-1----:R-:W-:Y:S01]  /*fd60*/  LEA R2, P3, R85.reuse, R230, 0x2 ;  /* 0x000000e655027211 */ /* 0x042fe200078610ff */
        /* <DEDUP_REMOVED lines=9> */
[C---:B---3--:R-:W-:Y:S01]  /*fe00*/  LEA R16, P5, R88.reuse, R230, 0x2 ;  /* 0x000000e658107211 */ /* 0x048fe200078a10ff */
[----:B------:R3:W-:Y:S01]  /*fe10*/  STL.64 [R1+0x1a0], R6 ;  /* 0x0001a00601007387 */ /* 0x0007e20000100a00 */
[----:B------:R-:W-:Y:S02]  /*fe20*/  LEA.HI.X.SX32 R11, R87, R0, 0x2, P6 ;  /* 0x00000000570b7211 */ /* 0x000fe400030f16ff */
[----:B--2---:R-:W-:Y:S01]  /*fe30*/  LEA R14, P1, R89, R230, 0x2 ;  /* 0x000000e6590e7211 */ /* 0x004fe200078210ff */
[----:B------:R2:W-:Y:S01]  /*fe40*/  STL.64 [R1+0x198], R2 ;  /* 0x0001980201007387 */ /* 0x0005e20000100a00 */
[----:B------:R-:W-:Y:S02]  /*fe50*/  LEA.HI.X.SX32 R17, R88, R0, 0x2, P5 ;  /* 0x0000000058117211 */ /* 0x000fe400028f16ff */
[----:B-1----:R-:W-:-:S02]  /*fe60*/  LEA R12, P0, R90, R230, 0x2 ;  /* 0x000000e65a0c7211 */ /* 0x002fc400078010ff */
[----:B------:R-:W-:Y:S02]  /*fe70*/  LEA.HI.X.SX32 R15, R89, R0, 0x2, P1 ;  /* 0x00000000590f7211 */ /* 0x000fe400008f16ff */
[C---:B---3--:R-:W-:Y:S01]  /*fe80*/  LEA R6, P4, R91.reuse, R230, 0x2 ;  /* 0x000000e65b067211 */ /* 0x048fe200078810ff */
[----:B------:R1:W-:Y:S01]  /*fe90*/  STL.64 [R1+0x190], R8 ;  /* 0x0001900801007387 */ /* 0x0003e20000100a00 */
[----:B------:R-:W-:Y:S02]  /*fea0*/  LEA.HI.X.SX32 R13, R90, R0, 0x2, P0 ;  /* 0x000000005a0d7211 */ /* 0x000fe400000f16ff */
[C---:B--2---:R-:W-:Y:S01]  /*feb0*/  LEA R2, P3, R92.reuse, R230, 0x2 ;  /* 0x000000e65c027211 */ /* 0x044fe200078610ff */
[----:B------:R2:W-:Y:S01]  /*fec0*/  STL.64 [R1+0x188], R10 ;  /* 0x0001880a01007387 */ /* 0x0005e20000100a00 */
[-C--:B------:R-:W-:Y:S02]  /*fed0*/  LEA.HI.X.SX32 R7, R91, R0.reuse, 0x2, P4 ;  /* 0x000000005b077211 */ /* 0x080fe400020f16ff */
[----:B------:R-:W-:Y:S01]  /*fee0*/  LEA.HI.X.SX32 R3, R92, R0, 0x2, P3 ;  /* 0x000000005c037211 */ /* 0x000fe200018f16ff */
        /* <DEDUP_REMOVED lines=102> */
[----:B------:R-:W-:Y:S01]  /*10550*/  STL.64 [R1+0x70], R10 ;  /* 0x0000700a01007387 */ /* 0x000fe20000100a00 */
[-C--:B------:R-:W-:Y:S02]  /*10560*/  LEA.HI.X.SX32 R7, R126, R0.reuse, 0x2, P4 ;  /* 0x000000007e077211 */ /* 0x080fe400020f16ff */
[----:B------:R-:W-:Y:S01]  /*10570*/  LEA.HI.X.SX32 R3, R127, R0, 0x2, P3 ;  /* 0x000000007f037211 */ /* 0x000fe200018f16ff */
[----:B------:R-:W-:Y:S04]  /*10580*/  STL.64 [R1+0x68], R16 ;  /* 0x0000681001007387 */ /* 0x000fe80000100a00 */
[----:B------:R-:W-:Y:S04]  /*10590*/  STL.64 [R1+0x60], R14 ;  /* 0x0000600e01007387 */ /* 0x000fe80000100a00 */
[----:B------:R-:W-:Y:S04]  /*105a0*/  STL.64 [R1+0x58], R12 ;  /* 0x0000580c01007387 */ /* 0x000fe80000100a00 */
[----:B------:R-:W-:Y:S04]  /*105b0*/  STL.64 [R1+0x50], R6 ;  /* 0x0000500601007387 */ /* 0x000fe80000100a00 */
[----:B------:R1:W-:Y:S04]  /*105c0*/  STL.64 [R1+0x48], R2 ;  /* 0x0000480201007387 */ /* 0x0003e80000100a00 */
[----:B------:R-:W1:Y:S01]  /*105d0*/  LDL.LU R157, [R1+0x4f0] ;  /* 0x0004f000019d7983 */ /* 0x000e620000300800 */
[----:B--2---:R-:W-:-:S04]  /*105e0*/  LEA R8, P2, R128, R230, 0x2 ;  /* 0x000000e680087211 */ /* 0x004fc800078410ff */
[----:B------:R-:W-:-:S05]  /*105f0*/  LEA.HI.X.SX32 R9, R128, R0, 0x2, P2 ;  /* 0x0000000080097211 */ /* 0x000fca00010f16ff */
[----:B------:R2:W-:Y:S01]  /*10600*/  STL.64 [R1+0x40], R8 ;  /* 0x0000400801007387 */ /* 0x0005e20000100a00 */
[----:B-1----:R-:W-:Y:S01]  /*10610*/  IMAD R3, R157, UR52, RZ ;  /* 0x000000349d037c24 */ /* 0x002fe2000f8e02ff */
[CC--:B------:R-:W-:Y:S02]  /*10620*/  LEA R10, P6, R129.reuse, R230.reuse, 0x2 ;  /* 0x000000e6810a7211 */ /* 0x0c0fe400078c10ff */
[----:B------:R-:W3:Y:S01]  /*10630*/  LDL.LU R157, [R1+0x458] ;  /* 0x00045800019d7983 */ /* 0x000ee20000300800 */
[----:B------:R-:W-:Y:S01]  /*10640*/  LEA R18, P5, R130, R230, 0x2 ;  /* 0x000000e682127211 */ /* 0x000fe200078a10ff */
[----:B------:R-:W-:Y:S01]  /*10650*/  IMAD.MOV.U32 R156, RZ, RZ, R164 ;  /* 0x000000ffff9c7224 */ /* 0x000fe200078e00a4 */
[----:B------:R-:W-:Y:S01]  /*10660*/  LEA.HI.X.SX32 R11, R129, R0, 0x2, P6 ;  /* 0x00000000810b7211 */ /* 0x000fe200030f16ff */
[----:B------:R-:W-:Y:S01]  /*10670*/  IMAD R61, R61, UR64, RZ ;  /* 0x000000403d3d7c24 */ /* 0x000fe2000f8e02ff */
[-C--:B------:R-:W-:Y:S01]  /*10680*/  LEA R16, P1, R131, R230.reuse, 0x2 ;  /* 0x000000e683107211 */ /* 0x080fe200078210ff */
[----:B------:R-:W-:Y:S01]  /*10690*/  IMAD R125, R60, UR22, RZ ;  /* 0x000000163c7d7c24 */ /* 0x000fe2000f8e02ff */
[-C--:B------:R-:W-:Y:S01]  /*106a0*/  LEA R14, P0, R132, R230.reuse, 0x2 ;  /* 0x000000e6840e7211 */ /* 0x080fe200078010ff */
[----:B------:R1:W-:Y:S01]  /*106b0*/  STL.64 [R1+0x38], R10 ;  /* 0x0000380a01007387 */ /* 0x0003e20000100a00 */
[-C--:B------:R-:W-:Y:S01]  /*106c0*/  LEA R12, P4, R133, R230.reuse, 0x2 ;  /* 0x000000e6850c7211 */ /* 0x080fe200078810ff */
[----:B------:R-:W-:Y:S01]  /*106d0*/  IMAD R75, R174, UR71, RZ ;  /* 0x00000047ae4b7c24 */ /* 0x000fe2000f8e02ff */
[-C--:B------:R-:W-:Y:S01]  /*106e0*/  LEA R6, P3, R134, R230.reuse, 0x2 ;  /* 0x000000e686067211 */ /* 0x080fe200078610ff */
[----:B------:R-:W-:Y:S01]  /*106f0*/  IMAD R57, R57, UR62, RZ ;  /* 0x0000003e39397c24 */ /* 0x000fe2000f8e02ff */
[----:B--2---:R-:W-:Y:S01]  /*10700*/  LEA R8, P2, R135, R230, 0x2 ;  /* 0x000000e687087211 */ /* 0x004fe200078410ff */
[----:B------:R-:W-:Y:S01]  /*10710*/  IMAD R59, R59, UR63, RZ ;  /* 0x0000003f3b3b7c24 */ /* 0x000fe2000f8e02ff */
[----:B------:R-:W2:Y:S01]  /*10720*/  LDCU UR52, c[0x0][0x3b0] ;  /* 0x00007600ff3477ac */ /* 0x000ea20008000800 */
[----:B---3--:R-:W-:Y:S01]  /*10730*/  IMAD R39, R157, UR53, RZ ;  /* 0x000000359d277c24 */ /* 0x008fe2000f8e02ff */
[-C--:B------:R-:W-:Y:S01]  /*10740*/  LEA.HI.X.SX32 R19, R130, R0.reuse, 0x2, P5 ;  /* 0x0000000082137211 */ /* 0x080fe200028f16ff */
[----:B------:R-:W3:Y:S01]  /*10750*/  LDL.LU R157, [R1+0x45c] ;  /* 0x00045c00019d7983 */ /* 0x000ee20000300800 */
[-C--:B------:R-:W-:Y:S01]  /*10760*/  LEA.HI.X.SX32 R17, R131, R0.reuse, 0x2, P1 ;  /* 0x0000000083117211 */ /* 0x080fe200008f16ff */
[----:B------:R-:W-:Y:S01]  /*10770*/  IMAD.MOV.U32 R164, RZ, RZ, R166 ;  /* 0x000000ffffa47224 */ /* 0x000fe200078e00a6 */
[-C--:B------:R-:W-:Y:S01]  /*10780*/  LEA.HI.X.SX32 R15, R132, R0.reuse, 0x2, P0 ;  /* 0x00000000840f7211 */ /* 0x080fe200000f16ff */
[----:B------:R-:W-:Y:S01]  /*10790*/  STL.64 [R1+0x30], R18 ;  /* 0x0000301201007387 */ /* 0x000fe20000100a00 */
[-C--:B------:R-:W-:Y:S01]  /*107a0*/  LEA.HI.X.SX32 R13, R133, R0.reuse, 0x2, P4 ;  /* 0x00000000850d7211 */ /* 0x080fe200020f16ff */
[----:B------:R-:W-:Y:S01]  /*107b0*/  IMAD.MOV.U32 R55, RZ, RZ, R156 ;  /* 0x000000ffff377224 */ /* 0x000fe200078e009c */
[-C--:B------:R-:W-:Y:S01]  /*107c0*/  LEA.HI.X.SX32 R7, R134, R0.reuse, 0x2, P3 ;  /* 0x0000000086077211 */ /* 0x080fe200018f16ff */
[----:B------:R-:W-:Y:S01]  /*107d0*/  IMAD R63, R63, UR65, RZ ;  /* 0x000000413f3f7c24 */ /* 0x000fe2000f8e02ff */
[----:B------:R-:W-:Y:S01]  /*107e0*/  LEA.HI.X.SX32 R9, R135, R0, 0x2, P2 ;  /* 0x0000000087097211 */ /* 0x000fe200010f16ff */
[----:B------:R-:W-:Y:S01]  /*107f0*/  IMAD R127, R58, UR23, RZ ;  /* 0x000000173a7f7c24 */ /* 0x000fe2000f8e02ff */
[----:B-1----:R-:W-:Y:S01]  /*10800*/  LEA R10, P6, R136, R230, 0x2 ;  /* 0x000000e6880a7211 */ /* 0x002fe200078c10ff */
[----:B------:R-:W-:Y:S01]  /*10810*/  IMAD R129, R56, UR24, RZ ;  /* 0x0000001838817c24 */ /* 0x000fe2000f8e02ff */
[----:B------:R-:W1:Y:S01]  /*10820*/  LDCU UR53, c[0x0][0x3b0] ;  /* 0x00007600ff3577ac */ /* 0x000e620008000800 */
[----:B------:R-:W-:-:S02]  /*10830*/  IMAD R67, R170, UR67, RZ ;  /* 0x00000043aa437c24 */ /* 0x000fc4000f8e02ff */
[----:B------:R-:W-:Y:S01]  /*10840*/  IMAD R69, R171, UR68, RZ ;  /* 0x00000044ab457c24 */ /* 0x000fe2000f8e02ff */
[----:B------:R-:W1:Y:S01]  /*10850*/  LDCU UR62, c[0x0][0x3b0] ;  /* 0x00007600ff3e77ac */ /* 0x000e620008000800 */
[----:B------:R-:W-:Y:S02]  /*10860*/  IMAD R71, R172, UR69, RZ ;  /* 0x00000045ac477c24 */ /* 0x000fe4000f8e02ff */
[----:B------:R-:W-:Y:S01]  /*10870*/  IMAD R73, R173, UR70, RZ ;  /* 0x00000046ad497c24 */ /* 0x000fe2000f8e02ff */
[----:B------:R-:W1:Y:S01]  /*10880*/  LDCU UR63, c[0x0][0x3b0] ;  /* 0x00007600ff3f77ac */ /* 0x000e620008000800 */
[----:B------:R-:W-:Y:S02]  /*10890*/  IMAD R123, R62, UR21, RZ ;  /* 0x000000153e7b7c24 */ /* 0x000fe4000f8e02ff */
[----:B------:R-:W-:Y:S01]  /*108a0*/  IMAD R77, R175, UR72, RZ ;  /* 0x00000048af4d7c24 */ /* 0x000fe2000f8e02ff */
[----:B------:R-:W1:Y:S01]  /*108b0*/  LDCU UR64, c[0x0][0x3b0] ;  /* 0x00007600ff4077ac */ /* 0x000e620008000800 */
[----:B------:R-:W-:-:S02]  /*108c0*/  IMAD R103, R161, UR11, RZ ;  /* 0x0000000ba1677c24 */ /* 0x000fc4000f8e02ff */
[----:B------:R-:W-:Y:S01]  /*108d0*/  IMAD R79, R176, UR73, RZ ;  /* 0x00000049b04f7c24 */ /* 0x000fe2000f8e02ff */
[----:B------:R-:W1:Y:S01]  /*108e0*/  LDCU UR71, c[0x0][0x3b0] ;  /* 0x00007600ff4777ac */ /* 0x000e620008000800 */
[----:B---3--:R-:W-:Y:S02]  /*108f0*/  IMAD R41, R157, UR54, RZ ;  /* 0x000000369d297c24 */ /* 0x008fe4000f8e02ff */
[----:B------:R-:W-:Y:S01]  /*10900*/  IMAD.MOV.U32 R166, RZ, RZ, R168 ;  /* 0x000000ffffa67224 */ /* 0x000fe200078e00a8 */
[----:B------:R-:W3:Y:S01]  /*10910*/  LDL.LU R157, [R1+0x460] ;  /* 0x00046000019d7983 */ /* 0x000ee20000300800 */
[----:B------:R-:W-:Y:S01]  /*10920*/  IMAD.MOV.U32 R156, RZ, RZ, R164 ;  /* 0x000000ffff9c7224 */ /* 0x000fe200078e00a4 */
[----:B------:R-:W-:Y:S01]  /*10930*/  LEA.HI.X.SX32 R11, R136, R0, 0x2, P6 ;  /* 0x00000000880b7211 */ /* 0x000fe200030f16ff */
[----:B------:R-:W-:Y:S01]  /*10940*/  IMAD R55, R55, UR61, RZ ;  /* 0x0000003d37377c24 */ /* 0x000fe2000f8e02ff */
[----:B------:R-:W-:Y:S01]  /*10950*/  STL.64 [R1+0x28], R16 ;  /* 0x0000281001007387 */ /* 0x000fe20000100a00 */
[----:B------:R-:W-:Y:S01]  /*10960*/  IMAD.MOV.U32 R168, RZ, RZ, R64 ;  /* 0x000000ffffa87224 */ /* 0x000fe200078e0040 */
[----:B------:R-:W1:Y:S02]  /*10970*/  LDCU UR54, c[0x0][0x3b0] ;  /* 0x00007600ff3677ac */ /* 0x000e640008000800 */
[----:B------:R-:W2:Y:S01]  /*10980*/  LDL.LU R155, [R1+0x464] ;  /* 0x00046400019b7983 */ /* 0x000ea20000300800 */
[----:B------:R-:W-:Y:S01]  /*10990*/  IMAD.MOV.U32 R164, RZ, RZ, R166 ;  /* 0x000000ffffa47224 */ /* 0x000fe200078e00a6 */
[----:B------:R-:W1:Y:S02]  /*109a0*/  LDCU UR61, c[0x0][0x3b0] ;  /* 0x00007600ff3d77ac */ /* 0x000e640008000800 */
[----:B------:R-:W-:Y:S01]  /*109b0*/  STL.64 [R1+0x20], R14 ;  /* 0x0000200e01007387 */ /* 0x000fe20000100a00 */
[----:B------:R-:W-:Y:S01]  /*109c0*/  IMAD R81, R177, UR74, RZ ;  /* 0x0000004ab1517c24 */ /* 0x000fe2000f8e02ff */
        /* <DEDUP_REMOVED lines=8> */
[----:B------:R-:W-:Y:S01]  /*10a50*/  IMAD R85, R179, UR76, RZ ;  /* 0x0000004cb3557c24 */ /* 0x000fe2000f8e02ff */
[----:B------:R-:W1:Y:S02]  /*10a60*/  LDCU UR67, c[0x0][0x3b0] ;  /* 0x00007600ff4377ac */ /* 0x000e640008000800 */
[----:B------:R1:W-:Y:S01]  /*10a70*/  STL.64 [R1+0x10], R6 ;  /* 0x0000100601007387 */ /* 0x0003e20000100a00 */
[----:B------:R-:W-:Y:S01]  /*10a80*/  IMAD R99, R159, UR9, RZ ;  /* 0x000000099f637c24 */ /* 0x000fe2000f8e02ff */
[----:B------:R-:W1:Y:S01]  /*10a90*/  LDCU UR69, c[0x0][0x3b0] ;  /* 0x00007600ff4577ac */ /* 0x000e620008000800 */
[----:B------:R-:W-:-:S02]  /*10aa0*/  IMAD R101, R160, UR10, RZ ;  /* 0x0000000aa0657c24 */ /* 0x000fc4000f8e02ff */
[----:B----4-:R-:W-:Y:S01]  /*10ab0*/  IMAD R105, R162, UR12, RZ ;  /* 0x0000000ca2697c24 */ /* 0x010fe2000f8e02ff */
[----:B------:R-:W4:Y:S01]  /*10ac0*/  LDCU UR70, c[0x0][0x3b0] ;  /* 0x00007600ff4677ac */ /* 0x000f220008000800 */
[----:B------:R-:W-:Y:S02]  /*10ad0*/  IMAD R131, R228, UR25, RZ ;  /* 0x00000019e4837c24 */ /* 0x000fe4000f8e02ff */
[----:B------:R-:W-:Y:S01]  /*10ae0*/  IMAD R133, R202, UR26, RZ ;  /* 0x0000001aca857c24 */ /* 0x000fe2000f8e02ff */
[----:B------:R-:W1:Y:S01]  /*10af0*/  LDCU UR72, c[0x0][0x3b0] ;  /* 0x00007600ff4877ac */ /* 0x000e620008000800 */
[----:B------:R-:W-:Y:S02]  /*10b00*/  IMAD R135, R204, UR27, RZ ;  /* 0x0000001bcc877c24 */ /* 0x000fe4000f8e02ff */
[----:B------:R-:W-:Y:S01]  /*10b10*/  IMAD R173, R182, UR47, RZ ;  /* 0x0000002fb6ad7c24 */ /* 0x000fe2000f8e02ff */
[----:B------:R-:W1:Y:S01]  /*10b20*/  LDCU UR73, c[0x0][0x3b0] ;  /* 0x00007600ff4977ac */ /* 0x000e620008000800 */
[----:B---3--:R-:W-:Y:S01]  /*10b30*/  IMAD R43, R157, UR55, RZ ;  /* 0x000000379d2b7c24 */ /* 0x008fe2000f8e02ff */
[----:B------:R-:W3:Y:S01]  /*10b40*/  LDCU UR74, c[0x0][0x3b0] ;  /* 0x00007600ff4a77ac */ /* 0x000ee20008000800 */
[----:B------:R-:W-:-:S02]  /*10b50*/  IMAD.MOV.U32 R157, RZ, RZ, R158 ;  /* 0x000000ffff9d7224 */ /* 0x000fc400078e009e */
[----:B------:R-:W-:Y:S02]  /*10b60*/  IMAD.MOV.U32 R158, RZ, RZ, R163 ;  /* 0x000000ffff9e7224 */ /* 0x000fe400078e00a3 */
[----:B--2---:R-:W-:Y:S02]  /*10b70*/  IMAD R45, R155, UR56, RZ ;  /* 0x000000389b2d7c24 */ /* 0x004fe4000f8e02ff */
[----:B------:R-:W-:Y:S02]  /*10b80*/  IMAD R47, R54, UR57, RZ ;  /* 0x00000039362f7c24 */ /* 0x000fe4000f8e02ff */
[----:B------:R-:W-:Y:S02]  /*10b90*/  IMAD.MOV.U32 R168, RZ, RZ, R248 ;  /* 0x000000ffffa87224 */ /* 0x000fe400078e00f8 */
[----:B------:R-:W-:Y:S02]  /*10ba0*/  IMAD.MOV.U32 R64, RZ, RZ, R250 ;  /* 0x000000ffff407224 */ /* 0x000fe400078e00fa */
[----:B------:R-:W-:Y:S01]  /*10bb0*/  IMAD R49, R52, UR58, RZ ;  /* 0x0000003a34317c24 */ /* 0x000fe2000f8e02ff */
[----:B-1----:R-:W-:Y:S01]  /*10bc0*/  LEA R6, P3, R141, R230, 0x2 ;  /* 0x000000e68d067211 */ /* 0x002fe200078610ff */
[----:B------:R-:W-:Y:S01]  /*10bd0*/  IMAD.MOV.U32 R163, RZ, RZ, R165 ;  /* 0x000000ffffa37224 */ /* 0x000fe200078e00a5 */
[----:B------:R-:W1:Y:S01]  /*10be0*/  LDCU UR55, c[0x0][0x3b0] ;  /* 0x00007600ff3777ac */ /* 0x000e620008000800 */
[----:B------:R-:W-:-:S02]  /*10bf0*/  IMAD.MOV.U32 R165, RZ, RZ, R167 ;  /* 0x000000ffffa57224 */ /* 0x000fc400078e00a7 */
[----:B------:R-:W-:Y:S01]  /*10c00*/  IMAD.MOV.U32 R155, RZ, RZ, R163 ;  /* 0x000000ffff9b7224 */ /* 0x000fe200078e00a3 */
[----:B------:R-:W2:Y:S01]  /*10c10*/  LDCU UR56, c[0x0][0x3b0] ;  /* 0x00007600ff3877ac */ /* 0x000ea20008000800 */
[----:B------:R-:W-:Y:S02]  /*10c20*/  IMAD.MOV.U32 R163, RZ, RZ, R165 ;  /* 0x000000ffffa37224 */ /* 0x000fe400078e00a5 */
[----:B------:R-:W-:Y:S01]  /*10c30*/  IMAD.MOV.U32 R54, RZ, RZ, R164 ;  /* 0x000000ffff367224 */ /* 0x000fe200078e00a4 */
[----:B------:R-:W-:Y:S01]  /*10c40*/  MOV R164, R166 ;  /* 0x000000a600a47202 */ /* 0x000fe20000000f00 */
[----:B------:R-:W-:Y:S01]  /*10c50*/  IMAD.MOV.U32 R53, RZ, RZ, R163 ;  /* 0x000000ffff357224 */ /* 0x000fe200078e00a3 */
[-C--:B------:R-:W-:Y:S01]  /*10c60*/  LEA R248, P1, R138, R230.reuse, 0x2 ;  /* 0x000000e68af87211 */ /* 0x080fe200078210ff */
[----:B------:R-:W-:Y:S01]  /*10c70*/  IMAD R93, R156, UR6, RZ ;  /* 0x000000069c5d7c24 */ /* 0x000fe2000f8e02ff */
[----:B------:R-:W-:Y:S01]  /*10c80*/  LEA R250, P5, R137, R230, 0x2 ;  /* 0x000000e689fa7211 */ /* 0x000fe200078a10ff */
[----:B------:R-:W-:Y:S01]  /*10c90*/  IMAD.MOV.U32 R51, RZ, RZ, R53 ;  /* 0x000000ffff337224 */ /* 0x000fe200078e0035 */
[----:B------:R-:W1:Y:S01]  /*10ca0*/  LDCU UR57, c[0x0][0x3b0] ;  /* 0x00007600ff3977ac */ /* 0x000e620008000800 */
[----:B------:R-:W-:-:S02]  /*10cb0*/  IMAD.MOV.U32 R53, RZ, RZ, R164 ;  /* 0x000000ffff357224 */ /* 0x000fc400078e00a4 */
[----:B------:R-:W-:Y:S01]  /*10cc0*/  IMAD.MOV.U32 R50, RZ, RZ, R51 ;  /* 0x000000ffff327224 */ /* 0x000fe200078e0033 */
[----:B------:R-:W1:Y:S01]  /*10cd0*/  LDCU UR58, c[0x0][0x3b0] ;  /* 0x00007600ff3a77ac */ /* 0x000e620008000800 */
[----:B------:R-:W2:Y:S01]  /*10ce0*/  LDL.LU R51, [R1+0x470] ;  /* 0x0004700001337983 */ /* 0x000ea20000300800 */
[----:B------:R-:W-:Y:S02]  /*10cf0*/  IMAD.MOV.U32 R252, RZ, RZ, R53 ;  /* 0x000000fffffc7224 */ /* 0x000fe400078e0035 */
[----:B------:R-:W-:Y:S01]  /*10d00*/  IMAD R161, R188, UR40, RZ ;  /* 0x00000028bca17c24 */ /* 0x000fe2000f8e02ff */
[----:B------:R1:W-:Y:S01]  /*10d10*/  STL.64 [R1+0x8], R8 ;  /* 0x0000080801007387 */ /* 0x0003e20000100a00 */
[----:B------:R-:W-:Y:S01]  /*10d20*/  IMAD R187, R187, UR54, RZ ;  /* 0x00000036bbbb7c24 */ /* 0x000fe2000f8e02ff */
[----:B------:R-:W1:Y:S02]  /*10d30*/  LDCU UR76, c[0x0][0x3b0] ;  /* 0x00007600ff4c77ac */ /* 0x000e640008000800 */
[----:B------:R-:W3:Y:S01]  /*10d40*/  LDL.LU R53, [R1+0x474] ;  /* 0x0004740001357983 */ /* 0x000ee20000300800 */
[----:B------:R-:W-:-:S04]  /*10d50*/  IMAD.MOV.U32 R167, RZ, RZ, R169 ;  /* 0x000000ffffa77224 */ /* 0x000fc800078e00a9 */
[----:B------:R-:W-:Y:S02]  /*10d60*/  IMAD.MOV.U32 R165, RZ, RZ, R167 ;  /* 0x000000ffffa57224 */ /* 0x000fe400078e00a7 */
[----:B------:R-:W-:Y:S02]  /*10d70*/  IMAD.MOV.U32 R167, RZ, RZ, R249 ;  /* 0x000000ffffa77224 */ /* 0x000fe400078e00f9 */
[----:B------:R-:W-:Y:S01]  /*10d80*/  IMAD.MOV.U32 R163, RZ, RZ, R165 ;  /* 0x000000ffffa37224 */ /* 0x000fe200078e00a5 */
[----:B------:R-:W-:Y:S01]  /*10d90*/  LEA.HI.X.SX32 R249, R138, R0, 0x2, P1 ;  /* 0x000000008af97211 */ /* 0x000fe200008f16ff */
[----:B------:R-:W-:Y:S01]  /*10da0*/  IMAD.MOV.U32 R165, RZ, RZ, R246 ;  /* 0x000000ffffa57224 */ /* 0x000fe200078e00f6 */
[-C--:B------:R-:W-:Y:S01]  /*10db0*/  LEA R246, P0, R139, R230.reuse, 0x2 ;  /* 0x000000e68bf67211 */ /* 0x080fe200078010ff */
[----:B------:R-:W-:Y:S01]  /*10dc0*/  IMAD.MOV.U32 R52, RZ, RZ, R54 ;  /* 0x000000ffff347224 */ /* 0x000fe200078e0036 */
[----:B------:R-:W-:Y:S01]  /*10dd0*/  LEA R14, P1, R145, R230, 0x2 ;  /* 0x000000e6910e7211 */ /* 0x000fe200078210ff */
[----:B------:R-:W-:Y:S01]  /*10de0*/  IMAD.MOV.U32 R166, RZ, RZ, R247 ;  /* 0x000000ffffa67224 */ /* 0x000fe200078e00f7 */
[----:B------:R-:W-:Y:S01]  /*10df0*/  LEA.HI.X.SX32 R247, R139, R0, 0x2, P0 ;  /* 0x000000008bf77211 */ /* 0x000fe200000f16ff */
[----:B------:R-:W-:Y:S01]  /*10e00*/  IMAD.MOV.U32 R54, RZ, RZ, R163 ;  /* 0x000000ffff367224 */ /* 0x000fe200078e00a3 */
[-C--:B------:R-:W-:Y:S01]  /*10e10*/  LEA R16, P0, R146, R230.reuse, 0x2 ;  /* 0x000000e692107211 */ /* 0x080fe200078010ff */
[----:B------:R-:W-:Y:S01]  /*10e20*/  IMAD.MOV.U32 R163, RZ, RZ, R244 ;  /* 0x000000ffffa37224 */ /* 0x000fe200078e00f4 */
[----:B------:R-:W-:-:S02]  /*10e30*/  LEA R244, P4, R140, R230, 0x2 ;  /* 0x000000e68cf47211 */ /* 0x000fc400078810ff */
[----:B------:R-:W-:Y:S02]  /*10e40*/  LEA.HI.X.SX32 R15, R145, R0, 0x2, P1 ;  /* 0x00000000910f7211 */ /* 0x000fe400008f16ff */
[-C--:B-1----:R-:W-:Y:S02]  /*10e50*/  LEA R8, P2, R142, R230.reuse, 0x2 ;  /* 0x000000e68e087211 */ /* 0x082fe400078410ff */
[----:B------:R-:W-:Y:S01]  /*10e60*/  LEA R28, P1, R152, R230, 0x2 ;  /* 0x000000e6981c7211 */ /* 0x000fe200078210ff */
[----:B------:R-:W-:Y:S01]  /*10e70*/  IMAD.MOV.U32 R169, RZ, RZ, R251 ;  /* 0x000000ffffa97224 */ /* 0x000fe200078e00fb */
[----:B------:R1:W-:Y:S01]  /*10e80*/  STL.64 [R1], R10 ;  /* 0x0000000a01007387 */ /* 0x0003e20000100a00 */
[----:B------:R-:W-:Y:S01]  /*10e90*/  IMAD.MOV.U32 R164, RZ, RZ, R245 ;  /* 0x000000ffffa47224 */ /* 0x000fe200078e00f5 */
[-C--:B------:R-:W-:Y:S01]  /*10ea0*/  LEA.HI.X.SX32 R251, R137, R0.reuse, 0x2, P5 ;  /* 0x0000000089fb7211 */ /* 0x080fe200028f16ff */
[----:B------:R-:W-:Y:S01]  /*10eb0*/  IMAD R2, R50, UR42, RZ ;  /* 0x0000002a32027c24 */ /* 0x000fe2000f8e02ff */
[----:B------:R-:W-:-:S02]  /*10ec0*/  LEA.HI.X.SX32 R245, R140, R0, 0x2, P4 ;  /* 0x000000008cf57211 */ /* 0x000fc400020f16ff */
[----:B------:R-:W-:Y:S02]  /*10ed0*/  LEA.HI.X.SX32 R17, R146, R0, 0x2, P0 ;  /* 0x0000000092117211 */ /* 0x000fe400000f16ff */
[-C--:B------:R-:W-:Y:S02]  /*10ee0*/  LEA R12, P5, R144, R230.reuse, 0x2 ;  /* 0x000000e6900c7211 */ /* 0x080fe400078a10ff */
[-C--:B------:R-:W-:Y:S02]  /*10ef0*/  LEA R18, P4, R147, R230.reuse, 0x2 ;  /* 0x000000e693127211 */ /* 0x080fe400078810ff */
[----:B-1----:R-:W-:Y:S02]  /*10f00*/  LEA R10, P6, R143, R230, 0x2 ;  /* 0x000000e68f0a7211 */ /* 0x002fe400078c10ff */
[----:B------:R-:W-:Y:S02]  /*10f10*/  LEA.HI.X.SX32 R9, R142, R0, 0x2, P2 ;  /* 0x000000008e097211 */ /* 0x000fe400010f16ff */
[----:B------:R-:W-:-:S02]  /*10f20*/  LEA R30, P0, R153, R230, 0x2 ;  /* 0x000000e6991e7211 */ /* 0x000fc400078010ff */
[----:B------:R-:W-:Y:S02]  /*10f30*/  LEA.HI.X.SX32 R29, R152, R0, 0x2, P1 ;  /* 0x00000000981d7211 */ /* 0x000fe400008f16ff */
[-C--:B------:R-:W-:Y:S02]  /*10f40*/  LEA R22, P2, R149, R230.reuse, 0x2 ;  /* 0x000000e695167211 */ /* 0x080fe400078410ff */
[----:B------:R-:W-:Y:S02]  /*10f50*/  LEA R46, P1, R47, R230, 0x2 ;  /* 0x000000e62f2e7211 */ /* 0x000fe400078210ff */
[-C--:B------:R-:W-:Y:S02]  /*10f60*/  LEA.HI.X.SX32 R11, R143, R0.reuse, 0x2, P6 ;  /* 0x000000008f0b7211 */ /* 0x080fe400030f16ff */
[-C--:B------:R-:W-:Y:S02]  /*10f70*/  LEA.HI.X.SX32 R13, R144, R0.reuse, 0x2, P5 ;  /* 0x00000000900d7211 */ /* 0x080fe400028f16ff */
[----:B------:R-:W-:-:S02]  /*10f80*/  LEA.HI.X.SX32 R19, R147, R0, 0x2, P4 ;  /* 0x0000000093137211 */ /* 0x000fc400020f16ff */
[----:B------:R-:W-:Y:S02]  /*10f90*/  LEA.HI.X.SX32 R31, R153, R0, 0x2, P0 ;  /* 0x00000000991f7211 */ /* 0x000fe400000f16ff */
[-C--:B------:R-:W-:Y:S02]  /*10fa0*/  LEA R24, P6, R150, R230.reuse, 0x2 ;  /* 0x000000e696187211 */ /* 0x080fe400078c10ff */
[-C--:B------:R-:W-:Y:S02]  /*10fb0*/  LEA R26, P5, R151, R230.reuse, 0x2 ;  /* 0x000000e6971a7211 */ /* 0x080fe400078a10ff */
[----:B------:R-:W-:Y:S02]  /*10fc0*/  LEA R32, P4, R154, R230, 0x2 ;  /* 0x000000e69a207211 */ /* 0x000fe400078810ff */
        /* <DEDUP_REMOVED lines=8> */
[-C--:B------:R-:W-:Y:S02]  /*11050*/  LEA.HI.X.SX32 R33, R154, R0.reuse, 0x2, P4 ;  /* 0x000000009a217211 */ /* 0x080fe400020f16ff */
[----:B------:R-:W-:Y:S01]  /*11060*/  LEA.HI.X.SX32 R35, R2, R0, 0x2, P0 ;  /* 0x0000000002237211 */ /* 0x000fe200000f16ff */
[----:B------:R-:W-:Y:S01]  /*11070*/  IMAD R89, R54, UR4, RZ ;  /* 0x0000000436597c24 */ /* 0x000fe2000f8e02ff */
[-C--:B------:R-:W-:Y:S02]  /*11080*/  LEA R20, P3, R148, R230.reuse, 0x2 ;  /* 0x000000e694147211 */ /* 0x080fe400078610ff */
[-C--:B------:R-:W-:Y:S02]  /*11090*/  LEA R38, P4, R39, R230.reuse, 0x2 ;  /* 0x000000e627267211 */ /* 0x080fe400078810ff */
[-C--:B------:R-:W-:Y:S02]  /*110a0*/  LEA R40, P5, R41, R230.reuse, 0x2 ;  /* 0x000000e629287211 */ /* 0x080fe400078a10ff */
[----:B------:R-:W-:-:S02]  /*110b0*/  LEA R42, P6, R43, R230, 0x2 ;  /* 0x000000e62b2a7211 */ /* 0x000fc400078c10ff */
[----:B------:R-:W-:Y:S02]  /*110c0*/  LEA R44, P0, R45, R230, 0x2 ;  /* 0x000000e62d2c7211 */ /* 0x000fe400078010ff */
[-C--:B------:R-:W-:Y:S02]  /*110d0*/  LEA.HI.X.SX32 R37, R3, R0.reuse, 0x2, P2 ;  /* 0x0000000003257211 */ /* 0x080fe400010f16ff */
[----:B------:R-:W-:Y:S02]  /*110e0*/  LEA.HI.X.SX32 R61, R61, R0, 0x2, P1 ;  /* 0x000000003d3d7211 */ /* 0x000fe400008f16ff */
[-C--:B------:R-:W-:Y:S02]  /*110f0*/  LEA R48, P2, R49, R230.reuse, 0x2 ;  /* 0x000000e631307211 */ /* 0x080fe400078410ff */
[----:B------:R-:W-:Y:S01]  /*11100*/  LEA R74, P1, R75, R230, 0x2 ;  /* 0x000000e64b4a7211 */ /* 0x000fe200078210ff */
[----:B------:R-:W-:Y:S01]  /*11110*/  IMAD R87, R52, UR77, RZ ;  /* 0x0000004d34577c24 */ /* 0x000fe2000f8e02ff */
[-C--:B------:R-:W-:Y:S01]  /*11120*/  LEA.HI.X.SX32 R21, R148, R0.reuse, 0x2, P3 ;  /* 0x0000000094157211 */ /* 0x080fe200018f16ff */
[----:B------:R-:W-:Y:S01]  /*11130*/  IMAD R65, R252, UR66, RZ ;  /* 0x00000042fc417c24 */ /* 0x000fe2000f8e02ff */
[-C--:B------:R-:W-:Y:S01]  /*11140*/  LEA.HI.X.SX32 R39, R39, R0.reuse, 0x2, P4 ;  /* 0x0000000027277211 */ /* 0x080fe200020f16ff */
[----:B------:R-:W-:Y:S01]  /*11150*/  IMAD R121, R64, UR20, RZ ;  /* 0x0000001440797c24 */ /* 0x000fe2000f8e02ff */
[-C--:B------:R-:W-:Y:S01]  /*11160*/  LEA.HI.X.SX32 R41, R41, R0.reuse, 0x2, P5 ;  /* 0x0000000029297211 */ /* 0x080fe200028f16ff */
[----:B------:R-:W-:Y:S01]  /*11170*/  IMAD R91, R155, UR5, RZ ;  /* 0x000000059b5b7c24 */ /* 0x000fe2000f8e02ff */
[-C--:B------:R-:W-:Y:S01]  /*11180*/  LEA.HI.X.SX32 R43, R43, R0.reuse, 0x2, P6 ;  /* 0x000000002b2b7211 */ /* 0x080fe200030f16ff */
[----:B------:R-:W-:Y:S01]  /*11190*/  IMAD R117, R168, UR18, RZ ;  /* 0x00000012a8757c24 */ /* 0x000fe2000f8e02ff */
[----:B------:R-:W-:Y:S01]  /*111a0*/  LEA.HI.X.SX32 R45, R45, R0, 0x2, P0 ;  /* 0x000000002d2d7211 */ /* 0x000fe200000f16ff */
[----:B------:R-:W-:Y:S01]  /*111b0*/  IMAD R95, R157, UR7, RZ ;  /* 0x000000079d5f7c24 */ /* 0x000fe2000f8e02ff */
[-C--:B------:R-:W-:Y:S01]  /*111c0*/  LEA R54, P5, R55, R230.reuse, 0x2 ;  /* 0x000000e637367211 */ /* 0x080fe200078a10ff */
[----:B------:R-:W-:Y:S01]  /*111d0*/  IMAD R97, R158, UR8, RZ ;  /* 0x000000089e617c24 */ /* 0x000fe2000f8e02ff */
[-C--:B------:R-:W-:Y:S01]  /*111e0*/  LEA R56, P6, R57, R230.reuse, 0x2 ;  /* 0x000000e639387211 */ /* 0x080fe200078c10ff */
[----:B------:R-:W-:Y:S01]  /*111f0*/  IMAD R107, R163, UR13, RZ ;  /* 0x0000000da36b7c24 */ /* 0x000fe2000f8e02ff */
[----:B------:R-:W-:Y:S01]  /*11200*/  LEA R58, P0, R59, R230, 0x2 ;  /* 0x000000e63b3a7211 */ /* 0x000fe200078010ff */
[----:B------:R-:W-:Y:S01]  /*11210*/  IMAD R109, R164, UR14, RZ ;  /* 0x0000000ea46d7c24 */ /* 0x000fe2000f8e02ff */
[-C--:B------:R-:W-:Y:S01]  /*11220*/  LEA.HI.X.SX32 R49, R49, R0.reuse, 0x2, P2 ;  /* 0x0000000031317211 */ /* 0x080fe200010f16ff */
[----:B------:R-:W-:Y:S01]  /*11230*/  IMAD R111, R165, UR15, RZ ;  /* 0x0000000fa56f7c24 */ /* 0x000fe2000f8e02ff */
[----:B------:R-:W-:Y:S01]  /*11240*/  LEA.HI.X.SX32 R75, R75, R0, 0x2, P1 ;  /* 0x000000004b4b7211 */ /* 0x000fe200008f16ff */
[----:B------:R-:W-:Y:S01]  /*11250*/  IMAD R113, R166, UR16, RZ ;  /* 0x00000010a6717c24 */ /* 0x000fe2000f8e02ff */
[-C--:B------:R-:W-:Y:S01]  /*11260*/  LEA R62, P2, R63, R230.reuse, 0x2 ;  /* 0x000000e63f3e7211 */ /* 0x080fe200078410ff */
[----:B------:R-:W-:Y:S01]  /*11270*/  IMAD R115, R167, UR17, RZ ;  /* 0x00000011a7737c24 */ /* 0x000fe2000f8e02ff */
[----:B------:R-:W-:Y:S01]  /*11280*/  LEA R88, P1, R89, R230, 0x2 ;  /* 0x000000e659587211 */ /* 0x000fe200078210ff */
        /* <DEDUP_REMOVED lines=22> */
[----:B------:R-:W1:Y:S01]  /*113f0*/  LDCU UR66, c[0x0][0x3b0] ;  /* 0x00007600ff4277ac */ /* 0x000e620008000800 */
[-C--:B------:R-:W-:Y:S01]  /*11400*/  LEA.HI.X.SX32 R71, R71, R0.reuse, 0x2, P6 ;  /* 0x0000000047477211 */ /* 0x080fe200030f16ff */
[----:B------:R-:W1:Y:S01]  /*11410*/  LDC R252, c[0x0][0x3a0] ;  /* 0x0000e800fffc7b82 */ /* 0x000e620000000800 */
[----:B------:R-:W-:-:S02]  /*11420*/  LEA.HI.X.SX32 R73, R73, R0, 0x2, P0 ;  /* 0x0000000049497211 */ /* 0x000fc400000f16ff */
[-C--:B------:R-:W-:Y:S02]  /*11430*/  LEA R82, P5, R83, R230.reuse, 0x2 ;  /* 0x000000e653527211 */ /* 0x080fe400078a10ff */
[-C--:B------:R-:W-:Y:S02]  /*11440*/  LEA R84, P6, R85, R230.reuse, 0x2 ;  /* 0x000000e655547211 */ /* 0x080fe400078c10ff */
[----:B------:R-:W-:Y:S02]  /*11450*/  LEA R86, P0, R87, R230, 0x2 ;  /* 0x000000e657567211 */ /* 0x000fe400078010ff */
[-C--:B------:R-:W-:Y:S02]  /*11460*/  LEA.HI.X.SX32 R77, R77, R0.reuse, 0x2, P2 ;  /* 0x000000004d4d7211 */ /* 0x080fe400010f16ff */
[----:B------:R-:W-:Y:S02]  /*11470*/  LEA.HI.X.SX32 R103, R103, R0, 0x2, P1 ;  /* 0x0000000067677211 */ /* 0x000fe400008f16ff */
[----:B------:R-:W-:-:S02]  /*11480*/  LEA R90, P2, R91, R230, 0x2 ;  /* 0x000000e65b5a7211 */ /* 0x000fc400078410ff */
[----:B------:R-:W-:Y:S02]  /*11490*/  LEA R116, P1, R117, R230, 0x2 ;  /* 0x000000e675747211 */ /* 0x000fe400078210ff */
[-C--:B------:R-:W-:Y:S02]  /*114a0*/  LEA.HI.X.SX32 R83, R83, R0.reuse, 0x2, P5 ;  /* 0x0000000053537211 */ /* 0x080fe400028f16ff */
[-C--:B------:R-:W-:Y:S02]  /*114b0*/  LEA.HI.X.SX32 R85, R85, R0.reuse, 0x2, P6 ;  /* 0x0000000055557211 */ /* 0x080fe400030f16ff */
[----:B------:R-:W-:Y:S02]  /*114c0*/  LEA.HI.X.SX32 R87, R87, R0, 0x2, P0 ;  /* 0x0000000057577211 */ /* 0x000fe400000f16ff */
[-C--:B------:R-:W-:Y:S02]  /*114d0*/  LEA R96, P5, R97, R230.reuse, 0x2 ;  /* 0x000000e661607211 */ /* 0x080fe400078a10ff */
[----:B------:R-:W-:-:S02]  /*114e0*/  LEA R98, P6, R99, R230, 0x2 ;  /* 0x000000e663627211 */ /* 0x000fc400078c10ff */
[----:B------:R-:W-:Y:S02]  /*114f0*/  LEA R100, P0, R101, R230, 0x2 ;  /* 0x000000e665647211 */ /* 0x000fe400078010ff */
[-C--:B------:R-:W-:Y:S02]  /*11500*/  LEA.HI.X.SX32 R91, R91, R0.reuse, 0x2, P2 ;  /* 0x000000005b5b7211 */ /* 0x080fe400010f16ff */
[----:B------:R-:W-:Y:S02]  /*11510*/  LEA.HI.X.SX32 R117, R117, R0, 0x2, P1 ;  /* 0x0000000075757211 */ /* 0x000fe400008f16ff */
[-C--:B------:R-:W-:Y:S02]  /*11520*/  LEA R104, P2, R105, R230.reuse, 0x2 ;  /* 0x000000e669687211 */ /* 0x080fe400078410ff */
[----:B------:R-:W-:Y:S02]  /*11530*/  LEA R130, P1, R131, R230, 0x2 ;  /* 0x000000e683827211 */ /* 0x000fe400078210ff */
[----:B------:R-:W-:-:S02]  /*11540*/  LEA.HI.X.SX32 R97, R97, R0, 0x2, P5 ;  /* 0x0000000061617211 */ /* 0x000fc400028f16ff */
[-C--:B------:R-:W-:Y:S02]  /*11550*/  LEA.HI.X.SX32 R99, R99, R0.reuse, 0x2, P6 ;  /* 0x0000000063637211 */ /* 0x080fe400030f16ff */
[----:B------:R-:W-:Y:S02]  /*11560*/  LEA.HI.X.SX32 R101, R101, R0, 0x2, P0 ;  /* 0x0000000065657211 */ /* 0x000fe400000f16ff */
[-C--:B------:R-:W-:Y:S02]  /*11570*/  LEA R110, P5, R111, R230.reuse, 0x2 ;  /* 0x000000e66f6e7211 */ /* 0x080fe400078a10ff */
[-C--:B------:R-:W-:Y:S02]  /*11580*/  LEA R112, P6, R113, R230.reuse, 0x2 ;  /* 0x000000e671707211 */ /* 0x080fe400078c10ff */
[----:B------:R-:W-:Y:S02]  /*11590*/  LEA R114, P0, R115, R230, 0x2 ;  /* 0x000000e673727211 */ /* 0x000fe400078010ff */
[----:B------:R-:W-:-:S02]  /*115a0*/  LEA.HI.X.SX32 R105, R105, R0, 0x2, P2 ;  /* 0x0000000069697211 */ /* 0x000fc400010f16ff */
[----:B------:R-:W-:Y:S02]  /*115b0*/  LEA.HI.X.SX32 R131, R131, R0, 0x2, P1 ;  /* 0x0000000083837211 */ /* 0x000fe400008f16ff */
[-C--:B------:R-:W-:Y:S02]  /*115c0*/  LEA R118, P2, R119, R230.reuse, 0x2 ;  /* 0x000000e677767211 */ /* 0x080fe400078410ff */
[----:B------:R-:W-:Y:S02]  /*115d0*/  LEA R144, P1, R145, R230, 0x2 ;  /* 0x000000e691907211 */ /* 0x000fe400078210ff */
[-C--:B------:R-:W-:Y:S02]  /*115e0*/  LEA.HI.X.SX32 R111, R111, R0.reuse, 0x2, P5 ;  /* 0x000000006f6f7211 */ /* 0x080fe400028f16ff */
[-C--:B------:R-:W-:Y:S02]  /*115f0*/  LEA.HI.X.SX32 R113, R113, R0.reuse, 0x2, P6 ;  /* 0x0000000071717211 */ /* 0x080fe400030f16ff */
[----:B------:R-:W-:-:S02]  /*11600*/  LEA.HI.X.SX32 R115, R115, R0, 0x2, P0 ;  /* 0x0000000073737211 */ /* 0x000fc400000f16ff */
[-C--:B------:R-:W-:Y:S02]  /*11610*/  LEA R124, P5, R125, R230.reuse, 0x2 ;  /* 0x000000e67d7c7211 */ /* 0x080fe400078a10ff */
[-C--:B------:R-:W-:Y:S02]  /*11620*/  LEA R126, P6, R127, R230.reuse, 0x2 ;  /* 0x000000e67f7e7211 */ /* 0x080fe400078c10ff */
[----:B------:R-:W-:Y:S02]  /*11630*/  LEA R128, P0, R129, R230, 0x2 ;  /* 0x000000e681807211 */ /* 0x000fe400078010ff */
[-C--:B------:R-:W-:Y:S02]  /*11640*/  LEA.HI.X.SX32 R119, R119, R0.reuse, 0x2, P2 ;  /* 0x0000000077777211 */ /* 0x080fe400010f16ff */
[----:B------:R-:W-:Y:S02]  /*11650*/  LEA.HI.X.SX32 R145, R145, R0, 0x2, P1 ;  /* 0x0000000091917211 */ /* 0x000fe400008f16ff */
[----:B------:R-:W-:-:S02]  /*11660*/  LEA R132, P2, R133, R230, 0x2 ;  /* 0x000000e685847211 */ /* 0x000fc400078410ff */
[----:B------:R-:W-:Y:S01]  /*11670*/  LEA R158, P1, R159, R230, 0x2 ;  /* 0x000000e69f9e7211 */ /* 0x000fe200078210ff */
[----:B------:R-:W-:Y:S01]  /*11680*/  IMAD R155, R214, UR37, RZ ;  /* 0x00000025d69b7c24 */ /* 0x000fe2000f8e02ff */
[-C--:B------:R-:W-:Y:S01]  /*11690*/  LEA.HI.X.SX32 R125, R125, R0.reuse, 0x2, P5 ;  /* 0x000000007d7d7211 */ /* 0x080fe200028f16ff */
[----:B------:R-:W-:Y:S01]  /*116a0*/  IMAD R157, R190, UR38, RZ ;  /* 0x00000026be9d7c24 */ /* 0x000fe2000f8e02ff */
        /* <DEDUP_REMOVED lines=14> */
[----:B------:R-:W-:Y:S01]  /*11790*/  LEA.HI.X.SX32 R143, R143, R0, 0x2, P0 ;  /* 0x000000008f8f7211 */ /* 0x000fe200000f16ff */
[----:B--2---:R-:W-:Y:S01]  /*117a0*/  IMAD R51, R51, UR59, RZ ;  /* 0x0000003b33337c24 */ /* 0x004fe2000f8e02ff */
[----:B------:R-:W2:Y:S01]  /*117b0*/  LDCU UR59, c[0x0][0x3b0] ;  /* 0x00007600ff3b77ac */ /* 0x000ea20008000800 */
[----:B---3--:R-:W-:-:S03]  /*117c0*/  IMAD R53, R53, UR60, RZ ;  /* 0x0000003c35357c24 */ /* 0x008fc6000f8e02ff */
[-C--:B------:R-:W-:Y:S01]  /*117d0*/  LEA R50, P3, R51, R230.reuse, 0x2 ;  /* 0x000000e633327211 */ /* 0x080fe200078610ff */
[----:B------:R-:W3:Y:S01]  /*117e0*/  LDCU UR60, c[0x0][0x3b0] ;  /* 0x00007600ff3c77ac */ /* 0x000ee20008000800 */
[----:B------:R-:W-:Y:S02]  /*117f0*/  LEA R52, P4, R53, R230, 0x2 ;  /* 0x000000e635347211 */ /* 0x000fe400078810ff */
[-C--:B------:R-:W-:Y:S02]  /*11800*/  LEA.HI.X.SX32 R51, R51, R0.reuse, 0x2, P3 ;  /* 0x0000000033337211 */ /* 0x080fe400018f16ff */
[----:B------:R-:W-:Y:S02]  /*11810*/  LEA.HI.X.SX32 R53, R53, R0, 0x2, P4 ;  /* 0x0000000035357211 */ /* 0x000fe400020f16ff */
[-C--:B------:R-:W-:Y:S02]  /*11820*/  LEA R64, P3, R65, R230.reuse, 0x2 ;  /* 0x000000e641407211 */ /* 0x080fe400078610ff */
[----:B------:R-:W-:-:S02]  /*11830*/  LEA R66, P4, R67, R230, 0x2 ;  /* 0x000000e643427211 */ /* 0x000fc400078810ff */
[-C--:B------:R-:W-:Y:S02]  /*11840*/  LEA.HI.X.SX32 R65, R65, R0.reuse, 0x2, P3 ;  /* 0x0000000041417211 */ /* 0x080fe400018f16ff */
[----:B------:R-:W-:Y:S02]  /*11850*/  LEA.HI.X.SX32 R67, R67, R0, 0x2, P4 ;  /* 0x0000000043437211 */ /* 0x000fe400020f16ff */
[-C--:B------:R-:W-:Y:S02]  /*11860*/  LEA R78, P3, R79, R230.reuse, 0x2 ;  /* 0x000000e64f4e7211 */ /* 0x080fe400078610ff */
[----:B------:R-:W-:Y:S02]  /*11870*/  LEA R80, P4, R81, R230, 0x2 ;  /* 0x000000e651507211 */ /* 0x000fe400078810ff */
[-C--:B------:R-:W-:Y:S02]  /*11880*/  LEA.HI.X.SX32 R79, R79, R0.reuse, 0x2, P3 ;  /* 0x000000004f4f7211 */ /* 0x080fe400018f16ff */
[----:B------:R-:W-:-:S02]  /*11890*/  LEA.HI.X.SX32 R81, R81, R0, 0x2, P4 ;  /* 0x0000000051517211 */ /* 0x000fc400020f16ff */
[-C--:B------:R-:W-:Y:S02]  /*118a0*/  LEA R92, P3, R93, R230.reuse, 0x2 ;  /* 0x000000e65d5c7211 */ /* 0x080fe400078610ff */
        /* <DEDUP_REMOVED lines=20> */
[----:B------:R-:W-:-:S02]  /*119f0*/  LEA R150, P4, R151, R230, 0x2 ;  /* 0x000000e697967211 */ /* 0x000fc400078810ff */
        /* <DEDUP_REMOVED lines=34> */
[----:B--2---:R-:W-:Y:S01]  /*11c20*/  IMAD R197, R197, UR59, RZ ;  /* 0x0000003bc5c57c24 */ /* 0x004fe2000f8e02ff */
[-C--:B------:R-:W-:Y:S01]  /*11c30*/  LEA.HI.X.SX32 R169, R169, R0.reuse, 0x2, P6 ;  /* 0x00000000a9a97211 */ /* 0x080fe200030f16ff */
[----:B---3--:R-:W-:Y:S01]  /*11c40*/  IMAD R199, R199, UR60, RZ ;  /* 0x0000003cc7c77c24 */ /* 0x008fe2000f8e02ff */
        /* <DEDUP_REMOVED lines=18> */
[----:B-1----:R-:W-:Y:S01]  /*11d70*/  IMAD R211, R211, UR66, RZ ;  /* 0x00000042d3d37c24 */ /* 0x002fe2000f8e02ff */
[-C--:B------:R-:W-:Y:S01]  /*11d80*/  LEA.HI.X.SX32 R183, R183, R0.reuse, 0x2, P6 ;  /* 0x00000000b7b77211 */ /* 0x080fe200030f16ff */
[----:B------:R-:W-:Y:S01]  /*11d90*/  IMAD R213, R213, UR67, RZ ;  /* 0x00000043d5d57c24 */ /* 0x000fe2000f8e02ff */
[----:B------:R-:W-:Y:S01]  /*11da0*/  LEA.HI.X.SX32 R185, R185, R0, 0x2, P0 ;  /* 0x00000000b9b97211 */ /* 0x000fe200000f16ff */
[----:B------:R-:W-:Y:S01]  /*11db0*/  IMAD R217, R217, UR69, RZ ;  /* 0x00000045d9d97c24 */ /* 0x000fe2000f8e02ff */
[-C--:B------:R-:W-:Y:S01]  /*11dc0*/  LEA R190, P3, R191, R230.reuse, 0x2 ;  /* 0x000000e6bfbe7211 */ /* 0x080fe200078610ff */
[----:B------:R-:W-:Y:S01]  /*11dd0*/  VIADD R2, R242, 0xfffffff3 ;  /* 0xfffffff3f2027836 */ /* 0x000fe20000000000 */
[-C--:B------:R-:W-:Y:S01]  /*11de0*/  LEA R192, P4, R193, R230.reuse, 0x2 ;  /* 0x000000e6c1c07211 */ /* 0x080fe200078810ff */
[----:B------:R1:W-:Y:S01]  /*11df0*/  STL.64 [R1+0x2598], R250 ;  /* 0x002598fa01007387 */ /* 0x0003e20000100a00 */
[-C--:B------:R-:W-:Y:S01]  /*11e00*/  LEA R194, P5, R195, R230.reuse, 0x2 ;  /* 0x000000e6c3c27211 */ /* 0x080fe200078a10ff */
[----:B----4-:R-:W-:Y:S01]  /*11e10*/  IMAD R219, R219, UR70, RZ ;  /* 0x00000046dbdb7c24 */ /* 0x010fe2000f8e02ff */
        /* <DEDUP_REMOVED lines=9> */
[----:B-1----:R-:W1:Y:S01]  /*11eb0*/  LDC R251, c[0x0][0x3a0] ;  /* 0x0000e800fffb7b82 */ /* 0x002e620000000800 */
[----:B------:R-:W-:-:S02]  /*11ec0*/  LEA R228, P1, R229, R230, 0x2 ;  /* 0x000000e6e5e47211 */ /* 0x000fc400078210ff */
[-C--:B------:R-:W-:Y:S02]  /*11ed0*/  LEA.HI.X.SX32 R191, R191, R0.reuse, 0x2, P3 ;  /* 0x00000000bfbf7211 */ /* 0x080fe400018f16ff */
[-C--:B------:R-:W-:Y:S02]  /*11ee0*/  LEA.HI.X.SX32 R193, R193, R0.reuse, 0x2, P4 ;  /* 0x00000000c1c17211 */ /* 0x080fe400020f16ff */
[-C--:B------:R-:W-:Y:S01]  /*11ef0*/  LEA.HI.X.SX32 R195, R195, R0.reuse, 0x2, P5 ;  /* 0x00000000c3c37211 */ /* 0x080fe200028f16ff */
[----:B------:R-:W-:Y:S01]  /*11f00*/  IMAD R231, R231, UR76, RZ ;  /* 0x0000004ce7e77c24 */ /* 0x000fe2000f8e02ff */
[-C--:B------:R-:W-:Y:S01]  /*11f10*/  LEA.HI.X.SX32 R197, R197, R0.reuse, 0x2, P6 ;  /* 0x00000000c5c57211 */ /* 0x080fe200030f16ff */
[----:B------:R-:W2:Y:S01]  /*11f20*/  S2UR UR42, SR_CgaCtaId ;  /* 0x00000000002a79c3 */ /* 0x000ea20000008800 */
[----:B------:R-:W-:Y:S02]  /*11f30*/  LEA.HI.X.SX32 R199, R199, R0, 0x2, P0 ;  /* 0x00000000c7c77211 */ /* 0x000fe400000f16ff */
[----:B------:R-:W-:-:S02]  /*11f40*/  LEA R204, P3, R205, R230, 0x2 ;  /* 0x000000e6cdcc7211 */ /* 0x000fc400078610ff */
[-C--:B------:R-:W-:Y:S02]  /*11f50*/  LEA R206, P4, R207, R230.reuse, 0x2 ;  /* 0x000000e6cfce7211 */ /* 0x080fe400078810ff */
[-C--:B------:R-:W-:Y:S01]  /*11f60*/  LEA R208, P5, R209, R230.reuse, 0x2 ;  /* 0x000000e6d1d07211 */ /* 0x080fe200078a10ff */
[----:B------:R-:W-:Y:S01]  /*11f70*/  UMOV UR4, 0x400 ;  /* 0x0000040000047882 */ /* 0x000fe20000000000 */
[-C--:B------:R-:W-:Y:S01]  /*11f80*/  LEA R210, P6, R211, R230.reuse, 0x2 ;  /* 0x000000e6d3d27211 */ /* 0x080fe200078c10ff */
[----:B------:R-:W-:Y:S01]  /*11f90*/  VIADD R3, R241, 0xfffffff7 ;  /* 0xfffffff7f1037836 */ /* 0x000fe20000000000 */
[----:B------:R-:W-:Y:S01]  /*11fa0*/  LEA R212, P0, R213, R230, 0x2 ;  /* 0x000000e6d5d47211 */ /* 0x000fe200078010ff */
[----:B------:R-:W3:Y:S01]  /*11fb0*/  LDCU.64 UR74, c[0x0][0x358] ;  /* 0x00006b00ff4a77ac */ /* 0x000ee20008000a00 */
[-C--:B------:R-:W-:Y:S01]  /*11fc0*/  LEA.HI.X.SX32 R203, R203, R0.reuse, 0x2, P2 ;  /* 0x00000000cbcb7211 */ /* 0x080fe200010f16ff */
[----:B------:R-:W-:Y:S01]  /*11fd0*/  STL.64 [R1+0x25a0], R248 ;  /* 0x0025a0f801007387 */ /* 0x000fe20000100a00 */
[----:B------:R-:W-:Y:S01]  /*11fe0*/  LEA.HI.X.SX32 R229, R229, R0, 0x2, P1 ;  /* 0x00000000e5e57211 */ /* 0x000fe200008f16ff */
[----:B------:R-:W4:Y:S01]  /*11ff0*/  LDC R241, c[0x0][0x3a0] ;  /* 0x0000e800fff17b82 */ /* 0x000f220000000800 */
[----:B------:R-:W-:-:S02]  /*12000*/  LEA R216, P2, R217, R230, 0x2 ;  /* 0x000000e6d9d87211 */ /* 0x000fc400078410ff */
[----:B------:R-:W-:Y:S01]  /*12010*/  ISETP.GE.U32.AND P1, PT, R2, 0x7fffffd4, PT ;  /* 0x7fffffd40200780c */ /* 0x000fe20003f26070 */
[----:B------:R-:W-:Y:S01]  /*12020*/  VIADD R2, R252, 0xffffffeb ;  /* 0xffffffebfc027836 */ /* 0x000fe20000000000 */
[-C--:B------:R-:W-:Y:S01]  /*12030*/  LEA.HI.X.SX32 R205, R205, R0.reuse, 0x2, P3 ;  /* 0x00000000cdcd7211 */ /* 0x080fe200018f16ff */
[----:B------:R-:W1:Y:S01]  /*12040*/  S2R R252, SR_TID.X ;  /* 0x0000000000fc7919 */ /* 0x000e620000002100 */
[-C--:B------:R-:W-:Y:S01]  /*12050*/  LEA.HI.X.SX32 R207, R207, R0.reuse, 0x2, P4 ;  /* 0x00000000cfcf7211 */ /* 0x080fe200020f16ff */
[----:B------:R-:W2:Y:S01]  /*12060*/  LDC R242, c[0x0][0x3a0] ;  /* 0x0000e800fff27b82 */ /* 0x000ea20000000800 */
[-C--:B------:R-:W-:Y:S02]  /*12070*/  LEA.HI.X.SX32 R209, R209, R0.reuse, 0x2, P5 ;  /* 0x00000000d1d17211 */ /* 0x080fe400028f16ff */
[-C--:B------:R-:W-:Y:S02]  /*12080*/  LEA.HI.X.SX32 R211, R211, R0.reuse, 0x2, P6 ;  /* 0x00000000d3d37211 */ /* 0x080fe400030f16ff */
[----:B------:R-:W-:-:S02]  /*12090*/  LEA.HI.X.SX32 R213, R213, R0, 0x2, P0 ;  /* 0x00000000d5d57211 */ /* 0x000fc400000f16ff */
[-C--:B------:R-:W-:Y:S02]  /*120a0*/  LEA R218, P3, R219, R230.reuse, 0x2 ;  /* 0x000000e6dbda7211 */ /* 0x080fe400078610ff */
[-C--:B------:R-:W-:Y:S02]  /*120b0*/  LEA R220, P4, R221, R230.reuse, 0x2 ;  /* 0x000000e6dddc7211 */ /* 0x080fe400078810ff */
[-C--:B------:R-:W-:Y:S02]  /*120c0*/  LEA R222, P5, R223, R230.reuse, 0x2 ;  /* 0x000000e6dfde7211 */ /* 0x080fe400078a10ff */
[-C--:B------:R-:W-:Y:S02]  /*120d0*/  LEA R224, P6, R225, R230.reuse, 0x2 ;  /* 0x000000e6e1e07211 */ /* 0x080fe400078c10ff */
[----:B------:R-:W-:Y:S02]  /*120e0*/  LEA R226, P0, R227, R230, 0x2 ;  /* 0x000000e6e3e27211 */ /* 0x000fe400078010ff */
[----:B------:R-:W-:-:S02]  /*120f0*/  LEA.HI.X.SX32 R217, R217, R0, 0x2, P2 ;  /* 0x00000000d9d97211 */ /* 0x000fc400010f16ff */
[----:B------:R-:W-:Y:S02]  /*12100*/  LEA R230, P2, R231, R230, 0x2 ;  /* 0x000000e6e7e67211 */ /* 0x000fe400078410ff */
[-C--:B------:R-:W-:Y:S02]  /*12110*/  LEA.HI.X.SX32 R219, R219, R0.reuse, 0x2, P3 ;  /* 0x00000000dbdb7211 */ /* 0x080fe400018f16ff */
[-C--:B------:R-:W-:Y:S02]  /*12120*/  LEA.HI.X.SX32 R221, R221, R0.reuse, 0x2, P4 ;  /* 0x00000000dddd7211 */ /* 0x080fe400020f16ff */
[-C--:B------:R-:W-:Y:S02]  /*12130*/  LEA.HI.X.SX32 R223, R223, R0.reuse, 0x2, P5 ;  /* 0x00000000dfdf7211 */ /* 0x080fe400028f16ff */
[-C--:B------:R-:W-:Y:S02]  /*12140*/  LEA.HI.X.SX32 R225, R225, R0.reuse, 0x2, P6 ;  /* 0x00000000e1e17211 */ /* 0x080fe400030f16ff */
[----:B------:R-:W-:-:S02]  /*12150*/  LEA.HI.X.SX32 R227, R227, R0, 0x2, P0 ;  /* 0x00000000e3e37211 */ /* 0x000fc400000f16ff */
[----:B------:R-:W-:Y:S01]  /*12160*/  LEA.HI.X.SX32 R231, R231, R0, 0x2, P2 ;  /* 0x00000000e7e77211 */ /* 0x000fe200010f16ff */
[----:B------:R-:W-:Y:S01]  /*12170*/  VIADD R0, R240, 0xfffffffb ;  /* 0xfffffffbf0007836 */ /* 0x000fe20000000000 */
[----:B------:R-:W-:Y:S01]  /*12180*/  ISETP.GE.U32.AND P5, PT, R239, 0x7fffffe0, PT ;  /* 0x7fffffe0ef00780c */ /* 0x000fe20003fa6070 */
[----:B------:R-:W-:Y:S01]  /*12190*/  STL.64 [R1+0x25a8], R246 ;  /* 0x0025a8f601007387 */ /* 0x000fe20000100a00 */
[----:B------:R-:W3:Y:S02]  /*121a0*/  LDC R239, c[0x0][0x3a0] ;  /* 0x0000e800ffef7b82 */ /* 0x000ee40000000800 */
[----:B------:R-:W-:Y:S01]  /*121b0*/  ISETP.GE.U32.AND P6, PT, R0, 0x7fffffdc, PT ;  /* 0x7fffffdc0000780c */ /* 0x000fe20003fc6070 */
[----:B------:R-:W-:-:S05]  /*121c0*/  VIADD R0, R243, 0xffffffef ;  /* 0xffffffeff3007836 */ /* 0x000fca0000000000 */
[----:B------:R-:W-:Y:S01]  /*121d0*/  ISETP.GE.U32.AND P3, PT, R0, 0x7fffffd0, PT ;  /* 0x7fffffd00000780c */ /* 0x000fe20003f66070 */
[----:B-1----:R-:W-:Y:S01]  /*121e0*/  VIADD R0, R251, 0xffffffe7 ;  /* 0xffffffe7fb007836 */ /* 0x002fe20000000000 */
[----:B------:R-:W-:Y:S01]  /*121f0*/  LOP3.LUT R252, R252, 0x1f, RZ, 0xc0, !PT ;  /* 0x0000001ffcfc7812 */ /* 0x000fe200078ec0ff */
[----:B------:R-:W1:Y:S01]  /*12200*/  LDC R251, c[0x0][0x3a0] ;  /* 0x0000e800fffb7b82 */ /* 0x000e620000000800 */
[----:B------:R-:W-:Y:S01]  /*12210*/  STL.64 [R1+0x25b0], R244 ;  /* 0x0025b0f401007387 */ /* 0x000fe20000100a00 */
[----:B--2---:R-:W-:Y:S01]  /*12220*/  ULEA UR42, UR42, UR4, 0x18 ;  /* 0x000000042a2a7291 */ /* 0x004fe2000f8ec0ff */
[----:B------:R-:W-:Y:S01]  /*12230*/  ISETP.GE.U32.AND P4, PT, R0, 0x7fffffc8, PT ;  /* 0x7fffffc80000780c */ /* 0x000fe20003f86070 */
[----:B------:R-:W2:Y:S01]  /*12240*/  LDCU UR4, c[0x0][0x3a0] ;  /* 0x00007400ff0477ac */ /* 0x000ea20008000800 */
[----:B------:R4:W-:Y:S03]  /*12250*/  STL.64 [R1+0x25b8], R6 ;  /* 0x0025b80601007387 */ /* 0x0009e60000100a00 */
[----:B------:R-:W2:Y:S01]  /*12260*/  LDC R240, c[0x0][0x3a0] ;  /* 0x0000e800fff07b82 */ /* 0x000ea20000000800 */
[----:B------:R1:W-:Y:S01]  /*12270*/  STL.64 [R1+0x25c0], R10 ;  /* 0x0025c00a01007387 */ /* 0x0003e20000100a00 */
[----:B------:R-:W-:-:S02]  /*12280*/  ISETP.GE.U32.AND P2, PT, R2, 0x7fffffcc, PT ;  /* 0x7fffffcc0200780c */ /* 0x000fc40003f46070 */
[----:B------:R-:W-:-:S04]  /*12290*/  ISETP.GE.U32.AND P0, PT, R3, 0x7fffffd8, PT ;  /* 0x7fffffd80300780c */ /* 0x000fc80003f06070 */
[----:B------:R-:W2:Y:S01]  /*122a0*/  LDC R243, c[0x0][0x3a0] ;  /* 0x0000e800fff37b82 */ /* 0x000ea20000000800 */
[----:B----4-:R-:W-:Y:S01]  /*122b0*/  IMAD.SHL.U32 R7, R252, 0x4, RZ ;  /* 0x00000004fc077824 */ /* 0x010fe200078e00ff */
[----:B------:R4:W-:Y:S03]  /*122c0*/  STL.64 [R1+0x25c8], R12 ;  /* 0x0025c80c01007387 */ /* 0x0009e60000100a00 */
[----:B------:R-:W-:Y:S01]  /*122d0*/  VIADD R0, R7, UR42 ;  /* 0x0000002a07007c36 */ /* 0x000fe20008000000 */
[----:B------:R1:W-:Y:S01]  /*122e0*/  STL.64 [R1+0x25d0], R14 ;  /* 0x0025d00e01007387 */ /* 0x0003e20000100a00 */
[----:B------:R-:W-:Y:S02]  /*122f0*/  IMAD.SHL.U32 R2, R238, 0x4, RZ ;  /* 0x00000004ee027824 */ /* 0x000fe400078e00ff */
[----:B-1----:R-:W-:Y:S01]  /*12300*/  VIADD R3, R251, 0xffffffe3 ;  /* 0xffffffe3fb037836 */ /* 0x002fe20000000000 */
[----:B------:R1:W-:Y:S01]  /*12310*/  STL.64 [R1+0x25d8], R16 ;  /* 0x0025d81001007387 */ /* 0x0003e20000100a00 */
[----:B------:R-:W-:-:S03]  /*12320*/  IMAD.WIDE R10, R2, 0x4, R236 ;  /* 0x00000004020a7825 */ /* 0x000fc600078e02ec */
[----:B------:R-:W-:Y:S01]  /*12330*/  STL.64 [R1+0x25e0], R18 ;  /* 0x0025e01201007387 */ /* 0x000fe20000100a00 */
[----:B----4-:R-:W-:-:S03]  /*12340*/  IMAD.WIDE R12, R2, 0x4, R234 ;  /* 0x00000004020c7825 */ /* 0x010fc600078e02ea */
[----:B------:R-:W-:Y:S01]  /*12350*/  STL.64 [R1+0x25e8], R20 ;  /* 0x0025e81401007387 */ /* 0x000fe20000100a00 */
[----:B------:R-:W-:-:S03]  /*12360*/  IMAD.WIDE R14, R2, 0x4, R232 ;  /* 0x00000004020e7825 */ /* 0x000fc600078e02e8 */
[----:B------:R-:W-:Y:S01]  /*12370*/  @!PT LDS RZ, [RZ] ;  /* 0x00000000fffff984 */ /* 0x000fe20000000800 */
[----:B------:R-:W-:Y:S01]  /*12380*/  @!PT LDS RZ, [RZ] ;  /* 0x00000000fffff984 */ /* 0x000fe20000000800 */
[----:B------:R-:W-:Y:S01]  /*12390*/  @!PT LDS RZ, [RZ] ;  /* 0x00000000fffff984 */ /* 0x000fe20000000800 */
[----:B---3--:R-:W-:Y:S01]  /*123a0*/  LDGSTS.E [R0+0x10000], desc[UR74][R4.64], !P5 ;  /* 0x1000000004007fae */ /* 0x008fe2000e9a104a */
[----:B-1----:R-:W-:-:S03]  /*123b0*/  IMAD.WIDE R16, R2, 0x4, R4 ;  /* 0x0000000402107825 */ /* 0x002fc600078e0204 */
[----:B------:R-:W-:Y:S01]  /*123c0*/  STL.64 [R1+0x25f0], R22 ;  /* 0x0025f01601007387 */ /* 0x000fe20000100a00 */
[----:B------:R-:W-:Y:S02]  /*123d0*/  VIADD R2, R239, 0xfffffffe ;  /* 0xfffffffeef027836 */ /* 0x000fe40000000000 */
[----:B------:R-:W1:Y:S01]  /*123e0*/  LDC R239, c[0x0][0x3a0] ;  /* 0x0000e800ffef7b82 */ /* 0x000e620000000800 */
[----:B------:R-:W-:Y:S04]  /*123f0*/  LDGSTS.E [R0+0x10080], desc[UR74][R232.64], !P5 ;  /* 0x10080000e8007fae */ /* 0x000fe8000e9a104a */
[----:B------:R-:W-:Y:S04]  /*12400*/  STL.64 [R1+0x25f8], R26 ;  /* 0x0025f81a01007387 */ /* 0x000fe80000100a00 */
[----:B------:R-:W-:Y:S04]  /*12410*/  LDGSTS.E [R0+0x10100], desc[UR74][R234.64], !P5 ;  /* 0x10100000ea007fae */ /* 0x000fe8000e9a104a */
[----:B------:R-:W-:Y:S04]  /*12420*/  STL.64 [R1+0x2600], R28 ;  /* 0x0026001c01007387 */ /* 0x000fe80000100a00 */
[----:B------:R-:W-:Y:S01]  /*12430*/  LDGSTS.E [R0+0x10180], desc[UR74][R236.64], !P5 ;  /* 0x10180000ec007fae */ /* 0x000fe2000e9a104a */
[----:B------:R-:W-:Y:S01]  /*12440*/  ISETP.GE.U32.AND P5, PT, R3, 0x7fffffc4, PT ;  /* 0x7fffffc40300780c */ /* 0x000fe20003fa6070 */
[----:B------:R-:W-:-:S02]  /*12450*/  IMAD.SHL.U32 R3, R238, 0x8, RZ ;  /* 0x00000008ee037824 */ /* 0x000fc400078e00ff */
[----:B------:R-:W-:Y:S04]  /*12460*/  STL.64 [R1+0x2608], R30 ;  /* 0x0026081e01007387 */ /* 0x000fe80000100a00 */
[----:B------:R-:W-:Y:S04]  /*12470*/  STL.64 [R1+0x2610], R32 ;  /* 0x0026102001007387 */ /* 0x000fe80000100a00 */
[----:B------:R-:W-:Y:S04]  /*12480*/  STL.64 [R1+0x2618], R34 ;  /* 0x0026182201007387 */ /* 0x000fe80000100a00 */
[----:B------:R-:W-:Y:S04]  /*12490*/  STL.64 [R1+0x2620], R36 ;  /* 0x0026202401007387 */ /* 0x000fe80000100a00 */
[----:B------:R3:W-:Y:S04]  /*124a0*/  STL.64 [R1+0x6f8], R16 ;  /* 0x0006f81001007387 */ /* 0x0007e80000100a00 */
[----:B------:R3:W-:Y:S04]  /*124b0*/  LDGSTS.E [R0+0x10800], desc[UR74][R16.64], !P6 ;  /* 0x1080000010007fae */ /* 0x0007e8000f1a104a */
[----:B------:R4:W-:Y:S04]  /*124c0*/  STL.64 [R1+0x6f0], R14 ;  /* 0x0006f00e01007387 */ /* 0x0009e80000100a00 */
[----:B------:R4:W-:Y:S01]  /*124d0*/  LDGSTS.E [R0+0x10880], desc[UR74][R14.64], !P6 ;  /* 0x108800000e007fae */ /* 0x0009e2000f1a104a */
[----:B---3--:R-:W-:-:S03]  /*124e0*/  IMAD.WIDE R16, R3, 0x4, R4 ;  /* 0x0000000403107825 */ /* 0x008fc600078e0204 */
[----:B------:R3:W-:Y:S04]  /*124f0*/  STL.64 [R1+0x6e8], R12 ;  /* 0x0006e80c01007387 */ /* 0x0007e80000100a00 */
[----:B------:R3:W-:Y:S01]  /*12500*/  LDGSTS.E [R0+0x10900], desc[UR74][R12.64], !P6 ;  /* 0x109000000c007fae */ /* 0x0007e2000f1a104a */
[----:B----4-:R-:W-:-:S03]  /*12510*/  IMAD.WIDE R14, R3, 0x4, R232 ;  /* 0x00000004030e7825 */ /* 0x010fc600078e02e8 */
[----:B------:R4:W-:Y:S04]  /*12520*/  STL.64 [R1+0x6e0], R10 ;  /* 0x0006e00a01007387 */ /* 0x0009e80000100a00 */
[----:B------:R4:W-:Y:S01]  /*12530*/  LDGSTS.E [R0+0x10980], desc[UR74][R10.64], !P6 ;  /* 0x109800000a007fae */ /* 0x0009e2000f1a104a */
[----:B------:R-:W-:Y:S01]  /*12540*/  ISETP.GE.U32.AND P6, PT, R2, 0x7fffffdf, PT ;  /* 0x7fffffdf0200780c */ /* 0x000fe20003fc6070 */
[----:B---3--:R-:W-:Y:S02]  /*12550*/  IMAD.WIDE R12, R3, 0x4, R234 ;  /* 0x00000004030c7825 */ /* 0x008fe400078e02ea */
[----:B------:R3:W-:Y:S02]  /*12560*/  STL.64 [R1+0x698], R16 ;  /* 0x0006981001007387 */ /* 0x0007e40000100a00 */
[----:B------:R-:W-:-:S02]  /*12570*/  IMAD R2, R238, 0xc, RZ ;  /* 0x0000000cee027824 */ /* 0x000fc400078e02ff */
[----:B------:R3:W-:Y:S01]  /*12580*/  LDGSTS.E [R0+0x11000], desc[UR74][R16.64], !P0 ;  /* 0x1100000010007fae */ /* 0x0007e2000c1a104a */
[----:B----4-:R-:W-:-:S03]  /*12590*/  IMAD.WIDE R10, R3, 0x4, R236 ;  /* 0x00000004030a7825 */ /* 0x010fc600078e02ec */
[----:B------:R4:W-:Y:S01]  /*125a0*/  STL.64 [R1+0x690], R14 ;  /* 0x0006900e01007387 */ /* 0x0009e20000100a00 */
[----:B--2---:R-:W-:-:S03]  /*125b0*/  VIADD R3, R240, 0xfffffffa ;  /* 0xfffffffaf0037836 */ /* 0x004fc60000000000 */
[----:B------:R4:W-:Y:S01]  /*125c0*/  LDGSTS.E [R0+0x11080], desc[UR74][R14.64], !P0 ;  /* 0x110800000e007fae */ /* 0x0009e2000c1a104a */
[----:B------:R-:W2:Y:S03]  /*125d0*/  LDC R240, c[0x0][0x3a0] ;  /* 0x0000e800fff07b82 */ /* 0x000ea60000000800 */
[----:B------:R1:W-:Y:S01]  /*125e0*/  STL.64 [R1+0x688], R12 ;  /* 0x0006880c01007387 */ /* 0x0003e20000100a00 */
[----:B---3--:R-:W-:-:S03]  /*125f0*/  IMAD.WIDE R16, R2, 0x4, R4 ;  /* 0x0000000402107825 */ /* 0x008fc600078e0204 */
[----:B------:R1:W-:Y:S04]  /*12600*/  LDGSTS.E [R0+0x11100], desc[UR74][R12.64], !P0 ;  /* 0x111000000c007fae */ /* 0x0003e8000c1a104a */
[----:B------:R3:W-:Y:S01]  /*12610*/  STL.64 [R1+0x680], R10 ;  /* 0x0006800a01007387 */ /* 0x0007e20000100a00 */
[----:B----4-:R-:W-:-:S03]  /*12620*/  IMAD.WIDE R14, R2, 0x4, R232 ;  /* 0x00000004020e7825 */ /* 0x010fc600078e02e8 */
[----:B------:R3:W-:Y:S01]  /*12630*/  LDGSTS.E [R0+0x11180], desc[UR74][R10.64], !P0 ;  /* 0x111800000a007fae */ /* 0x0007e2000c1a104a */
[C---:B-1----:R-:W-:Y:S01]  /*12640*/  IMAD.WIDE R12, R2.reuse, 0x4, R234 ;  /* 0x00000004020c7825 */ /* 0x042fe200078e02ea */
[----:B------:R-:W-:Y:S02]  /*12650*/  ISETP.GE.U32.AND P0, PT, R3, 0x7fffffdb, PT ;  /* 0x7fffffdb0300780c */ /* 0x000fe40003f06070 */
[----:B------:R1:W-:Y:S01]  /*12660*/  STL.64 [R1+0x638], R16 ;  /* 0x0006381001007387 */ /* 0x0003e20000100a00 */
[----:B---3--:R-:W-:-:S03]  /*12670*/  IMAD.WIDE R10, R2, 0x4, R236 ;  /* 0x00000004020a7825 */ /* 0x008fc600078e02ec */
[----:B------:R1:W-:Y:S01]  /*12680*/  LDGSTS.E [R0+0x11800], desc[UR74][R16.64], !P1 ;  /* 0x1180000010007fae */ /* 0x0003e2000c9a104a */
[----:B------:R-:W-:-:S03]  /*12690*/  VIADD R2, R241, 0xfffffff6 ;  /* 0xfffffff6f1027836 */ /* 0x000fc60000000000 */
[----:B------:R3:W-:Y:S01]  /*126a0*/  STL.64 [R1+0x630], R14 ;  /* 0x0006300e01007387 */ /* 0x0007e20000100a00 */
[----:B------:R-:W4:Y:S01]  /*126b0*/  LDC R241, c[0x0][0x3a0] ;  /* 0x0000e800fff17b82 */ /* 0x000f220000000800 */
[----:B------:R-:W-:Y:S02]  /*126c0*/  IMAD.SHL.U32 R3, R238, 0x10, RZ ;  /* 0x00000010ee037824 */ /* 0x000fe400078e00ff */
[----:B------:R3:W-:Y:S04]  /*126d0*/  LDGSTS.E [R0+0x11880], desc[UR74][R14.64], !P1 ;  /* 0x118800000e007fae */ /* 0x0007e8000c9a104a */
[----:B------:R2:W-:Y:S01]  /*126e0*/  STL.64 [R1+0x628], R12 ;  /* 0x0006280c01007387 */ /* 0x0005e20000100a00 */
[----:B-1----:R-:W-:-:S03]  /*126f0*/  IMAD.WIDE R16, R3, 0x4, R4 ;  /* 0x0000000403107825 */ /* 0x002fc600078e0204 */
[----:B------:R2:W-:Y:S04]  /*12700*/  LDGSTS.E [R0+0x11900], desc[UR74][R12.64], !P1 ;  /* 0x119000000c007fae */ /* 0x0005e8000c9a104a */
[----:B------:R1:W-:Y:S01]  /*12710*/  STL.64 [R1+0x620], R10 ;  /* 0x0006200a01007387 */ /* 0x0003e20000100a00 */
[----:B---3--:R-:W-:-:S03]  /*12720*/  IMAD.WIDE R14, R3, 0x4, R232 ;  /* 0x00000004030e7825 */ /* 0x008fc600078e02e8 */
[----:B------:R1:W-:Y:S01]  /*12730*/  LDGSTS.E [R0+0x11980], desc[UR74][R10.64], !P1 ;  /* 0x119800000a007fae */ /* 0x0003e2000c9a104a */
[----:B------:R-:W-:Y:S01]  /*12740*/  ISETP.GE.U32.AND P1, PT, R2, 0x7fffffd7, PT ;  /* 0x7fffffd70200780c */ /* 0x000fe20003f26070 */
[C---:B--2---:R-:W-:Y:S02]  /*12750*/  IMAD.WIDE R12, R3.reuse, 0x4, R234 ;  /* 0x00000004030c7825 */ /* 0x044fe400078e02ea */
[----:B------:R2:W-:Y:S02]  /*12760*/  STL.64 [R1+0x5d8], R16 ;  /* 0x0005d81001007387 */ /* 0x0005e40000100a00 */
[----:B------:R-:W-:Y:S02]  /*12770*/  IMAD R2, R238, 0x14, RZ ;  /* 0x00000014ee027824 */ /* 0x000fe400078e02ff */
[----:B------:R2:W-:Y:S01]  /*12780*/  LDGSTS.E [R0+0x12000], desc[UR74][R16.64], !P3 ;  /* 0x1200000010007fae */ /* 0x0005e2000d9a104a */
[----:B-1----:R-:W-:-:S03]  /*12790*/  IMAD.WIDE R10, R3, 0x4, R236 ;  /* 0x00000004030a7825 */ /* 0x002fc600078e02ec */
[----:B------:R1:W-:Y:S01]  /*127a0*/  STL.64 [R1+0x5d0], R14 ;  /* 0x0005d00e01007387 */ /* 0x0003e20000100a00 */
[----:B------:R-:W-:-:S03]  /*127b0*/  VIADD R3, R239, 0xfffffff2 ;  /* 0xfffffff2ef037836 */ /* 0x000fc60000000000 */
[----:B------:R1:W-:Y:S01]  /*127c0*/  LDGSTS.E [R0+0x12080], desc[UR74][R14.64], !P3 ;  /* 0x120800000e007fae */ /* 0x0003e2000d9a104a */
[----:B------:R-:W3:Y:S01]  /*127d0*/  LDC R239, c[0x0][0x3a0] ;  /* 0x0000e800ffef7b82 */ /* 0x000ee20000000800 */
[C---:B--2---:R-:W-:Y:S02]  /*127e0*/  IMAD.WIDE R16, R2.reuse, 0x4, R4 ;  /* 0x0000000402107825 */ /* 0x044fe400078e0204 */
[----:B------:R2:W-:Y:S04]  /*127f0*/  STL.64 [R1+0x5c8], R12 ;  /* 0x0005c80c01007387 */ /* 0x0005e80000100a00 */
[----:B------:R2:W-:Y:S01]  /*12800*/  LDGSTS.E [R0+0x12100], desc[UR74][R12.64], !P3 ;  /* 0x121000000c007fae */ /* 0x0005e2000d9a104a */
[----:B-1----:R-:W-:-:S03]  /*12810*/  IMAD.WIDE R14, R2, 0x4, R232 ;  /* 0x00000004020e7825 */ /* 0x002fc600078e02e8 */
[----:B------:R1:W-:Y:S04]  /*12820*/  STL.64 [R1+0x5c0], R10 ;  /* 0x0005c00a01007387 */ /* 0x0003e80000100a00 */
[----:B------:R1:W-:Y:S01]  /*12830*/  LDGSTS.E [R0+0x12180], desc[UR74][R10.64], !P3 ;  /* 0x121800000a007fae */ /* 0x0003e2000d9a104a */
[----:B------:R-:W-:Y:S01]  /*12840*/  ISETP.GE.U32.AND P3, PT, R3, 0x7fffffd3, PT ;  /* 0x7fffffd30300780c */ /* 0x000fe20003f66070 */
[----:B--2---:R-:W-:Y:S02]  /*12850*/  IMAD.WIDE R12, R2, 0x4, R234 ;  /* 0x00000004020c7825 */ /* 0x004fe400078e02ea */
[----:B------:R2:W-:Y:S02]  /*12860*/  STL.64 [R1+0x578], R16 ;  /* 0x0005781001007387 */ /* 0x0005e40000100a00 */
[----:B------:R-:W-:-:S02]  /*12870*/  IMAD R3, R238, 0x18, RZ ;  /* 0x00000018ee037824 */ /* 0x000fc400078e02ff */
[----:B------:R2:W-:Y:S01]  /*12880*/  LDGSTS.E [R0+0x12800], desc[UR74][R16.64], !P2 ;  /* 0x1280000010007fae */ /* 0x0005e2000d1a104a */
[----:B-1----:R-:W-:-:S03]  /*12890*/  IMAD.WIDE R10, R2, 0x4, R236 ;  /* 0x00000004020a7825 */ /* 0x002fc600078e02ec */
[----:B------:R1:W-:Y:S01]  /*128a0*/  STL.64 [R1+0x570], R14 ;  /* 0x0005700e01007387 */ /* 0x0003e20000100a00 */
[----:B------:R-:W-:-:S03]  /*128b0*/  VIADD R2, R240, 0xffffffee ;  /* 0xffffffeef0027836 */ /* 0x000fc60000000000 */
[----:B------:R1:W-:Y:S01]  /*128c0*/  LDGSTS.E [R0+0x12880], desc[UR74][R14.64], !P2 ;  /* 0x128800000e007fae */ /* 0x0003e2000d1a104a */
[----:B------:R-:W3:Y:S03]  /*128d0*/  LDC R240, c[0x0][0x3a0] ;  /* 0x0000e800fff07b82 */ /* 0x000ee60000000800 */
[----:B------:R4:W-:Y:S01]  /*128e0*/  STL.64 [R1+0x568], R12 ;  /* 0x0005680c01007387 */ /* 0x0009e20000100a00 */
[----:B--2---:R-:W-:-:S03]  /*128f0*/  IMAD.WIDE R16, R3, 0x4, R4 ;  /* 0x0000000403107825 */ /* 0x004fc600078e0204 */
[----:B------:R4:W-:Y:S04]  /*12900*/  LDGSTS.E [R0+0x12900], desc[UR74][R12.64], !P2 ;  /* 0x129000000c007fae */ /* 0x0009e8000d1a104a */
[----:B------:R2:W-:Y:S01]  /*12910*/  STL.64 [R1+0x560], R10 ;  /* 0x0005600a01007387 */ /* 0x0005e20000100a00 */
[----:B-1----:R-:W-:-:S03]  /*12920*/  IMAD.WIDE R14, R3, 0x4, R232 ;  /* 0x00000004030e7825 */ /* 0x002fc600078e02e8 */
[----:B------:R2:W-:Y:S01]  /*12930*/  LDGSTS.E [R0+0x12980], desc[UR74][R10.64], !P2 ;  /* 0x129800000a007fae */ /* 0x0005e2000d1a104a */
[----:B------:R-:W-:Y:S01]  /*12940*/  ISETP.GE.U32.AND P2, PT, R2, 0x7fffffcf, PT ;  /* 0x7fffffcf0200780c */ /* 0x000fe20003f46070 */
[----:B------:R-:W-:Y:S02]  /*12950*/  IMAD R2, R238, 0x1c, RZ ;  /* 0x0000001cee027824 */ /* 0x000fe400078e02ff */
[C---:B----4-:R-:W-:Y:S01]  /*12960*/  IMAD.WIDE R12, R3.reuse, 0x4, R234 ;  /* 0x00000004030c7825 */ /* 0x050fe200078e02ea */
[----:B------:R1:W-:Y:S04]  /*12970*/  STL.64 [R1+0x518], R16 ;  /* 0x0005181001007387 */ /* 0x0003e80000100a00 */
[----:B------:R1:W-:Y:S01]  /*12980*/  LDGSTS.E [R0+0x13000], desc[UR74][R16.64], !P4 ;  /* 0x1300000010007fae */ /* 0x0003e2000e1a104a */
[----:B--2---:R-:W-:-:S03]  /*12990*/  IMAD.WIDE R10, R3, 0x4, R236 ;  /* 0x00000004030a7825 */ /* 0x004fc600078e02ec */
[----:B------:R2:W-:Y:S01]  /*129a0*/  STL.64 [R1+0x510], R14 ;  /* 0x0005100e01007387 */ /* 0x0005e20000100a00 */
[----:B------:R-:W-:-:S03]  /*129b0*/  VIADD R3, R241, 0xffffffea ;  /* 0xffffffeaf1037836 */ /* 0x000fc60000000000 */
[----:B------:R2:W-:Y:S01]  /*129c0*/  LDGSTS.E [R0+0x13080], desc[UR74][R14.64], !P4 ;  /* 0x130800000e007fae */ /* 0x0005e2000e1a104a */
[----:B------:R-:W4:Y:S01]  /*129d0*/  LDC R241, c[0x0][0x3a0] ;  /* 0x0000e800fff17b82 */ /* 0x000f220000000800 */
[C---:B-1----:R-:W-:Y:S02]  /*129e0*/  IMAD.WIDE R16, R2.reuse, 0x4, R4 ;  /* 0x0000000402107825 */ /* 0x042fe400078e0204 */
[----:B------:R1:W-:Y:S04]  /*129f0*/  STL.64 [R1+0x508], R12 ;  /* 0x0005080c01007387 */ /* 0x0003e80000100a00 */
[----:B------:R1:W-:Y:S01]  /*12a00*/  LDGSTS.E [R0+0x13100], desc[UR74][R12.64], !P4 ;  /* 0x131000000c007fae */ /* 0x0003e2000e1a104a */
[----:B--2---:R-:W-:-:S03]  /*12a10*/  IMAD.WIDE R14, R2, 0x4, R232 ;  /* 0x00000004020e7825 */ /* 0x004fc600078e02e8 */
[----:B------:R2:W-:Y:S01]  /*12a20*/  STL.64 [R1+0x500], R10 ;  /* 0x0005000a01007387 */ /* 0x0005e20000100a00 */
[----:B------:R-:W-:-:S03]  /*12a30*/  LOP3.LUT R6, R7, 0x20, RZ, 0x3c, !PT ;  /* 0x0000002007067812 */ /* 0x000fc600078e3cff */
[----:B------:R2:W-:Y:S01]  /*12a40*/  LDGSTS.E [R0+0x13180], desc[UR74][R10.64], !P4 ;  /* 0x131800000a007fae */ /* 0x0005e2000e1a104a */
[----:B-1----:R-:W-:-:S03]  /*12a50*/  IMAD.WIDE R12, R2, 0x4, R234 ;  /* 0x00000004020c7825 */ /* 0x002fc600078e02ea */
[----:B------:R1:W-:Y:S04]  /*12a60*/  LDGSTS.E [R0+0x13800], desc[UR74][R16.64], !P5 ;  /* 0x1380000010007fae */ /* 0x0003e8000e9a104a */
[----:B------:R1:W-:Y:S01]  /*12a70*/  LDGSTS.E [R0+0x13880], desc[UR74][R14.64], !P5 ;  /* 0x138800000e007fae */ /* 0x0003e2000e9a104a */
[----:B--2---:R-:W-:-:S03]  /*12a80*/  IMAD.WIDE R10, R2, 0x4, R236 ;  /* 0x00000004020a7825 */ /* 0x004fc600078e02ec */
[----:B------:R2:W-:Y:S01]  /*12a90*/  LDGSTS.E [R0+0x13900], desc[UR74][R12.64], !P5 ;  /* 0x139000000c007fae */ /* 0x0005e2000e9a104a */
[----:B---3--:R-:W-:-:S03]  /*12aa0*/  VIADD R2, R239, 0xffffffe6 ;  /* 0xffffffe6ef027836 */ /* 0x008fc60000000000 */
[----:B------:R3:W-:Y:S04]  /*12ab0*/  LDGSTS.E [R0+0x13980], desc[UR74][R10.64], !P5 ;  /* 0x139800000a007fae */ /* 0x0007e8000e9a104a */
[----:B------:R1:W-:Y:S01]  /*12ac0*/  STL.64 [R1+0x4b8], R16 ;  /* 0x0004b81001007387 */ /* 0x0003e20000100a00 */
[----:B------:R-:W-:Y:S01]  /*12ad0*/  ISETP.GE.U32.AND P5, PT, R2, 0x7fffffc7, PT ;  /* 0x7fffffc70200780c */ /* 0x000fe20003fa6070 */
[----:B------:R-:W-:Y:S02]  /*12ae0*/  VIADD R2, R6, UR42 ;  /* 0x0000002a06027c36 */ /* 0x000fe40008000000 */
[----:B------:R2:W-:Y:S01]  /*12af0*/  STL.64 [R1+0x4b0], R14 ;  /* 0x0004b00e01007387 */ /* 0x0005e20000100a00 */
[----:B------:R-:W-:-:S03]  /*12b00*/  ISETP.GE.U32.AND P4, PT, R3, 0x7fffffcb, PT ;  /* 0x7fffffcb0300780c */ /* 0x000fc60003f86070 */
[----:B------:R3:W-:Y:S01]  /*12b10*/  STL.64 [R1+0x4a8], R12 ;  /* 0x0004a80c01007387 */ /* 0x0007e20000100a00 */
[----:B-1----:R-:W-:-:S03]  /*12b20*/  IMAD.WIDE R16, R238, 0x4, R4 ;  /* 0x00000004ee107825 */ /* 0x002fc600078e0204 */
[----:B------:R1:W-:Y:S01]  /*12b30*/  STL.64 [R1+0x4a0], R10 ;  /* 0x0004a00a01007387 */ /* 0x0003e20000100a00 */
[----:B--2---:R-:W-:-:S03]  /*12b40*/  IMAD.WIDE R14, R238, 0x4, R232 ;  /* 0x00000004ee0e7825 */ /* 0x004fc600078e02e8 */
[----:B------:R2:W-:Y:S01]  /*12b50*/  STL.64 [R1+0x758], R16 ;  /* 0x0007581001007387 */ /* 0x0005e20000100a00 */
[----:B---3--:R-:W-:-:S03]  /*12b60*/  IMAD.WIDE R12, R238, 0x4, R234 ;  /* 0x00000004ee0c7825 */ /* 0x008fc600078e02ea */
[----:B------:R2:W-:Y:S01]  /*12b70*/  LDGSTS.E [R2+0x10200], desc[UR74][R16.64], !P6 ;  /* 0x1020000010027fae */ /* 0x0005e2000f1a104a */
[----:B-1----:R-:W-:-:S03]  /*12b80*/  IMAD.WIDE R10, R238, 0x4, R236 ;  /* 0x00000004ee0a7825 */ /* 0x002fc600078e02ec */
[----:B------:R1:W-:Y:S01]  /*12b90*/  STL.64 [R1+0x750], R14 ;  /* 0x0007500e01007387 */ /* 0x0003e20000100a00 */
[----:B------:R-:W-:-:S03]  /*12ba0*/  IMAD R3, R238, 0x5, RZ ;  /* 0x00000005ee037824 */ /* 0x000fc600078e02ff */
[----:B------:R1:W-:Y:S01]  /*12bb0*/  LDGSTS.E [R2+0x10280], desc[UR74][R14.64], !P6 ;  /* 0x102800000e027fae */ /* 0x0003e2000f1a104a */
[----:B------:R-:W-:-:S03]  /*12bc0*/  VIADD R239, R240, 0xffffffe2 ;  /* 0xffffffe2f0ef7836 */ /* 0x000fc60000000000 */
[----:B------:R3:W-:Y:S01]  /*12bd0*/  STL.64 [R1+0x748], R12 ;  /* 0x0007480c01007387 */ /* 0x0007e20000100a00 */
[C---:B--2---:R-:W-:Y:S01]  /*12be0*/  IMAD.WIDE R16, R3.reuse, 0x4, R4 ;  /* 0x0000000403107825 */ /* 0x044fe200078e0204 */
[----:B------:R-:W2:Y:S02]  /*12bf0*/  LDC R240, c[0x0][0x3a0] ;  /* 0x0000e800fff07b82 */ /* 0x000ea40000000800 */
[----:B------:R3:W-:Y:S04]  /*12c00*/  LDGSTS.E [R2+0x10300], desc[UR74][R12.64], !P6 ;  /* 0x103000000c027fae */ /* 0x0007e8000f1a104a */
[----:B------:R4:W-:Y:S01]  /*12c10*/  STL.64 [R1+0x740], R10 ;  /* 0x0007400a01007387 */ /* 0x0009e20000100a00 */
[----:B-1----:R-:W-:-:S03]  /*12c20*/  IMAD.WIDE R14, R3, 0x4, R232 ;  /* 0x00000004030e7825 */ /* 0x002fc600078e02e8 */
[----:B------:R4:W-:Y:S01]  /*12c30*/  LDGSTS.E [R2+0x10380], desc[UR74][R10.64], !P6 ;  /* 0x103800000a027fae */ /* 0x0009e2000f1a104a */
[----:B---3--:R-:W-:Y:S01]  /*12c40*/  IMAD.WIDE R12, R3, 0x4, R234 ;  /* 0x00000004030c7825 */ /* 0x008fe200078e02ea */
[----:B------:R-:W-:Y:S02]  /*12c50*/  ISETP.GE.U32.AND P6, PT, R239, 0x7fffffc3, PT ;  /* 0x7fffffc3ef00780c */ /* 0x000fe40003fc6070 */
[----:B------:R1:W-:Y:S01]  /*12c60*/  STL.64 [R1+0x6d8], R16 ;  /* 0x0006d81001007387 */ /* 0x0003e20000100a00 */
[----:B----4-:R-:W-:-:S03]  /*12c70*/  IMAD.WIDE R10, R3, 0x4, R236 ;  /* 0x00000004030a7825 */ /* 0x010fc600078e02ec */
[----:B------:R1:W-:Y:S01]  /*12c80*/  LDGSTS.E [R2+0x10a00], desc[UR74][R16.64], !P0 ;  /* 0x10a0000010027fae */ /* 0x0003e2000c1a104a */
[----:B------:R-:W-:Y:S02]  /*12c90*/  VIADD R3, R241, 0xfffffffd ;  /* 0xfffffffdf1037836 */ /* 0x000fe40000000000 */
[----:B------:R-:W-:Y:S01]  /*12ca0*/  IMAD R239, R238, 0x9, RZ ;  /* 0x00000009eeef7824 */ /* 0x000fe200078e02ff */
[----:B------:R-:W3:Y:S01]  /*12cb0*/  LDC R241, c[0x0][0x3a0] ;  /* 0x0000e800fff17b82 */ /* 0x000ee20000000800 */
[----:B------:R4:W-:Y:S04]  /*12cc0*/  STL.64 [R1+0x6d0], R14 ;  /* 0x0006d00e01007387 */ /* 0x0009e80000100a00 */
[----:B------:R4:W-:Y:S01]  /*12cd0*/  LDGSTS.E [R2+0x10a80], desc[UR74][R14.64], !P0 ;  /* 0x10a800000e027fae */ /* 0x0009e2000c1a104a */
[----:B-1----:R-:W-:-:S03]  /*12ce0*/  IMAD.WIDE R16, R239, 0x4, R4 ;  /* 0x00000004ef107825 */ /* 0x002fc600078e0204 */
[----:B------:R1:W-:Y:S04]  /*12cf0*/  STL.64 [R1+0x6c8], R12 ;  /* 0x0006c80c01007387 */ /* 0x0003e80000100a00 */
[----:B------:R1:W-:Y:S04]  /*12d00*/  LDGSTS.E [R2+0x10b00], desc[UR74][R12.64], !P0 ;  /* 0x10b000000c027fae */ /* 0x0003e8000c1a104a */
[----:B------:R2:W-:Y:S01]  /*12d10*/  STL.64 [R1+0x6c0], R10 ;  /* 0x0006c00a01007387 */ /* 0x0005e20000100a00 */
[----:B----4-:R-:W-:-:S03]  /*12d20*/  IMAD.WIDE R14, R239, 0x4, R232 ;  /* 0x00000004ef0e7825 */ /* 0x010fc600078e02e8 */
[----:B------:R2:W-:Y:S01]  /*12d30*/  LDGSTS.E [R2+0x10b80], desc[UR74][R10.64], !P0 ;  /* 0x10b800000a027fae */ /* 0x0005e2000c1a104a */
[----:B------:R-:W-:Y:S01]  /*12d40*/  ISETP.GE.U32.AND P0, PT, R3, 0x7fffffde, PT ;  /* 0x7fffffde0300780c */ /* 0x000fe20003f06070 */
[----:B------:R-:W-:Y:S02]  /*12d50*/  IMAD R3, R238, 0xd, RZ ;  /* 0x0000000dee037824 */ /* 0x000fe400078e02ff */
[C---:B-1----:R-:W-:Y:S01]  /*12d60*/  IMAD.WIDE R12, R239.reuse, 0x4, R234 ;  /* 0x00000004ef0c7825 */ /* 0x042fe200078e02ea */
        /* <DEDUP_REMOVED lines=11> */
[----:B------:R2:W-:Y:S04]  /*12e20*/  STL.64 [R1+0x660], R10 ;  /* 0x0006600a01007387 */ /* 0x0005e80000100a00 */
[----:B------:R2:W-:Y:S01]  /*12e30*/  LDGSTS.E [R2+0x11380], desc[UR74][R10.64], !P1 ;  /* 0x113800000a027fae */ /* 0x0005e2000c9a104a */
[----:B------:R-:W-:Y:S01]  /*12e40*/  ISETP.GE.U32.AND P1, PT, R239, 0x7fffffda, PT ;  /* 0x7fffffdaef00780c */ /* 0x000fe20003f26070 */
[----:B-1----:R-:W-:Y:S02]  /*12e50*/  IMAD.WIDE R12, R3, 0x4, R234 ;  /* 0x00000004030c7825 */ /* 0x002fe400078e02ea */
[----:B------:R1:W-:Y:S02]  /*12e60*/  STL.64 [R1+0x618], R16 ;  /* 0x0006181001007387 */ /* 0x0003e40000100a00 */
[----:B------:R-:W-:-:S02]  /*12e70*/  IMAD R239, R238, 0x11, RZ ;  /* 0x00000011eeef7824 */ /* 0x000fc400078e02ff */
[----:B------:R1:W-:Y:S01]  /*12e80*/  LDGSTS.E [R2+0x11a00], desc[UR74][R16.64], !P3 ;  /* 0x11a0000010027fae */ /* 0x0003e2000d9a104a */
[----:B--2---:R-:W-:-:S03]  /*12e90*/  IMAD.WIDE R10, R3, 0x4, R236 ;  /* 0x00000004030a7825 */ /* 0x004fc600078e02ec */
[----:B------:R2:W-:Y:S04]  /*12ea0*/  STL.64 [R1+0x610], R14 ;  /* 0x0006100e01007387 */ /* 0x0005e80000100a00 */
[----:B------:R2:W-:Y:S01]  /*12eb0*/  LDGSTS.E [R2+0x11a80], desc[UR74][R14.64], !P3 ;  /* 0x11a800000e027fae */ /* 0x0005e2000d9a104a */
[----:B------:R-:W-:Y:S02]  /*12ec0*/  VIADD R3, R240, 0xfffffff5 ;  /* 0xfffffff5f0037836 */ /* 0x000fe40000000000 */
[----:B------:R-:W4:Y:S01]  /*12ed0*/  LDC R240, c[0x0][0x3a0] ;  /* 0x0000e800fff07b82 */ /* 0x000f220000000800 */
[----:B------:R3:W-:Y:S01]  /*12ee0*/  STL.64 [R1+0x608], R12 ;  /* 0x0006080c01007387 */ /* 0x0007e20000100a00 */
[----:B-1----:R-:W-:-:S03]  /*12ef0*/  IMAD.WIDE R16, R239, 0x4, R4 ;  /* 0x00000004ef107825 */ /* 0x002fc600078e0204 */
[----:B------:R3:W-:Y:S04]  /*12f00*/  LDGSTS.E [R2+0x11b00], desc[UR74][R12.64], !P3 ;  /* 0x11b000000c027fae */ /* 0x0007e8000d9a104a */
[----:B------:R1:W-:Y:S01]  /*12f10*/  STL.64 [R1+0x600], R10 ;  /* 0x0006000a01007387 */ /* 0x0003e20000100a00 */
[----:B--2---:R-:W-:-:S03]  /*12f20*/  IMAD.WIDE R14, R239, 0x4, R232 ;  /* 0x00000004ef0e7825 */ /* 0x004fc600078e02e8 */
[----:B------:R1:W-:Y:S01]  /*12f30*/  LDGSTS.E [R2+0x11b80], desc[UR74][R10.64], !P3 ;  /* 0x11b800000a027fae */ /* 0x0003e2000d9a104a */
[----:B---3--:R-:W-:Y:S01]  /*12f40*/  IMAD.WIDE R12, R239, 0x4, R234 ;  /* 0x00000004ef0c7825 */ /* 0x008fe200078e02ea */
[----:B------:R-:W-:Y:S02]  /*12f50*/  ISETP.GE.U32.AND P3, PT, R3, 0x7fffffd6, PT ;  /* 0x7fffffd60300780c */ /* 0x000fe40003f66070 */
[----:B------:R2:W-:Y:S01]  /*12f60*/  STL.64 [R1+0x5b8], R16 ;  /* 0x0005b81001007387 */ /* 0x0005e20000100a00 */
[----:B-1----:R-:W-:-:S03]  /*12f70*/  IMAD.WIDE R10, R239, 0x4, R236 ;  /* 0x00000004ef0a7825 */ /* 0x002fc600078e02ec */
[----:B------:R2:W-:Y:S01]  /*12f80*/  LDGSTS.E [R2+0x12200], desc[UR74][R16.64], !P2 ;  /* 0x1220000010027fae */ /* 0x0005e2000d1a104a */
[----:B------:R-:W-:Y:S02]  /*12f90*/  VIADD R239, R241, 0xfffffff1 ;  /* 0xfffffff1f1ef7836 */ /* 0x000fe40000000000 */
[----:B------:R-:W-:Y:S01]  /*12fa0*/  IMAD R3, R238, 0x15, RZ ;  /* 0x00000015ee037824 */ /* 0x000fe200078e02ff */
[----:B------:R-:W1:Y:S01]  /*12fb0*/  LDC R241, c[0x0][0x3a0] ;  /* 0x0000e800fff17b82 */ /* 0x000e620000000800 */
[----:B------:R3:W-:Y:S04]  /*12fc0*/  STL.64 [R1+0x5b0], R14 ;  /* 0x0005b00e01007387 */ /* 0x0007e80000100a00 */
[----:B------:R3:W-:Y:S01]  /*12fd0*/  LDGSTS.E [R2+0x12280], desc[UR74][R14.64], !P2 ;  /* 0x122800000e027fae */ /* 0x0007e2000d1a104a */
[----:B--2---:R-:W-:-:S03]  /*12fe0*/  IMAD.WIDE R16, R3, 0x4, R4 ;  /* 0x0000000403107825 */ /* 0x004fc600078e0204 */
[----:B------:R2:W-:Y:S04]  /*12ff0*/  STL.64 [R1+0x5a8], R12 ;  /* 0x0005a80c01007387 */ /* 0x0005e80000100a00 */
[----:B------:R2:W-:Y:S04]  /*13000*/  LDGSTS.E [R2+0x12300], desc[UR74][R12.64], !P2 ;  /* 0x123000000c027fae */ /* 0x0005e8000d1a104a */
[----:B------:R4:W-:Y:S01]  /*13010*/  STL.64 [R1+0x5a0], R10 ;  /* 0x0005a00a01007387 */ /* 0x0009e20000100a00 */
[----:B---3--:R-:W-:-:S03]  /*13020*/  IMAD.WIDE R14, R3, 0x4, R232 ;  /* 0x00000004030e7825 */ /* 0x008fc600078e02e8 */
[----:B------:R4:W-:Y:S01]  /*13030*/  LDGSTS.E [R2+0x12380], desc[UR74][R10.64], !P2 ;  /* 0x123800000a027fae */ /* 0x0009e2000d1a104a */
[----:B------:R-:W-:Y:S01]  /*13040*/  ISETP.GE.U32.AND P2, PT, R239, 0x7fffffd2, PT ;  /* 0x7fffffd2ef00780c */ /* 0x000fe20003f46070 */
[----:B------:R-:W-:Y:S02]  /*13050*/  IMAD R239, R238, 0x19, RZ ;  /* 0x00000019eeef7824 */ /* 0x000fe400078e02ff */
[C---:B--2---:R-:W-:Y:S01]  /*13060*/  IMAD.WIDE R12, R3.reuse, 0x4, R234 ;  /* 0x00000004030c7825 */ /* 0x044fe200078e02ea */
[----:B------:R2:W-:Y:S04]  /*13070*/  STL.64 [R1+0x558], R16 ;  /* 0x0005581001007387 */ /* 0x0005e80000100a00 */
[----:B------:R2:W-:Y:S01]  /*13080*/  LDGSTS.E [R2+0x12a00], desc[UR74][R16.64], !P4 ;  /* 0x12a0000010027fae */ /* 0x0005e2000e1a104a */
[----:B----4-:R-:W-:-:S03]  /*13090*/  IMAD.WIDE R10, R3, 0x4, R236 ;  /* 0x00000004030a7825 */ /* 0x010fc600078e02ec */
[----:B------:R3:W-:Y:S01]  /*130a0*/  STL.64 [R1+0x550], R14 ;  /* 0x0005500e01007387 */ /* 0x0007e20000100a00 */
[----:B------:R-:W-:-:S03]  /*130b0*/  VIADD R3, R242, 0xffffffed ;  /* 0xffffffedf2037836 */ /* 0x000fc60000000000 */
[----:B------:R3:W-:Y:S01]  /*130c0*/  LDGSTS.E [R2+0x12a80], desc[UR74][R14.64], !P4 ;  /* 0x12a800000e027fae */ /* 0x0007e2000e1a104a */
[----:B------:R-:W4:Y:S01]  /*130d0*/  LDC R242, c[0x0][0x3a0] ;  /* 0x0000e800fff27b82 */ /* 0x000f220000000800 */
[C---:B--2---:R-:W-:Y:S02]  /*130e0*/  IMAD.WIDE R16, R239.reuse, 0x4, R4 ;  /* 0x00000004ef107825 */ /* 0x044fe400078e0204 */
[----:B------:R2:W-:Y:S04]  /*130f0*/  STL.64 [R1+0x548], R12 ;  /* 0x0005480c01007387 */ /* 0x0005e80000100a00 */
[----:B------:R2:W-:Y:S01]  /*13100*/  LDGSTS.E [R2+0x12b00], desc[UR74][R12.64], !P4 ;  /* 0x12b000000c027fae */ /* 0x0005e2000e1a104a */
[----:B---3--:R-:W-:-:S03]  /*13110*/  IMAD.WIDE R14, R239, 0x4, R232 ;  /* 0x00000004ef0e7825 */ /* 0x008fc600078e02e8 */
[----:B------:R3:W-:Y:S04]  /*13120*/  STL.64 [R1+0x540], R10 ;  /* 0x0005400a01007387 */ /* 0x0007e80000100a00 */
[----:B------:R3:W-:Y:S01]  /*13130*/  LDGSTS.E [R2+0x12b80], desc[UR74][R10.64], !P4 ;  /* 0x12b800000a027fae */ /* 0x0007e2000e1a104a */
[----:B------:R-:W-:Y:S01]  /*13140*/  ISETP.GE.U32.AND P4, PT, R3, 0x7fffffce, PT ;  /* 0x7fffffce0300780c */ /* 0x000fe20003f86070 */
[----:B--2---:R-:W-:Y:S02]  /*13150*/  IMAD.WIDE R12, R239, 0x4, R234 ;  /* 0x00000004ef0c7825 */ /* 0x004fe400078e02ea */
[----:B------:R2:W-:Y:S02]  /*13160*/  STL.64 [R1+0x4f8], R16 ;  /* 0x0004f81001007387 */ /* 0x0005e40000100a00 */
[----:B------:R-:W-:-:S02]  /*13170*/  IMAD R3, R238, 0x1d, RZ ;  /* 0x0000001dee037824 */ /* 0x000fc400078e02ff */
[----:B------:R2:W-:Y:S01]  /*13180*/  LDGSTS.E [R2+0x13200], desc[UR74][R16.64], !P5 ;  /* 0x1320000010027fae */ /* 0x0005e2000e9a104a */
[----:B---3--:R-:W-:-:S03]  /*13190*/  IMAD.WIDE R10, R239, 0x4, R236 ;  /* 0x00000004ef0a7825 */ /* 0x008fc600078e02ec */
[----:B------:R3:W-:Y:S04]  /*131a0*/  STL.64 [R1+0x4f0], R14 ;  /* 0x0004f00e01007387 */ /* 0x0007e80000100a00 */
[----:B------:R3:W-:Y:S04]  /*131b0*/  LDGSTS.E [R2+0x13280], desc[UR74][R14.64], !P5 ;  /* 0x132800000e027fae */ /* 0x0007e8000e9a104a */
[----:B------:R1:W-:Y:S01]  /*131c0*/  STL.64 [R1+0x4e8], R12 ;  /* 0x0004e80c01007387 */ /* 0x0003e20000100a00 */
[----:B--2---:R-:W-:-:S03]  /*131d0*/  IMAD.WIDE R16, R3, 0x4, R4 ;  /* 0x0000000403107825 */ /* 0x004fc600078e0204 */
[----:B------:R1:W-:Y:S01]  /*131e0*/  LDGSTS.E [R2+0x13300], desc[UR74][R12.64], !P5 ;  /* 0x133000000c027fae */ /* 0x0003e2000e9a104a */
[----:B------:R-:W-:-:S03]  /*131f0*/  VIADD R239, R240, 0xffffffe9 ;  /* 0xffffffe9f0ef7836 */ /* 0x000fc60000000000 */
[----:B------:R2:W-:Y:S01]  /*13200*/  STL.64 [R1+0x4e0], R10 ;  /* 0x0004e00a01007387 */ /* 0x0005e20000100a00 */
[----:B---3--:R-:W-:-:S03]  /*13210*/  IMAD.WIDE R14, R3, 0x4, R232 ;  /* 0x00000004030e7825 */ /* 0x008fc600078e02e8 */
[----:B------:R2:W-:Y:S01]  /*13220*/  LDGSTS.E [R2+0x13380], desc[UR74][R10.64], !P5 ;  /* 0x133800000a027fae */ /* 0x0005e2000e9a104a */
[----:B------:R-:W-:Y:S01]  /*13230*/  LOP3.LUT R6, R7, 0x40, RZ, 0x3c, !PT ;  /* 0x0000004007067812 */ /* 0x000fe200078e3cff */
[----:B-1----:R-:W-:Y:S01]  /*13240*/  IMAD.WIDE R12, R3, 0x4, R234 ;  /* 0x00000004030c7825 */ /* 0x002fe200078e02ea */
[----:B------:R-:W-:-:S03]  /*13250*/  ISETP.GE.U32.AND P5, PT, R239, 0x7fffffca, PT ;  /* 0x7fffffcaef00780c */ /* 0x000fc60003fa6070 */
[----:B------:R-:W-:Y:S01]  /*13260*/  IMAD.SHL.U32 R240, R238, 0x2, RZ ;  /* 0x00000002eef07824 */ /* 0x000fe200078e00ff */
[----:B------:R1:W-:Y:S01]  /*13270*/  STL.64 [R1+0x498], R16 ;  /* 0x0004981001007387 */ /* 0x0003e20000100a00 */
[----:B--2---:R-:W-:-:S03]  /*13280*/  IMAD.WIDE R10, R3, 0x4, R236 ;  /* 0x00000004030a7825 */ /* 0x004fc600078e02ec */
[----:B------:R1:W-:Y:S01]  /*13290*/  LDGSTS.E [R2+0x13a00], desc[UR74][R16.64], !P6 ;  /* 0x13a0000010027fae */ /* 0x0003e2000f1a104a */
[----:B------:R-:W-:-:S03]  /*132a0*/  VIADD R3, R241, 0xffffffe5 ;  /* 0xffffffe5f1037836 */ /* 0x000fc60000000000 */
[----:B------:R2:W-:Y:S01]  /*132b0*/  STL.64 [R1+0x490], R14 ;  /* 0x0004900e01007387 */ /* 0x0005e20000100a00 */
[----:B------:R-:W3:Y:S01]  /*132c0*/  LDC R241, c[0x0][0x3a0] ;  /* 0x0000e800fff17b82 */ /* 0x000ee20000000800 */
[----:B------:R-:W-:Y:S02]  /*132d0*/  VIADD R239, R6, UR42 ;  /* 0x0000002a06ef7c36 */ /* 0x000fe40008000000 */
[----:B------:R2:W-:Y:S01]  /*132e0*/  LDGSTS.E [R2+0x13a80], desc[UR74][R14.64], !P6 ;  /* 0x13a800000e027fae */ /* 0x0005e2000f1a104a */
[----:B-1----:R-:W-:-:S03]  /*132f0*/  IMAD.WIDE R16, R240, 0x4, R4 ;  /* 0x00000004f0107825 */ /* 0x002fc600078e0204 */
[----:B------:R1:W-:Y:S01]  /*13300*/  STL.64 [R1+0x488], R12 ;  /* 0x0004880c01007387 */ /* 0x0003e20000100a00 */
[----:B------:R-:W3:Y:S03]  /*13310*/  LDC R6, c[0x0][0x3a0] ;  /* 0x0000e800ff067b82 */ /* 0x000ee60000000800 */
[----:B------:R1:W-:Y:S01]  /*13320*/  LDGSTS.E [R2+0x13b00], desc[UR74][R12.64], !P6 ;  /* 0x13b000000c027fae */ /* 0x0003e2000f1a104a */
[----:B--2---:R-:W-:-:S03]  /*13330*/  IMAD.WIDE R14, R240, 0x4, R232 ;  /* 0x00000004f00e7825 */ /* 0x004fc600078e02e8 */
[----:B------:R2:W-:Y:S04]  /*13340*/  STL.64 [R1+0x480], R10 ;  /* 0x0004800a01007387 */ /* 0x0005e80000100a00 */
        /* <DEDUP_REMOVED lines=8> */
[----:B----4-:R-:W-:-:S03]  /*133d0*/  VIADD R240, R242, 0xffffffe1 ;  /* 0xffffffe1f2f07836 */ /* 0x010fc60000000000 */
[----:B------:R2:W-:Y:S01]  /*133e0*/  LDGSTS.E [R239+0x10480], desc[UR74][R14.64], !P0 ;  /* 0x104800000eef7fae */ /* 0x0005e2000c1a104a */
[----:B------:R-:W4:Y:S03]  /*133f0*/  LDC R242, c[0x0][0x3a0] ;  /* 0x0000e800fff27b82 */ /* 0x000f260000000800 */
[----:B------:R3:W-:Y:S01]  /*13400*/  STL.64 [R1+0x728], R12 ;  /* 0x0007280c01007387 */ /* 0x0007e20000100a00 */
[----:B-1----:R-:W-:-:S03]  /*13410*/  IMAD.WIDE R16, R3, 0x4, R4 ;  /* 0x0000000403107825 */ /* 0x002fc600078e0204 */
[----:B------:R3:W-:Y:S04]  /*13420*/  LDGSTS.E [R239+0x10500], desc[UR74][R12.64], !P0 ;  /* 0x105000000cef7fae */ /* 0x0007e8000c1a104a */
[----:B------:R1:W-:Y:S01]  /*13430*/  STL.64 [R1+0x720], R10 ;  /* 0x0007200a01007387 */ /* 0x0003e20000100a00 */
[----:B--2---:R-:W-:-:S03]  /*13440*/  IMAD.WIDE R14, R3, 0x4, R232 ;  /* 0x00000004030e7825 */ /* 0x004fc600078e02e8 */
[----:B------:R1:W-:Y:S01]  /*13450*/  LDGSTS.E [R239+0x10580], desc[UR74][R10.64], !P0 ;  /* 0x105800000aef7fae */ /* 0x0003e2000c1a104a */
[----:B------:R-:W-:Y:S01]  /*13460*/  ISETP.GE.U32.AND P0, PT, R240, 0x7fffffc2, PT ;  /* 0x7fffffc2f000780c */ /* 0x000fe20003f06070 */
[C---:B---3--:R-:W-:Y:S02]  /*13470*/  IMAD.WIDE R12, R3.reuse, 0x4, R234 ;  /* 0x00000004030c7825 */ /* 0x048fe400078e02ea */
[----:B------:R2:W-:Y:S02]  /*13480*/  STL.64 [R1+0x6b8], R16 ;  /* 0x0006b81001007387 */ /* 0x0005e40000100a00 */
[----:B------:R-:W-:Y:S02]  /*13490*/  IMAD R240, R238, 0xa, RZ ;  /* 0x0000000aeef07824 */ /* 0x000fe400078e02ff */
        /* <DEDUP_REMOVED lines=13> */
[----:B----4-:R-:W-:Y:S02]  /*13570*/  IMAD.WIDE R12, R240, 0x4, R234 ;  /* 0x00000004f00c7825 */ /* 0x010fe400078e02ea */
[----:B------:R1:W-:Y:S02]  /*13580*/  LDGSTS.E [R239+0x11400], desc[UR74][R16.64], !P3 ;  /* 0x1140000010ef7fae */ /* 0x0003e4000d9a104a */
[----:B------:R-:W-:Y:S02]  /*13590*/  IMAD R3, R238, 0xe, RZ ;  /* 0x0000000eee037824 */ /* 0x000fe400078e02ff */
[----:B------:R4:W-:Y:S01]  /*135a0*/  LDGSTS.E [R239+0x11480], desc[UR74][R14.64], !P3 ;  /* 0x114800000eef7fae */ /* 0x0009e2000d9a104a */
[----:B--2---:R-:W-:-:S03]  /*135b0*/  IMAD.WIDE R10, R240, 0x4, R236 ;  /* 0x00000004f00a7825 */ /* 0x004fc600078e02ec */
[----:B------:R1:W-:Y:S01]  /*135c0*/  STL.64 [R1+0x658], R16 ;  /* 0x0006581001007387 */ /* 0x0003e20000100a00 */
[----:B------:R-:W-:-:S03]  /*135d0*/  VIADD R240, R241, 0xfffffff8 ;  /* 0xfffffff8f1f07836 */ /* 0x000fc60000000000 */
[----:B------:R2:W-:Y:S01]  /*135e0*/  LDGSTS.E [R239+0x11500], desc[UR74][R12.64], !P3 ;  /* 0x115000000cef7fae */ /* 0x0005e2000d9a104a */
[----:B------:R-:W3:Y:S03]  /*135f0*/  LDC R241, c[0x0][0x3a0] ;  /* 0x0000e800fff17b82 */ /* 0x000ee60000000800 */
[----:B------:R4:W-:Y:S04]  /*13600*/  STL.64 [R1+0x650], R14 ;  /* 0x0006500e01007387 */ /* 0x0009e80000100a00 */
[----:B------:R2:W-:Y:S01]  /*13610*/  LDGSTS.E [R239+0x11580], desc[UR74][R10.64], !P3 ;  /* 0x115800000aef7fae */ /* 0x0005e2000d9a104a */
[----:B-1----:R-:W-:Y:S01]  /*13620*/  IMAD.WIDE R16, R3, 0x4, R4 ;  /* 0x0000000403107825 */ /* 0x002fe200078e0204 */
[----:B------:R-:W-:-:S02]  /*13630*/  ISETP.GE.U32.AND P3, PT, R240, 0x7fffffd9, PT ;  /* 0x7fffffd9f000780c */ /* 0x000fc40003f66070 */
[----:B------:R2:W-:Y:S01]  /*13640*/  STL.64 [R1+0x648], R12 ;  /* 0x0006480c01007387 */ /* 0x0005e20000100a00 */
[----:B------:R-:W-:Y:S02]  /*13650*/  IMAD R240, R238, 0x12, RZ ;  /* 0x00000012eef07824 */ /* 0x000fe400078e02ff */
[C---:B----4-:R-:W-:Y:S01]  /*13660*/  IMAD.WIDE R14, R3.reuse, 0x4, R232 ;  /* 0x00000004030e7825 */ /* 0x050fe200078e02e8 */
[----:B------:R1:W-:Y:S04]  /*13670*/  STL.64 [R1+0x640], R10 ;  /* 0x0006400a01007387 */ /* 0x0003e80000100a00 */
[----:B------:R4:W-:Y:S01]  /*13680*/  STL.64 [R1+0x5f8], R16 ;  /* 0x0005f81001007387 */ /* 0x0009e20000100a00 */
[----:B--2---:R-:W-:-:S03]  /*13690*/  IMAD.WIDE R12, R3, 0x4, R234 ;  /* 0x00000004030c7825 */ /* 0x004fc600078e02ea */
[----:B------:R4:W-:Y:S01]  /*136a0*/  LDGSTS.E [R239+0x11c00], desc[UR74][R16.64], !P2 ;  /* 0x11c0000010ef7fae */ /* 0x0009e2000d1a104a */
[----:B-1----:R-:W-:-:S03]  /*136b0*/  IMAD.WIDE R10, R3, 0x4, R236 ;  /* 0x00000004030a7825 */ /* 0x002fc600078e02ec */
[----:B------:R1:W-:Y:S01]  /*136c0*/  STL.64 [R1+0x5f0], R14 ;  /* 0x0005f00e01007387 */ /* 0x0003e20000100a00 */
[----:B------:R-:W-:-:S03]  /*136d0*/  VIADD R3, R242, 0xfffffff4 ;  /* 0xfffffff4f2037836 */ /* 0x000fc60000000000 */
[----:B------:R1:W-:Y:S01]  /*136e0*/  LDGSTS.E [R239+0x11c80], desc[UR74][R14.64], !P2 ;  /* 0x11c800000eef7fae */ /* 0x0003e2000d1a104a */
[----:B------:R-:W2:Y:S01]  /*136f0*/  LDC R242, c[0x0][0x3a0] ;  /* 0x0000e800fff27b82 */ /* 0x000ea20000000800 */
[C---:B----4-:R-:W-:Y:S02]  /*13700*/  IMAD.WIDE R16, R240.reuse, 0x4, R4 ;  /* 0x00000004f0107825 */ /* 0x050fe400078e0204 */
[----:B------:R4:W-:Y:S04]  /*13710*/  STL.64 [R1+0x5e8], R12 ;  /* 0x0005e80c01007387 */ /* 0x0009e80000100a00 */
[----:B------:R4:W-:Y:S01]  /*13720*/  LDGSTS.E [R239+0x11d00], desc[UR74][R12.64], !P2 ;  /* 0x11d000000cef7fae */ /* 0x0009e2000d1a104a */
[----:B-1----:R-:W-:-:S03]  /*13730*/  IMAD.WIDE R14, R240, 0x4, R232 ;  /* 0x00000004f00e7825 */ /* 0x002fc600078e02e8 */
[----:B------:R1:W-:Y:S04]  /*13740*/  STL.64 [R1+0x5e0], R10 ;  /* 0x0005e00a01007387 */ /* 0x0003e80000100a00 */
[----:B------:R1:W-:Y:S01]  /*13750*/  LDGSTS.E [R239+0x11d80], desc[UR74][R10.64], !P2 ;  /* 0x11d800000aef7fae */ /* 0x0003e2000d1a104a */
[----:B------:R-:W-:Y:S01]  /*13760*/  ISETP.GE.U32.AND P2, PT, R3, 0x7fffffd5, PT ;  /* 0x7fffffd50300780c */ /* 0x000fe20003f46070 */
[----:B----4-:R-:W-:Y:S02]  /*13770*/  IMAD.WIDE R12, R240, 0x4, R234 ;  /* 0x00000004f00c7825 */ /* 0x010fe400078e02ea */
[----:B------:R4:W-:Y:S02]  /*13780*/  LDGSTS.E [R239+0x12400], desc[UR74][R16.64], !P4 ;  /* 0x1240000010ef7fae */ /* 0x0009e4000e1a104a */
[----:B------:R-:W-:-:S02]  /*13790*/  IMAD R3, R238, 0x16, RZ ;  /* 0x00000016ee037824 */ /* 0x000fc400078e02ff */
[----:B------:R2:W-:Y:S01]  /*137a0*/  LDGSTS.E [R239+0x12480], desc[UR74][R14.64], !P4 ;  /* 0x124800000eef7fae */ /* 0x0005e2000e1a104a */
[----:B-1----:R-:W-:-:S03]  /*137b0*/  IMAD.WIDE R10, R240, 0x4, R236 ;  /* 0x00000004f00a7825 */ /* 0x002fc600078e02ec */
[----:B------:R4:W-:Y:S01]  /*137c0*/  STL.64 [R1+0x598], R16 ;  /* 0x0005981001007387 */ /* 0x0009e20000100a00 */
[----:B---3--:R-:W-:-:S03]  /*137d0*/  VIADD R240, R243, 0xfffffff0 ;  /* 0xfffffff0f3f07836 */ /* 0x008fc60000000000 */
[----:B------:R1:W-:Y:S01]  /*137e0*/  LDGSTS.E [R239+0x12500], desc[UR74][R12.64], !P4 ;  /* 0x125000000cef7fae */ /* 0x0003e2000e1a104a */
[----:B------:R-:W3:Y:S03]  /*137f0*/  LDC R243, c[0x0][0x3a0] ;  /* 0x0000e800fff37b82 */ /* 0x000ee60000000800 */
[----:B------:R2:W-:Y:S04]  /*13800*/  STL.64 [R1+0x590], R14 ;  /* 0x0005900e01007387 */ /* 0x0005e80000100a00 */
[----:B------:R1:W-:Y:S01]  /*13810*/  LDGSTS.E [R239+0x12580], desc[UR74][R10.64], !P4 ;  /* 0x125800000aef7fae */ /* 0x0003e2000e1a104a */
[----:B----4-:R-:W-:Y:S01]  /*13820*/  IMAD.WIDE R16, R3, 0x4, R4 ;  /* 0x0000000403107825 */ /* 0x010fe200078e0204 */
[----:B------:R-:W-:-:S02]  /*13830*/  ISETP.GE.U32.AND P4, PT, R240, 0x7fffffd1, PT ;  /* 0x7fffffd1f000780c */ /* 0x000fc40003f86070 */
[----:B------:R1:W-:Y:S01]  /*13840*/  STL.64 [R1+0x588], R12 ;  /* 0x0005880c01007387 */ /* 0x0003e20000100a00 */
[----:B------:R-:W-:Y:S02]  /*13850*/  IMAD R240, R238, 0x1a, RZ ;  /* 0x0000001aeef07824 */ /* 0x000fe400078e02ff */
[C---:B--2---:R-:W-:Y:S01]  /*13860*/  IMAD.WIDE R14, R3.reuse, 0x4, R232 ;  /* 0x00000004030e7825 */ /* 0x044fe200078e02e8 */
[----:B------:R2:W-:Y:S04]  /*13870*/  STL.64 [R1+0x580], R10 ;  /* 0x0005800a01007387 */ /* 0x0005e80000100a00 */
[----:B------:R4:W-:Y:S01]  /*13880*/  STL.64 [R1+0x538], R16 ;  /* 0x0005381001007387 */ /* 0x0009e20000100a00 */
[----:B-1----:R-:W-:-:S03]  /*13890*/  IMAD.WIDE R12, R3, 0x4, R234 ;  /* 0x00000004030c7825 */ /* 0x002fc600078e02ea */
[----:B------:R4:W-:Y:S01]  /*138a0*/  LDGSTS.E [R239+0x12c00], desc[UR74][R16.64], !P5 ;  /* 0x12c0000010ef7fae */ /* 0x0009e2000e9a104a */
[----:B--2---:R-:W-:-:S03]  /*138b0*/  IMAD.WIDE R10, R3, 0x4, R236 ;  /* 0x00000004030a7825 */ /* 0x004fc600078e02ec */
[----:B------:R1:W-:Y:S01]  /*138c0*/  STL.64 [R1+0x530], R14 ;  /* 0x0005300e01007387 */ /* 0x0003e20000100a00 */
[----:B------:R-:W-:-:S03]  /*138d0*/  VIADD R3, R241, 0xffffffec ;  /* 0xffffffecf1037836 */ /* 0x000fc60000000000 */
[----:B------:R1:W-:Y:S01]  /*138e0*/  LDGSTS.E [R239+0x12c80], desc[UR74][R14.64], !P5 ;  /* 0x12c800000eef7fae */ /* 0x0003e2000e9a104a */
[----:B----4-:R-:W-:-:S03]  /*138f0*/  IMAD.WIDE R16, R240, 0x4, R4 ;  /* 0x00000004f0107825 */ /* 0x010fc600078e0204 */
[----:B------:R2:W-:Y:S04]  /*13900*/  STL.64 [R1+0x528], R12 ;  /* 0x0005280c01007387 */ /* 0x0005e80000100a00 */
[----:B------:R2:W-:Y:S01]  /*13910*/  LDGSTS.E [R239+0x12d00], desc[UR74][R12.64], !P5 ;  /* 0x12d000000cef7fae */ /* 0x0005e2000e9a104a */
[----:B-1----:R-:W-:-:S03]  /*13920*/  IMAD.WIDE R14, R240, 0x4, R232 ;  /* 0x00000004f00e7825 */ /* 0x002fc600078e02e8 */
[----:B------:R1:W-:Y:S04]  /*13930*/  STL.64 [R1+0x520], R10 ;  /* 0x0005200a01007387 */ /* 0x0003e80000100a00 */
[----:B------:R1:W-:Y:S01]  /*13940*/  LDGSTS.E [R239+0x12d80], desc[UR74][R10.64], !P5 ;  /* 0x12d800000aef7fae */ /* 0x0003e2000e9a104a */
[----:B------:R-:W-:Y:S01]  /*13950*/  ISETP.GE.U32.AND P5, PT, R3, 0x7fffffcd, PT ;  /* 0x7fffffcd0300780c */ /* 0x000fe20003fa6070 */
[----:B--2---:R-:W-:Y:S02]  /*13960*/  IMAD.WIDE R12, R240, 0x4, R234 ;  /* 0x00000004f00c7825 */ /* 0x004fe400078e02ea */
[----:B------:R2:W-:Y:S02]  /*13970*/  LDGSTS.E [R239+0x13400], desc[UR74][R16.64], !P6 ;  /* 0x1340000010ef7fae */ /* 0x0005e4000f1a104a */
[----:B------:R-:W-:-:S02]  /*13980*/  VIADD R3, R6, 0xffffffe8 ;  /* 0xffffffe806037836 */ /* 0x000fc40000000000 */
[----:B------:R4:W-:Y:S01]  /*13990*/  LDGSTS.E [R239+0x13480], desc[UR74][R14.64], !P6 ;  /* 0x134800000eef7fae */ /* 0x0009e2000f1a104a */
[----:B------:R-:W3:Y:S01]  /*139a0*/  LDC R6, c[0x0][0x3a0] ;  /* 0x0000e800ff067b82 */ /* 0x000ee20000000800 */
[----:B-1----:R-:W-:Y:S02]  /*139b0*/  IMAD.WIDE R10, R240, 0x4, R236 ;  /* 0x00000004f00a7825 */ /* 0x002fe400078e02ec */
[----:B------:R1:W-:Y:S04]  /*139c0*/  LDGSTS.E [R239+0x13500], desc[UR74][R12.64], !P6 ;  /* 0x135000000cef7fae */ /* 0x0003e8000f1a104a */
[----:B------:R1:W-:Y:S01]  /*139d0*/  LDGSTS.E [R239+0x13580], desc[UR74][R10.64], !P6 ;  /* 0x135800000aef7fae */ /* 0x0003e2000f1a104a */
[----:B------:R-:W-:Y:S01]  /*139e0*/  ISETP.GE.U32.AND P6, PT, R3, 0x7fffffc9, PT ;  /* 0x7fffffc90300780c */ /* 0x000fe20003fc6070 */
[----:B------:R-:W-:-:S02]  /*139f0*/  IMAD R3, R238, 0x1e, RZ ;  /* 0x0000001eee037824 */ /* 0x000fc400078e02ff */
[----:B------:R2:W-:Y:S04]  /*13a00*/  STL.64 [R1+0x4d8], R16 ;  /* 0x0004d81001007387 */ /* 0x0005e80000100a00 */
[----:B------:R4:W-:Y:S01]  /*13a10*/  STL.64 [R1+0x4d0], R14 ;  /* 0x0004d00e01007387 */ /* 0x0009e20000100a00 */
[----:B------:R-:W-:-:S03]  /*13a20*/  VIADD R240, R242, 0xffffffe4 ;  /* 0xffffffe4f2f07836 */ /* 0x000fc60000000000 */
[----:B------:R1:W-:Y:S01]  /*13a30*/  STL.64 [R1+0x4c8], R12 ;  /* 0x0004c80c01007387 */ /* 0x0003e20000100a00 */
[----:B--2---:R-:W-:-:S03]  /*13a40*/  IMAD.WIDE R16, R3, 0x4, R4 ;  /* 0x0000000403107825 */ /* 0x004fc600078e0204 */
[----:B------:R2:W-:Y:S01]  /*13a50*/  STL.64 [R1+0x4c0], R10 ;  /* 0x0004c00a01007387 */ /* 0x0005e20000100a00 */
[----:B----4-:R-:W-:-:S03]  /*13a60*/  IMAD.WIDE R14, R3, 0x4, R232 ;  /* 0x00000004030e7825 */ /* 0x010fc600078e02e8 */
[----:B------:R4:W-:Y:S01]  /*13a70*/  LDGSTS.E [R239+0x13c00], desc[UR74][R16.64], !P0 ;  /* 0x13c0000010ef7fae */ /* 0x0009e2000c1a104a */
[----:B-1----:R-:W-:Y:S01]  /*13a80*/  IMAD.WIDE R12, R3, 0x4, R234 ;  /* 0x00000004030c7825 */ /* 0x002fe200078e02ea */
[----:B------:R-:W-:Y:S02]  /*13a90*/  LOP3.LUT R7, R7, 0x60, RZ, 0x3c, !PT ;  /* 0x0000006007077812 */ /* 0x000fe400078e3cff */
[----:B------:R1:W-:Y:S01]  /*13aa0*/  LDGSTS.E [R239+0x13c80], desc[UR74][R14.64], !P0 ;  /* 0x13c800000eef7fae */ /* 0x0003e2000c1a104a */
[----:B--2---:R-:W-:-:S03]  /*13ab0*/  IMAD.WIDE R10, R3, 0x4, R236 ;  /* 0x00000004030a7825 */ /* 0x004fc600078e02ec */
[----:B------:R2:W-:Y:S01]  /*13ac0*/  LDGSTS.E [R239+0x13d00], desc[UR74][R12.64], !P0 ;  /* 0x13d000000cef7fae */ /* 0x0005e2000c1a104a */
[----:B------:R-:W-:-:S03]  /*13ad0*/  IMAD R241, R238, 0x3, RZ ;  /* 0x00000003eef17824 */ /* 0x000fc600078e02ff */
[----:B------:R1:W-:Y:S01]  /*13ae0*/  LDGSTS.E [R239+0x13d80], desc[UR74][R10.64], !P0 ;  /* 0x13d800000aef7fae */ /* 0x0003e2000c1a104a */
[----:B------:R-:W-:Y:S02]  /*13af0*/  ISETP.GE.U32.AND P0, PT, R240, 0x7fffffc5, PT ;  /* 0x7fffffc5f000780c */ /* 0x000fe40003f06070 */
[----:B------:R-:W-:Y:S01]  /*13b00*/  IADD3 R240, PT, PT, R7, UR42, RZ ;  /* 0x0000002a07f07c10 */ /* 0x000fe2000fffe0ff */
[----:B------:R4:W-:Y:S04]  /*13b10*/  STL.64 [R1+0x478], R16 ;  /* 0x0004781001007387 */ /* 0x0009e80000100a00 */
[----:B------:R1:W-:Y:S01]  /*13b20*/  STL.64 [R1+0x470], R14 ;  /* 0x0004700e01007387 */ /* 0x0003e20000100a00 */
[----:B---3--:R-:W-:-:S03]  /*13b30*/  VIADD R242, R243, 0xffffffe0 ;  /* 0xffffffe0f3f27836 */ /* 0x008fc60000000000 */
[----:B------:R2:W-:Y:S01]  /*13b40*/  STL.64 [R1+0x468], R12 ;  /* 0x0004680c01007387 */ /* 0x0005e20000100a00 */
[----:B----4-:R-:W-:-:S03]  /*13b50*/  IMAD.WIDE R16, R241, 0x4, R4 ;  /* 0x00000004f1107825 */ /* 0x010fc600078e0204 */
[----:B------:R3:W-:Y:S01]  /*13b60*/  STL.64 [R1+0x460], R10 ;  /* 0x0004600a01007387 */ /* 0x0007e20000100a00 */
[----:B-1----:R-:W-:-:S03]  /*13b70*/  IMAD.WIDE R14, R241, 0x4, R232 ;  /* 0x00000004f10e7825 */ /* 0x002fc600078e02e8 */
[----:B------:R1:W-:Y:S01]  /*13b80*/  LDGSTS.E [R240+0x10600], desc[UR74][R16.64], !P1 ;  /* 0x1060000010f07fae */ /* 0x0003e2000c9a104a */
[----:B--2---:R-:W-:-:S03]  /*13b90*/  IMAD.WIDE R12, R241, 0x4, R234 ;  /* 0x00000004f10c7825 */ /* 0x004fc600078e02ea */
[----:B------:R2:W-:Y:S01]  /*13ba0*/  LDGSTS.E [R240+0x10680], desc[UR74][R14.64], !P1 ;  /* 0x106800000ef07fae */ /* 0x0005e2000c9a104a */
[----:B---3--:R-:W-:-:S03]  /*13bb0*/  IMAD.WIDE R10, R241, 0x4, R236 ;  /* 0x00000004f10a7825 */ /* 0x008fc600078e02ec */
[----:B------:R3:W-:Y:S01]  /*13bc0*/  LDGSTS.E [R240+0x10700], desc[UR74][R12.64], !P1 ;  /* 0x107000000cf07fae */ /* 0x0007e2000c9a104a */
[----:B------:R-:W-:-:S03]  /*13bd0*/  IMAD R3, R238, 0x7, RZ ;  /* 0x00000007ee037824 */ /* 0x000fc600078e02ff */
[----:B------:R1:W-:Y:S01]  /*13be0*/  STL.64 [R1+0x718], R16 ;  /* 0x0007181001007387 */ /* 0x0003e20000100a00 */
[----:B------:R-:W-:Y:S02]  /*13bf0*/  VIADD R6, R6, 0x1f ;  /* 0x0000001f06067836 */ /* 0x000fe40000000000 */
[----:B------:R-:W-:Y:S01]  /*13c00*/  IMAD.WIDE R18, R3, 0x4, R4 ;  /* 0x0000000403127825 */ /* 0x000fe200078e0204 */
[----:B------:R4:W-:Y:S01]  /*13c10*/  LDGSTS.E [R240+0x10780], desc[UR74][R10.64], !P1 ;  /* 0x107800000af07fae */ /* 0x0009e2000c9a104a */
[----:B------:R-:W-:-:S03]  /*13c20*/  ISETP.GE.AND P1, PT, R252, R242, PT ;  /* 0x000000f2fc00720c */ /* 0x000fc60003f26270 */
[----:B------:R2:W-:Y:S01]  /*13c30*/  STL.64 [R1+0x710], R14 ;  /* 0x0007100e01007387 */ /* 0x0005e20000100a00 */
[----:B------:R-:W-:-:S03]  /*13c40*/  SEL R241, RZ, 0x4, P1 ;  /* 0x00000004fff17807 */ /* 0x000fc60000800000 */
[----:B------:R3:W-:Y:S01]  /*13c50*/  STL.64 [R1+0x708], R12 ;  /* 0x0007080c01007387 */ /* 0x0007e20000100a00 */
[----:B------:R-:W-:Y:S01]  /*13c60*/  ISETP.GT.AND P1, PT, R6, 0x1f, PT ;  /* 0x0000001f0600780c */ /* 0x000fe20003f24270 */
[----:B-1----:R-:W1:Y:S02]  /*13c70*/  LDC R17, c[0x0][0x3a0] ;  /* 0x0000e800ff117b82 */ /* 0x002e640000000800 */
[----:B------:R4:W-:Y:S01]  /*13c80*/  STL.64 [R1+0x700], R10 ;  /* 0x0007000a01007387 */ /* 0x0009e20000100a00 */
[----:B--2---:R-:W-:-:S03]  /*13c90*/  IMAD.WIDE R14, R3, 0x4, R232 ;  /* 0x00000004030e7825 */ /* 0x004fc600078e02e8 */
[----:B------:R-:W-:Y:S02]  /*13ca0*/  LDGSTS.E [R240+0x10e00], desc[UR74][R18.64], !P3 ;  /* 0x10e0000012f07fae */ /* 0x000fe4000d9a104a */
[----:B------:R-:W2:Y:S01]  /*13cb0*/  LDC R16, c[0x0][0x3a0] ;  /* 0x0000e800ff107b82 */ /* 0x000ea20000000800 */
[C---:B---3--:R-:W-:Y:S01]  /*13cc0*/  IMAD.WIDE R12, R3.reuse, 0x4, R234 ;  /* 0x00000004030c7825 */ /* 0x048fe200078e02ea */
[----:B------:R3:W-:Y:S03]  /*13cd0*/  LDGSTS.E [R240+0x10e80], desc[UR74][R14.64], !P3 ;  /* 0x10e800000ef07fae */ /* 0x0007e6000d9a104a */
[----:B----4-:R-:W-:Y:S01]  /*13ce0*/  IMAD.WIDE R10, R3, 0x4, R236 ;  /* 0x00000004030a7825 */ /* 0x010fe200078e02ec */
[----:B------:R4:W-:Y:S01]  /*13cf0*/  LDGSTS.E [R240+0x10f00], desc[UR74][R12.64], !P3 ;  /* 0x10f000000cf07fae */ /* 0x0009e2000d9a104a */
[----:B------:R-:W-:Y:S02]  /*13d00*/  SEL R3, RZ, 0x4, !P1 ;  /* 0x00000004ff037807 */ /* 0x000fe40004800000 */
[----:B------:R-:W-:Y:S01]  /*13d10*/  IMAD R243, R238, 0xb, RZ ;  /* 0x0000000beef37824 */ /* 0x000fe200078e02ff */
[----:B------:R1:W-:Y:S01]  /*13d20*/  LDGSTS.E [R240+0x10f80], desc[UR74][R10.64], !P3 ;  /* 0x10f800000af07fae */ /* 0x0003e2000d9a104a */
[----:B------:R-:W-:-:S02]  /*13d30*/  ISETP.GE.AND P3, PT, R252, UR4, PT ;  /* 0x00000004fc007c0c */ /* 0x000fc4000bf66270 */
[----:B------:R-:W-:Y:S01]  /*13d40*/  ISETP.GE.U32.AND P1, PT, R242, 0x7fffffc1, PT ;  /* 0x7fffffc1f200780c */ /* 0x000fe20003f26070 */
[----:B------:R-:W-:Y:S01]  /*13d50*/  STL.64 [R1+0x838], R18 ;  /* 0x0008381201007387 */ /* 0x000fe20000100a00 */
[----:B------:R-:W-:-:S03]  /*13d60*/  SEL R242, R3, RZ, !P3 ;  /* 0x000000ff03f27207 */ /* 0x000fc60005800000 */
[----:B------:R3:W-:Y:S01]  /*13d70*/  STL.64 [R1+0x830], R14 ;  /* 0x0008300e01007387 */ /* 0x0007e20000100a00 */
[----:B------:R-:W-:-:S03]  /*13d80*/  ISETP.GT.AND P3, PT, R6, 0x3f, PT ;  /* 0x0000003f0600780c */ /* 0x000fc60003f64270 */
[----:B------:R4:W-:Y:S01]  /*13d90*/  STL.64 [R1+0x828], R12 ;  /* 0x0008280c01007387 */ /* 0x0009e20000100a00 */
[----:B------:R-:W-:-:S03]  /*13da0*/  IMAD.WIDE R6, R243, 0x4, R236 ;  /* 0x00000004f3067825 */ /* 0x000fc600078e02ec */
[----:B------:R1:W-:Y:S01]  /*13db0*/  STL.64 [R1+0x820], R10 ;  /* 0x0008200a01007387 */ /* 0x0003e20000100a00 */
[----:B---3--:R-:W-:-:S04]  /*13dc0*/  IMAD.WIDE R14, R243, 0x4, R4 ;  /* 0x00000004f30e7825 */ /* 0x008fc800078e0204 */
[----:B----4-:R-:W-:Y:S01]  /*13dd0*/  IMAD.WIDE R12, R243, 0x4, R232 ;  /* 0x00000004f30c7825 */ /* 0x010fe200078e02e8 */
[----:B------:R-:W-:Y:S01]  /*13de0*/  SEL R3, R241, RZ, P3 ;  /* 0x000000fff1037207 */ /* 0x000fe20001800000 */
[----:B------:R3:W-:Y:S02]  /*13df0*/  LDGSTS.E [R240+0x11600], desc[UR74][R14.64], !P2 ;  /* 0x116000000ef07fae */ /* 0x0007e4000d1a104a */
[----:B-1----:R-:W-:Y:S02]  /*13e00*/  IMAD.WIDE R10, R243, 0x4, R234 ;  /* 0x00000004f30a7825 */ /* 0x002fe400078e02ea */
[----:B------:R1:W-:Y:S04]  /*13e10*/  LDGSTS.E [R240+0x11680], desc[UR74][R12.64], !P2 ;  /* 0x116800000cf07fae */ /* 0x0003e8000d1a104a */
[----:B------:R3:W-:Y:S01]  /*13e20*/  STL.64 [R1+0x818], R14 ;  /* 0x0008180e01007387 */ /* 0x0007e20000100a00 */
[----:B------:R-:W-:Y:S01]  /*13e30*/  IMAD R241, R238, 0x13, RZ ;  /* 0x00000013eef17824 */ /* 0x000fe200078e02ff */
[----:B------:R-:W-:Y:S01]  /*13e40*/  ISETP.NE.U32.AND P3, PT, R242, RZ, PT ;  /* 0x000000fff200720c */ /* 0x000fe20003f65070 */
[----:B------:R-:W4:Y:S01]  /*13e50*/  LDC R243, c[0x0][0x3a0] ;  /* 0x0000e800fff37b82 */ /* 0x000f220000000800 */
[----:B------:R1:W-:Y:S04]  /*13e60*/  LDGSTS.E [R240+0x11700], desc[UR74][R10.64], !P2 ;  /* 0x117000000af07fae */ /* 0x0003e8000d1a104a */
[----:B------:R1:W-:Y:S01]  /*13e70*/  LDGSTS.E [R240+0x11780], desc[UR74][R6.64], !P2 ;  /* 0x1178000006f07fae */ /* 0x0003e2000d1a104a */
[----:B------:R-:W-:Y:S01]  /*13e80*/  ISETP.NE.U32.AND P2, PT, R3, RZ, PT ;  /* 0x000000ff0300720c */ /* 0x000fe20003f45070 */
[----:B------:R-:W-:Y:S01]  /*13e90*/  IMAD R3, R238, 0xf, RZ ;  /* 0x0000000fee037824 */ /* 0x000fe200078e02ff */
[----:B------:R-:W2:Y:S01]  /*13ea0*/  LDC R242, c[0x0][0x3a0] ;  /* 0x0000e800fff27b82 */ /* 0x000ea20000000800 */
[----:B------:R1:W-:Y:S02]  /*13eb0*/  STL.64 [R1+0x810], R12 ;  /* 0x0008100c01007387 */ /* 0x0003e40000100a00 */
[----:B---3--:R-:W-:-:S02]  /*13ec0*/  IMAD.WIDE R14, R3, 0x4, R4 ;  /* 0x00000004030e7825 */ /* 0x008fc400078e0204 */
[----:B------:R3:W-:Y:S04]  /*13ed0*/  STL.64 [R1+0x808], R10 ;  /* 0x0008080a01007387 */ /* 0x0007e80000100a00 */
[----:B------:R3:W-:Y:S01]  /*13ee0*/  STL.64 [R1+0x800], R6 ;  /* 0x0008000601007387 */ /* 0x0007e20000100a00 */
[----:B-1----:R-:W-:-:S03]  /*13ef0*/  IMAD.WIDE R12, R3, 0x4, R232 ;  /* 0x00000004030c7825 */ /* 0x002fc600078e02e8 */
[----:B------:R1:W-:Y:S01]  /*13f00*/  LDGSTS.E [R240+0x11e00], desc[UR74][R14.64], !P4 ;  /* 0x11e000000ef07fae */ /* 0x0003e2000e1a104a */
[----:B---3--:R-:W-:-:S03]  /*13f10*/  IMAD.WIDE R10, R3, 0x4, R234 ;  /* 0x00000004030a7825 */ /* 0x008fc600078e02ea */
[----:B------:R3:W-:Y:S01]  /*13f20*/  LDGSTS.E [R240+0x11e80], desc[UR74][R12.64], !P4 ;  /* 0x11e800000cf07fae */ /* 0x0007e2000e1a104a */
[----:B------:R-:W-:-:S03]  /*13f30*/  IMAD.WIDE R6, R3, 0x4, R236 ;  /* 0x0000000403067825 */ /* 0x000fc600078e02ec */
[----:B------:R1:W-:Y:S01]  /*13f40*/  STL.64 [R1+0x7f8], R14 ;  /* 0x0007f80e01007387 */ /* 0x0003e20000100a00 */
[----:B------:R-:W-:-:S03]  /*13f50*/  VIADD R3, R17, 0xffffffdf ;  /* 0xffffffdf11037836 */ /* 0x000fc60000000000 */
[----:B------:R2:W-:Y:S04]  /*13f60*/  LDGSTS.E [R240+0x11f00], desc[UR74][R10.64], !P4 ;  /* 0x11f000000af07fae */ /* 0x0005e8000e1a104a */
[----:B------:R3:W-:Y:S04]  /*13f70*/  STL.64 [R1+0x7f0], R12 ;  /* 0x0007f00c01007387 */ /* 0x0007e80000100a00 */
[----:B------:R2:W-:Y:S01]  /*13f80*/  LDGSTS.E [R240+0x11f80], desc[UR74][R6.64], !P4 ;  /* 0x11f8000006f07fae */ /* 0x0005e2000e1a104a */
[----:B-1----:R-:W-:Y:S01]  /*13f90*/  IMAD.WIDE R14, R241, 0x4, R4 ;  /* 0x00000004f10e7825 */ /* 0x002fe200078e0204 */
[----:B------:R-:W-:-:S02]  /*13fa0*/  ISETP.GE.U32.AND P4, PT, R3, 0x7fffffc0, PT ;  /* 0x7fffffc00300780c */ /* 0x000fc40003f86070 */
[----:B------:R2:W-:Y:S01]  /*13fb0*/  STL.64 [R1+0x7e8], R10 ;  /* 0x0007e80a01007387 */ /* 0x0005e20000100a00 */
[----:B------:R-:W-:Y:S02]  /*13fc0*/  IMAD R3, R238, 0x17, RZ ;  /* 0x00000017ee037824 */ /* 0x000fe400078e02ff */
[C---:B---3--:R-:W-:Y:S01]  /*13fd0*/  IMAD.WIDE R12, R241.reuse, 0x4, R232 ;  /* 0x00000004f10c7825 */ /* 0x048fe200078e02e8 */
[----:B------:R1:W-:Y:S04]  /*13fe0*/  STL.64 [R1+0x7e0], R6 ;  /* 0x0007e00601007387 */ /* 0x0003e80000100a00 */
[----:B------:R3:W-:Y:S01]  /*13ff0*/  STL.64 [R1+0x7d8], R14 ;  /* 0x0007d80e01007387 */ /* 0x0007e20000100a00 */
[----:B--2---:R-:W-:-:S03]  /*14000*/  IMAD.WIDE R10, R241, 0x4, R234 ;  /* 0x00000004f10a7825 */ /* 0x004fc600078e02ea */
[----:B------:R3:W-:Y:S01]  /*14010*/  LDGSTS.E [R240+0x12600], desc[UR74][R14.64], !P5 ;  /* 0x126000000ef07fae */ /* 0x0007e2000e9a104a */
[----:B-1----:R-:W-:-:S03]  /*14020*/  IMAD.WIDE R6, R241, 0x4, R236 ;  /* 0x00000004f1067825 */ /* 0x002fc600078e02ec */
[----:B------:R1:W-:Y:S04]  /*14030*/  STL.64 [R1+0x7d0], R12 ;  /* 0x0007d00c01007387 */ /* 0x0003e80000100a00 */
[----:B------:R1:W-:Y:S01]  /*14040*/  LDGSTS.E [R240+0x12680], desc[UR74][R12.64], !P5 ;  /* 0x126800000cf07fae */ /* 0x0003e2000e9a104a */
[----:B---3--:R-:W-:-:S03]  /*14050*/  IMAD.WIDE R14, R3, 0x4, R4 ;  /* 0x00000004030e7825 */ /* 0x008fc600078e0204 */
[----:B------:R2:W-:Y:S04]  /*14060*/  STL.64 [R1+0x7c8], R10 ;  /* 0x0007c80a01007387 */ /* 0x0005e80000100a00 */
[----:B------:R2:W-:Y:S01]  /*14070*/  LDGSTS.E [R240+0x12700], desc[UR74][R10.64], !P5 ;  /* 0x127000000af07fae */ /* 0x0005e2000e9a104a */
[----:B-1----:R-:W-:-:S03]  /*14080*/  IMAD.WIDE R12, R3, 0x4, R232 ;  /* 0x00000004030c7825 */ /* 0x002fc600078e02e8 */
[----:B------:R1:W-:Y:S04]  /*14090*/  STL.64 [R1+0x7c0], R6 ;  /* 0x0007c00601007387 */ /* 0x0003e80000100a00 */
[----:B------:R1:W-:Y:S01]  /*140a0*/  LDGSTS.E [R240+0x12780], desc[UR74][R6.64], !P5 ;  /* 0x1278000006f07fae */ /* 0x0003e2000e9a104a */
[----:B--2---:R-:W-:-:S03]  /*140b0*/  IMAD.WIDE R10, R3, 0x4, R234 ;  /* 0x00000004030a7825 */ /* 0x004fc600078e02ea */
[----:B------:R-:W-:Y:S04]  /*140c0*/  STL.64 [R1+0x7b8], R14 ;  /* 0x0007b80e01007387 */ /* 0x000fe80000100a00 */
[----:B------:R-:W-:Y:S01]  /*140d0*/  LDGSTS.E [R240+0x12e00], desc[UR74][R14.64], !P6 ;  /* 0x12e000000ef07fae */ /* 0x000fe2000f1a104a */
[----:B-1----:R-:W-:-:S03]  /*140e0*/  IMAD.WIDE R6, R3, 0x4, R236 ;  /* 0x0000000403067825 */ /* 0x002fc600078e02ec */
[----:B------:R-:W-:Y:S04]  /*140f0*/  STL.64 [R1+0x7b0], R12 ;  /* 0x0007b00c01007387 */ /* 0x000fe80000100a00 */
[----:B------:R-:W-:Y:S04]  /*14100*/  LDGSTS.E [R240+0x12e80], desc[UR74][R12.64], !P6 ;  /* 0x12e800000cf07fae */ /* 0x000fe8000f1a104a */
[----:B------:R-:W-:Y:S04]  /*14110*/  STL.64 [R1+0x7a8], R10 ;  /* 0x0007a80a01007387 */ /* 0x000fe80000100a00 */
[----:B------:R-:W-:Y:S04]  /*14120*/  LDGSTS.E [R240+0x12f00], desc[UR74][R10.64], !P6 ;  /* 0x12f000000af07fae */ /* 0x000fe8000f1a104a */
[----:B------:R1:W-:Y:S04]  /*14130*/  STL.64 [R1+0x7a0], R6 ;  /* 0x0007a00601007387 */ /* 0x0003e80000100a00 */
[----:B------:R1:W-:Y:S02]  /*14140*/  LDGSTS.E [R240+0x12f80], desc[UR74][R6.64], !P6 ;  /* 0x12f8000006f07fae */ /* 0x0003e4000f1a104a */
[----:B-1----:R-:W1:Y:S01]  /*14150*/  LDC.64 R6, c[0x0][0x3a8] ;  /* 0x0000ea00ff067b82 */ /* 0x002e620000000a00 */
[----:B------:R-:W-:-:S02]  /*14160*/  VIADD R3, R242, 0xffffffd7 ;  /* 0xffffffd7f2037836 */ /* 0x000fc40000000000 */
[----:B------:R-:W-:-:S03]  /*14170*/  VIADD R241, R16, 0xffffffdb ;  /* 0xffffffdb10f17836 */ /* 0x000fc60000000000 */
[----:B------:R-:W-:Y:S01]  /*14180*/  ISETP.GE.U32.AND P6, PT, R3, 0x7fffffb8, PT ;  /* 0x7fffffb80300780c */ /* 0x000fe20003fc6070 */
[C---:B------:R-:W-:Y:S01]  /*14190*/  IMAD R3, R238.reuse, 0x1b, RZ ;  /* 0x0000001bee037824 */ /* 0x040fe200078e02ff */
[----:B------:R-:W2:Y:S01]  /*141a0*/  LDC R16, c[0x0][0x3a0] ;  /* 0x0000e800ff107b82 */ /* 0x000ea20000000800 */
[----:B------:R-:W-:Y:S02]  /*141b0*/  IMAD R238, R238, 0x1f, RZ ;  /* 0x0000001feeee7824 */ /* 0x000fe400078e02ff */
[----:B------:R-:W-:-:S04]  /*141c0*/  IMAD.WIDE R14, R3, 0x4, R4 ;  /* 0x00000004030e7825 */ /* 0x000fc800078e0204 */
[C---:B------:R-:W-:Y:S01]  /*141d0*/  IMAD.WIDE R12, R3.reuse, 0x4, R232 ;  /* 0x00000004030c7825 */ /* 0x040fe200078e02e8 */
[----:B------:R3:W-:Y:S03]  /*141e0*/  STL.64 [R1+0x798], R14 ;  /* 0x0007980e01007387 */ /* 0x0007e60000100a00 */
[C---:B------:R-:W-:Y:S01]  /*141f0*/  IMAD.WIDE R10, R3.reuse, 0x4, R234 ;  /* 0x00000004030a7825 */ /* 0x040fe200078e02ea */
[----:B------:R3:W-:Y:S03]  /*14200*/  LDGSTS.E [R240+0x13600], desc[UR74][R14.64], !P0 ;  /* 0x136000000ef07fae */ /* 0x0007e6000c1a104a */
[----:B-1----:R-:W-:Y:S02]  /*14210*/  IMAD.MOV.U32 R242, RZ, RZ, R6 ;  /* 0x000000fffff27224 */ /* 0x002fe400078e0006 */
[----:B------:R-:W-:Y:S01]  /*14220*/  IMAD.MOV.U32 R252, RZ, RZ, R7 ;  /* 0x000000fffffc7224 */ /* 0x000fe200078e0007 */
[----:B------:R1:W-:Y:S01]  /*14230*/  STL.64 [R1+0x790], R12 ;  /* 0x0007900c01007387 */ /* 0x0003e20000100a00 */
[----:B------:R-:W-:-:S03]  /*14240*/  IMAD.WIDE R6, R3, 0x4, R236 ;  /* 0x0000000403067825 */ /* 0x000fc600078e02ec */
[----:B------:R1:W-:Y:S01]  /*14250*/  LDGSTS.E [R240+0x13680], desc[UR74][R12.64], !P0 ;  /* 0x136800000cf07fae */ /* 0x0003e2000c1a104a */
[----:B---3--:R-:W-:-:S03]  /*14260*/  IMAD.WIDE R14, R238, 0x4, R4 ;  /* 0x00000004ee0e7825 */ /* 0x008fc600078e0204 */
[----:B------:R3:W-:Y:S04]  /*14270*/  STL.64 [R1+0x788], R10 ;  /* 0x0007880a01007387 */ /* 0x0007e80000100a00 */
[----:B------:R3:W-:Y:S01]  /*14280*/  LDGSTS.E [R240+0x13700], desc[UR74][R10.64], !P0 ;  /* 0x137000000af07fae */ /* 0x0007e2000c1a104a */
[----:B-1----:R-:W-:-:S03]  /*14290*/  IMAD.WIDE R12, R238, 0x4, R232 ;  /* 0x00000004ee0c7825 */ /* 0x002fc600078e02e8 */
[----:B------:R1:W-:Y:S04]  /*142a0*/  STL.64 [R1+0x780], R6 ;  /* 0x0007800601007387 */ /* 0x0003e80000100a00 */
[----:B------:R1:W-:Y:S01]  /*142b0*/  LDGSTS.E [R240+0x13780], desc[UR74][R6.64], !P0 ;  /* 0x1378000006f07fae */ /* 0x0003e2000c1a104a */
[----:B---3--:R-:W-:-:S03]  /*142c0*/  IMAD.WIDE R10, R238, 0x4, R234 ;  /* 0x00000004ee0a7825 */ /* 0x008fc600078e02ea */
[----:B------:R3:W-:Y:S04]  /*142d0*/  STL.64 [R1+0x778], R14 ;  /* 0x0007780e01007387 */ /* 0x0007e80000100a00 */
[----:B------:R2:W-:Y:S01]  /*142e0*/  STL.64 [R1+0x770], R12 ;  /* 0x0007700c01007387 */ /* 0x0005e20000100a00 */
[----:B-1----:R-:W-:-:S03]  /*142f0*/  IMAD.WIDE R6, R238, 0x4, R236 ;  /* 0x00000004ee067825 */ /* 0x002fc600078e02ec */
[----:B------:R1:W-:Y:S04]  /*14300*/  STL.64 [R1+0x768], R10 ;  /* 0x0007680a01007387 */ /* 0x0003e80000100a00 */
[----:B------:R1:W-:Y:S01]  /*14310*/  STL.64 [R1+0x760], R6 ;  /* 0x0007600601007387 */ /* 0x0003e20000100a00 */
[----:B----4-:R-:W-:-:S03]  /*14320*/  VIADD R3, R243, 0xffffffd3 ;  /* 0xffffffd3f3037836 */ /* 0x010fc60000000000 */
[----:B------:R-:W4:Y:S04]  /*14330*/  LDL.64 R36, [R1+0x450] ;  /* 0x0004500001247983 */ /* 0x000f280000100a00 */
[----:B------:R-:W4:Y:S04]  /*14340*/  LDL.64 R34, [R1+0x410] ;  /* 0x0004100001227983 */ /* 0x000f280000100a00 */
[----:B------:R-:W4:Y:S04]  /*14350*/  LDL.64 R32, [R1+0x3d0] ;  /* 0x0003d00001207983 */ /* 0x000f280000100a00 */
[----:B------:R-:W4:Y:S01]  /*14360*/  LDL.64 R30, [R1+0x390] ;  /* 0x00039000011e7983 */ /* 0x000f220000100a00 */
[----:B------:R-:W-:-:S03]  /*14370*/  ISETP.GE.U32.AND P0, PT, R3, 0x7fffffb4, PT ;  /* 0x7fffffb40300780c */ /* 0x000fc60003f06070 */
[----:B------:R-:W4:Y:S01]  /*14380*/  LDL.64 R28, [R1+0x350] ;  /* 0x00035000011c7983 */ /* 0x000f220000100a00 */
[----:B--2---:R-:W-:-:S03]  /*14390*/  VIADD R3, R16, 0xffffffcf ;  /* 0xffffffcf10037836 */ /* 0x004fc60000000000 */
[----:B------:R-:W2:Y:S04]  /*143a0*/  LDL.64 R26, [R1+0x310] ;  /* 0x00031000011a7983 */ /* 0x000ea80000100a00 */
[----:B------:R-:W2:Y:S04]  /*143b0*/  LDL.64 R22, [R1+0x2d0] ;  /* 0x0002d00001167983 */ /* 0x000ea80000100a00 */
[----:B------:R-:W2:Y:S04]  /*143c0*/  LDL.64 R20, [R1+0x290] ;  /* 0x0002900001147983 */ /* 0x000ea80000100a00 */
[----:B------:R-:W2:Y:S04]  /*143d0*/  LDL.64 R18, [R1+0x250] ;  /* 0x0002500001127983 */ /* 0x000ea80000100a00 */
[----:B------:R-:W-:Y:S04]  /*143e0*/  LDGSTS.E [R240+0x13e00], desc[UR74][R14.64], !P1 ;  /* 0x13e000000ef07fae */ /* 0x000fe8000c9a104a */
[----:B------:R-:W2:Y:S04]  /*143f0*/  LDL.64 R16, [R1+0x210] ;  /* 0x0002100001107983 */ /* 0x000ea80000100a00 */
[----:B------:R-:W-:Y:S04]  /*14400*/  LDGSTS.E [R240+0x13e80], desc[UR74][R12.64], !P1 ;  /* 0x13e800000cf07fae */ /* 0x000fe8000c9a104a */
[----:B---3--:R-:W3:Y:S04]  /*14410*/  LDL.64 R14, [R1+0x1d0] ;  /* 0x0001d000010e7983 */ /* 0x008ee80000100a00 */
[----:B------:R-:W-:Y:S04]  /*14420*/  LDGSTS.E [R240+0x13f00], desc[UR74][R10.64], !P1 ;  /* 0x13f000000af07fae */ /* 0x000fe8000c9a104a */
[----:B------:R-:W3:Y:S01]  /*14430*/  LDL.64 R12, [R1+0x190] ;  /* 0x00019000010c7983 */ /* 0x000ee20000100a00 */
[----:B------:R-:W1:Y:S03]  /*14440*/  S2R R251, SR_TID.X ;  /* 0x0000000000fb7919 */ /* 0x000e660000002100 */
[----:B-1----:R-:W3:Y:S01]  /*14450*/  LDL.64 R10, [R1+0x150] ;  /* 0x00015000010a7983 */ /* 0x002ee20000100a00 */
[----:B------:R-:W-:-:S03]  /*14460*/  ISETP.GE.U32.AND P5, PT, R241, 0x7fffffbc, PT ;  /* 0x7fffffbcf100780c */ /* 0x000fc60003fa6070 */
[----:B------:R-:W-:Y:S04]  /*14470*/  LDGSTS.E [R240+0x13f80], desc[UR74][R6.64], !P1 ;  /* 0x13f8000006f07fae */ /* 0x000fe8000c9a104a */
[----:B------:R-:W3:Y:S04]  /*14480*/  LDL.64 R244, [R1+0xd0] ;  /* 0x0000d00001f47983 */ /* 0x000ee80000100a00 */
[----:B------:R-:W3:Y:S04]  /*14490*/  LDL.64 R246, [R1+0x90] ;  /* 0x0000900001f67983 */ /* 0x000ee80000100a00 */
[----:B------:R-:W3:Y:S04]  /*144a0*/  LDL.64 R6, [R1+0x110] ;  /* 0x0001100001067983 */ /* 0x000ee80000100a00 */
[----:B------:R-:W3:Y:S04]  /*144b0*/  LDL.64 R248, [R1+0x50] ;  /* 0x0000500001f87983 */ /* 0x000ee80000100a00 */
[----:B------:R-:W0:Y:S01]  /*144c0*/  LDGDEPBAR ;  /* 0x00000000000079af */ /* 0x000e220000000000 */
[----:B------:R-:W-:-:S03]  /*144d0*/  LOP3.LUT R241, R251, 0x1f, RZ, 0xc0, !PT ;  /* 0x0000001ffbf17812 */ /* 0x000fc600078ec0ff */
[----:B------:R-:W3:Y:S04]  /*144e0*/  LDL.64 R250, [R1+0x10] ;  /* 0x0000100001fa7983 */ /* 0x000ee80000100a00 */
[----:B----4-:R-:W-:Y:S04]  /*144f0*/  LDGSTS.E [R0], desc[UR74][R36.64], P3 ;  /* 0x0000000024007fae */ /* 0x010fe800099a104a */
[----:B------:R-:W-:Y:S04]  /*14500*/  LDGSTS.E [R0+0x400], desc[UR74][R34.64], P3 ;  /* 0x0040000022007fae */ /* 0x000fe800099a104a */
[----:B------:R-:W-:Y:S04]  /*14510*/  LDGSTS.E [R0+0x800], desc[UR74][R32.64], P3 ;  /* 0x0080000020007fae */ /* 0x000fe800099a104a */
[----:B------:R-:W4:Y:S04]  /*14520*/  LDL.64 R36, [R1+0x448] ;  /* 0x0004480001247983 */ /* 0x000f280000100a00 */
[----:B------:R-:W4:Y:S04]  /*14530*/  LDL.64 R34, [R1+0x408] ;  /* 0x0004080001227983 */ /* 0x000f280000100a00 */
[----:B------:R-:W-:Y:S04]  /*14540*/  LDGSTS.E [R0+0xc00], desc[UR74][R30.64], P3 ;  /* 0x00c000001e007fae */ /* 0x000fe800099a104a */
[----:B------:R-:W4:Y:S04]  /*14550*/  LDL.64 R32, [R1+0x3c8] ;  /* 0x0003c80001207983 */ /* 0x000f280000100a00 */
[----:B------:R-:W-:Y:S04]  /*14560*/  LDGSTS.E [R0+0x1000], desc[UR74][R28.64], P3 ;  /* 0x010000001c007fae */ /* 0x000fe800099a104a */
[----:B------:R-:W4:Y:S04]  /*14570*/  LDL.64 R30, [R1+0x388] ;  /* 0x00038800011e7983 */ /* 0x000f280000100a00 */
[----:B--2---:R-:W-:Y:S04]  /*14580*/  LDGSTS.E [R0+0x1400], desc[UR74][R26.64], P3 ;  /* 0x014000001a007fae */ /* 0x004fe800099a104a */
[----:B------:R-:W2:Y:S04]  /*14590*/  LDL.64 R28, [R1+0x348] ;  /* 0x00034800011c7983 */ /* 0x000ea80000100a00 */
[----:B------:R-:W-:Y:S04]  /*145a0*/  LDGSTS.E [R0+0x1800], desc[UR74][R22.64], P3 ;  /* 0x0180000016007fae */ /* 0x000fe800099a104a */
[----:B------:R-:W2:Y:S04]  /*145b0*/  LDL.64 R26, [R1+0x308] ;  /* 0x00030800011a7983 */ /* 0x000ea80000100a00 */
[----:B------:R-:W-:Y:S04]  /*145c0*/  LDGSTS.E [R0+0x1c00], desc[UR74][R20.64], P3 ;  /* 0x01c0000014007fae */ /* 0x000fe800099a104a */
[----:B------:R-:W2:Y:S04]  /*145d0*/  LDL.64 R22, [R1+0x2c8] ;  /* 0x0002c80001167983 */ /* 0x000ea80000100a00 */
[----:B------:R-:W-:Y:S04]  /*145e0*/  LDGSTS.E [R0+0x2000], desc[UR74][R18.64], P3 ;  /* 0x0200000012007fae */ /* 0x000fe800099a104a */
[----:B------:R-:W2:Y:S04]  /*145f0*/  LDL.64 R20, [R1+0x288] ;  /* 0x0002880001147983 */ /* 0x000ea80000100a00 */
[----:B------:R-:W-:Y:S04]  /*14600*/  LDGSTS.E [R0+0x2400], desc[UR74][R16.64], P3 ;  /* 0x0240000010007fae */ /* 0x000fe800099a104a */
[----:B------:R-:W2:Y:S04]  /*14610*/  LDL.64 R18, [R1+0x248] ;  /* 0x0002480001127983 */ /* 0x000ea80000100a00 */
[----:B---3--:R-:W-:Y:S04]  /*14620*/  LDGSTS.E [R0+0x2800], desc[UR74][R14.64], P3 ;  /* 0x028000000e007fae */ /* 0x008fe800099a104a */
[----:B------:R-:W3:Y:S04]  /*14630*/  LDL.64 R16, [R1+0x208] ;  /* 0x0002080001107983 */ /* 0x000ee80000100a00 */
[----:B------:R-:W-:Y:S04]  /*14640*/  LDGSTS.E [R0+0x2c00], desc[UR74][R12.64], P3 ;  /* 0x02c000000c007fae */ /* 0x000fe800099a104a */
[----:B------:R-:W3:Y:S04]  /*14650*/  LDL.64 R14, [R1+0x1c8] ;  /* 0x0001c800010e7983 */ /* 0x000ee80000100a00 */
[----:B------:R-:W-:Y:S04]  /*14660*/  LDGSTS.E [R0+0x3000], desc[UR74][R10.64], P3 ;  /* 0x030000000a007fae */ /* 0x000fe800099a104a */
[----:B------:R-:W3:Y:S04]  /*14670*/  LDL.64 R12, [R1+0x188] ;  /* 0x00018800010c7983 */ /* 0x000ee80000100a00 */
[----:B------:R-:W-:Y:S04]  /*14680*/  LDGSTS.E [R0+0x3400], desc[UR74][R6.64], P3 ;  /* 0x0340000006007fae */ /* 0x000fe800099a104a */
[----:B------:R-:W3:Y:S01]  /*14690*/  LDL.64 R10, [R1+0x148] ;  /* 0x00014800010a7983 */ /* 0x000ee20000100a00 */
[----:B------:R-:W-:-:S03]  /*146a0*/  IMAD.SHL.U32 R243, R241, 0x4, RZ ;  /* 0x00000004f1f37824 */ /* 0x000fc600078e00ff */
[----:B------:R-:W-:Y:S04]  /*146b0*/  LDGSTS.E [R0+0x3800], desc[UR74][R244.64], P3 ;  /* 0x03800000f4007fae */ /* 0x000fe800099a104a */
[----:B------:R-:W-:Y:S04]  /*146c0*/  LDGSTS.E [R0+0x3c00], desc[UR74][R246.64], P3 ;  /* 0x03c00000f6007fae */ /* 0x000fe800099a104a */
[----:B------:R-:W-:Y:S04]  /*146d0*/  LDGSTS.E [R0+0x4000], desc[UR74][R248.64], P3 ;  /* 0x04000000f8007fae */ /* 0x000fe800099a104a */
[----:B------:R-:W-:Y:S04]  /*146e0*/  LDGSTS.E [R0+0x4400], desc[UR74][R250.64], P3 ;  /* 0x04400000fa007fae */ /* 0x000fe800099a104a */
[----:B------:R-:W-:Y:S01]  /*146f0*/  LDGSTS.E [R0+0x4800], desc[UR74][R8.64], P3 ;  /* 0x0480000008007fae */ /* 0x000fe200099a104a */
[----:B------:R-:W-:-:S03]  /*14700*/  LOP3.LUT R238, R243, 0x10, RZ, 0x3c, !PT ;  /* 0x00000010f3ee7812 */ /* 0x000fc600078e3cff */
[----:B------:R-:W-:Y:S04]  /*14710*/  LDGSTS.E [R0+0x4c00], desc[UR74][R24.64], P3 ;  /* 0x04c0000018007fae */ /* 0x000fe800099a104a */
[----:B------:R-:W-:Y:S04]  /*14720*/  LDGSTS.E [R0+0x5000], desc[UR74][R42.64], P3 ;  /* 0x050000002a007fae */ /* 0x000fe800099a104a */
[----:B------:R-:W-:Y:S04]  /*14730*/  LDGSTS.E [R0+0x5400], desc[UR74][R58.64], P3 ;  /* 0x054000003a007fae */ /* 0x000fe800099a104a */
[----:B------:R-:W-:Y:S04]  /*14740*/  LDGSTS.E [R0+0x5800], desc[UR74][R74.64], P3 ;  /* 0x058000004a007fae */ /* 0x000fe800099a104a */
[----:B------:R-:W-:Y:S01]  /*14750*/  LDGSTS.E [R0+0x5c00], desc[UR74][R90.64], P3 ;  /* 0x05c000005a007fae */ /* 0x000fe200099a104a */
[----:B------:R-:W-:-:S03]  /*14760*/  VIADD R238, R238, UR42 ;  /* 0x0000002aeeee7c36 */ /* 0x000fc60008000000 */
[----:B------:R-:W-:Y:S04]  /*14770*/  LDGSTS.E [R0+0x6000], desc[UR74][R106.64], P3 ;  /* 0x060000006a007fae */ /* 0x000fe800099a104a */
[----:B------:R-:W-:Y:S04]  /*14780*/  LDGSTS.E [R0+0x6400], desc[UR74][R122.64], P3 ;  /* 0x064000007a007fae */ /* 0x000fe800099a104a */
[----:B------:R-:W-:Y:S04]  /*14790*/  LDGSTS.E [R0+0x6800], desc[UR74][R138.64], P3 ;  /* 0x068000008a007fae */ /* 0x000fe800099a104a */
[----:B------:R-:W-:Y:S04]  /*147a0*/  LDGSTS.E [R0+0x6c00], desc[UR74][R154.64], P3 ;  /* 0x06c000009a007fae */ /* 0x000fe800099a104a */
[----:B------:R-:W-:Y:S04]  /*147b0*/  LDGSTS.E [R0+0x7000], desc[UR74][R170.64], P3 ;  /* 0x07000000aa007fae */ /* 0x000fe800099a104a */
[----:B------:R-:W-:Y:S04]  /*147c0*/  LDGSTS.E [R0+0x7400], desc[UR74][R186.64], P3 ;  /* 0x07400000ba007fae */ /* 0x000fe800099a104a */
[----:B------:R-:W-:Y:S04]  /*147d0*/  LDGSTS.E [R0+0x7800], desc[UR74][R202.64], P3 ;  /* 0x07800000ca007fae */ /* 0x000fe800099a104a */
[----:B------:R-:W-:Y:S04]  /*147e0*/  LDGSTS.E [R0+0x7c00], desc[UR74][R218.64], P3 ;  /* 0x07c00000da007fae */ /* 0x000fe800099a104a */
[----:B------:R-:W3:Y:S04]  /*147f0*/  LDL.64 R6, [R1+0x108] ;  /* 0x0001080001067983 */ /* 0x000ee80000100a00 */
[----:B------:R-:W3:Y:S04]  /*14800*/  LDL.64 R244, [R1+0xc8] ;  /* 0x0000c80001f47983 */ /* 0x000ee80000100a00 */
[----:B------:R-:W3:Y:S04]  /*14810*/  LDL.64 R246, [R1+0x88] ;  /* 0x0000880001f67983 */ /* 0x000ee80000100a00 */
[----:B------:R-:W3:Y:S04]  /*14820*/  LDL.64 R248, [R1+0x48] ;  /* 0x0000480001f87983 */ /* 0x000ee80000100a00 */
[----:B------:R-:W3:Y:S04]  /*14830*/  LDL.64 R250, [R1+0x8] ;  /* 0x0000080001fa7983 */ /* 0x000ee80000100a00 */
[----:B----4-:R-:W-:Y:S04]  /*14840*/  LDGSTS.E [R238+0x80], desc[UR74][R36.64], P3 ;  /* 0x0008000024ee7fae */ /* 0x010fe800099a104a */
[----:B------:R-:W-:Y:S04]  /*14850*/  LDGSTS.E [R238+0x480], desc[UR74][R34.64], P3 ;  /* 0x0048000022ee7fae */ /* 0x000fe800099a104a */
[----:B------:R-:W4:Y:S04]  /*14860*/  LDL.LU.64 R36, [R1+0x2620] ;  /* 0x0026200001247983 */ /* 0x000f280000300a00 */
[----:B------:R-:W4:Y:S04]  /*14870*/  LDL.LU.64 R34, [R1+0x2618] ;  /* 0x0026180001227983 */ /* 0x000f280000300a00 */
[----:B------:R-:W-:Y:S04]  /*14880*/  LDGSTS.E [R238+0x880], desc[UR74][R32.64], P3 ;  /* 0x0088000020ee7fae */ /* 0x000fe800099a104a */
[----:B------:R-:W-:Y:S04]  /*14890*/  LDGSTS.E [R238+0xc80], desc[UR74][R30.64], P3 ;  /* 0x00c800001eee7fae */ /* 0x000fe800099a104a */
[----:B--2---:R-:W-:Y:S04]  /*148a0*/  LDGSTS.E [R238+0x1080], desc[UR74][R28.64], P3 ;  /* 0x010800001cee7fae */ /* 0x004fe800099a104a */
[----:B------:R-:W2:Y:S04]  /*148b0*/  LDL.LU.64 R32, [R1+0x2610] ;  /* 0x0026100001207983 */ /* 0x000ea80000300a00 */
[----:B------:R-:W2:Y:S04]  /*148c0*/  LDL.LU.64 R30, [R1+0x2608] ;  /* 0x00260800011e7983 */ /* 0x000ea80000300a00 */
[----:B------:R-:W2:Y:S04]  /*148d0*/  LDL.LU.64 R28, [R1+0x2600] ;  /* 0x00260000011c7983 */ /* 0x000ea80000300a00 */
[----:B------:R-:W-:Y:S04]  /*148e0*/  LDGSTS.E [R238+0x1480], desc[UR74][R26.64], P3 ;  /* 0x014800001aee7fae */ /* 0x000fe800099a104a */
[----:B------:R-:W-:Y:S04]  /*148f0*/  LDGSTS.E [R238+0x1880], desc[UR74][R22.64], P3 ;  /* 0x0188000016ee7fae */ /* 0x000fe800099a104a */
[----:B------:R-:W-:Y:S04]  /*14900*/  LDGSTS.E [R238+0x1c80], desc[UR74][R20.64], P3 ;  /* 0x01c8000014ee7fae */ /* 0x000fe800099a104a */
[----:B------:R-:W2:Y:S04]  /*14910*/  LDL.LU.64 R26, [R1+0x25f8] ;  /* 0x0025f800011a7983 */ /* 0x000ea80000300a00 */
[----:B------:R-:W2:Y:S04]  /*14920*/  LDL.LU.64 R22, [R1+0x25f0] ;  /* 0x0025f00001167983 */ /* 0x000ea80000300a00 */
[----:B------:R-:W2:Y:S04]  /*14930*/  LDL.LU.64 R20, [R1+0x25e8] ;  /* 0x0025e80001147983 */ /* 0x000ea80000300a00 */
[----:B------:R-:W-:Y:S04]  /*14940*/  LDGSTS.E [R238+0x2080], desc[UR74][R18.64], P3 ;  /* 0x0208000012ee7fae */ /* 0x000fe800099a104a */
[----:B---3--:R-:W-:Y:S04]  /*14950*/  LDGSTS.E [R238+0x2480], desc[UR74][R16.64], P3 ;  /* 0x0248000010ee7fae */ /* 0x008fe800099a104a */
[----:B------:R-:W-:Y:S04]  /*14960*/  LDGSTS.E [R238+0x2880], desc[UR74][R14.64], P3 ;  /* 0x028800000eee7fae */ /* 0x000fe800099a104a */
[----:B------:R-:W3:Y:S04]  /*14970*/  LDL.LU.64 R18, [R1+0x25e0] ;  /* 0x0025e00001127983 */ /* 0x000ee80000300a00 */
[----:B------:R-:W2:Y:S04]  /*14980*/  LDL.LU.64 R16, [R1+0x25d8] ;  /* 0x0025d80001107983 */ /* 0x000ea80000300a00 */
[----:B------:R-:W2:Y:S04]  /*14990*/  LDL.LU.64 R14, [R1+0x25d0] ;  /* 0x0025d000010e7983 */ /* 0x000ea80000300a00 */
[----:B------:R-:W-:Y:S04]  /*149a0*/  LDGSTS.E [R238+0x2c80], desc[UR74][R12.64], P3 ;  /* 0x02c800000cee7fae */ /* 0x000fe800099a104a */
[----:B------:R-:W-:Y:S04]  /*149b0*/  LDGSTS.E [R238+0x3080], desc[UR74][R10.64], P3 ;  /* 0x030800000aee7fae */ /* 0x000fe800099a104a */
[----:B------:R-:W2:Y:S04]  /*149c0*/  LDL.LU.64 R12, [R1+0x25c8] ;  /* 0x0025c800010c7983 */ /* 0x000ea80000300a00 */
[----:B------:R-:W2:Y:S04]  /*149d0*/  LDL.LU.64 R10, [R1+0x25c0] ;  /* 0x0025c000010a7983 */ /* 0x000ea80000300a00 */
[----:B------:R-:W-:Y:S04]  /*149e0*/  LDGSTS.E [R238+0x3480], desc[UR74][R6.64], P3 ;  /* 0x0348000006ee7fae */ /* 0x000fe800099a104a */
[----:B------:R-:W-:Y:S04]  /*149f0*/  LDGSTS.E [R238+0x3880], desc[UR74][R244.64], P3 ;  /* 0x03880000f4ee7fae */ /* 0x000fe800099a104a */
[----:B------:R-:W-:Y:S04]  /*14a00*/  LDGSTS.E [R238+0x3c80], desc[UR74][R246.64], P3 ;  /* 0x03c80000f6ee7fae */ /* 0x000fe800099a104a */
[----:B------:R-:W-:Y:S04]  /*14a10*/  LDGSTS.E [R238+0x4080], desc[UR74][R248.64], P3 ;  /* 0x04080000f8ee7fae */ /* 0x000fe800099a104a */
[----:B------:R-:W3:Y:S04]  /*14a20*/  LDL.LU.64 R6, [R1+0x25b8] ;  /* 0x0025b80001067983 */ /* 0x000ee80000300a00 */
[----:B------:R-:W-:Y:S04]  /*14a30*/  LDGSTS.E [R238+0x4480], desc[UR74][R250.64], P3 ;  /* 0x04480000faee7fae */ /* 0x000fe800099a104a */
[----:B------:R-:W3:Y:S04]  /*14a40*/  LDL.64 R244, [R1+0x440] ;  /* 0x0004400001f47983 */ /* 0x000ee80000100a00 */
[----:B------:R-:W3:Y:S04]  /*14a50*/  LDL.64 R246, [R1+0x400] ;  /* 0x0004000001f67983 */ /* 0x000ee80000100a00 */
[----:B------:R-:W3:Y:S04]  /*14a60*/  LDL.64 R248, [R1+0x3c0] ;  /* 0x0003c00001f87983 */ /* 0x000ee80000100a00 */
[----:B------:R-:W3:Y:S04]  /*14a70*/  LDL.64 R250, [R1+0x380] ;  /* 0x0003800001fa7983 */ /* 0x000ee80000100a00 */
[----:B--2---:R-:W-:Y:S04]  /*14a80*/  LDGSTS.E [R238+0x4880], desc[UR74][R10.64], P3 ;  /* 0x048800000aee7fae */ /* 0x004fe800099a104a */
[----:B------:R1:W-:Y:S04]  /*14a90*/  STL.64 [R1+0x2490], R10 ;  /* 0x0024900a01007387 */ /* 0x0003e80000100a00 */
[----:B------:R-:W-:Y:S04]  /*14aa0*/  LDGSTS.E [R238+0x4c80], desc[UR74][R26.64], P3 ;  /* 0x04c800001aee7fae */ /* 0x000fe800099a104a */
[----:B------:R-:W-:Y:S04]  /*14ab0*/  LDGSTS.E [R238+0x5080], desc[UR74][R44.64], P3 ;  /* 0x050800002cee7fae */ /* 0x000fe800099a104a */
[----:B-1----:R-:W2:Y:S04]  /*14ac0*/  LDL.64 R10, [R1] ;  /* 0x00000000010a7983 */ /* 0x002ea80000100a00 */
[----:B------:R1:W-:Y:S04]  /*14ad0*/  STL.64 [R1+0x2498], R26 ;  /* 0x0024981a01007387 */ /* 0x0003e80000100a00 */
[----:B------:R-:W-:Y:S04]  /*14ae0*/  LDGSTS.E [R238+0x5480], desc[UR74][R60.64], P3 ;  /* 0x054800003cee7fae */ /* 0x000fe800099a104a */
[----:B------:R-:W-:Y:S04]  /*14af0*/  LDGSTS.E [R238+0x5880], desc[UR74][R76.64], P3 ;  /* 0x058800004cee7fae */ /* 0x000fe800099a104a */
[----:B-1----:R-:W2:Y:S04]  /*14b00*/  LDL.64 R26, [R1+0x40] ;  /* 0x00004000011a7983 */ /* 0x002ea80000100a00 */
        /* <DEDUP_REMOVED lines=18> */
[----:B---3--:R-:W-:Y:S04]  /*14c30*/  LDGSTS.E [R2+0x100], desc[UR74][R244.64], P3 ;  /* 0x00100000f4027fae */ /* 0x008fe800099a104a */
[----:B-1----:R-:W3:Y:S04]  /*14c40*/  LDL.64 R108, [R1+0x180] ;  /* 0x00018000016c7983 */ /* 0x002ee80000100a00 */
[----:B------:R1:W-:Y:S04]  /*14c50*/  STL.64 [R1+0x24c8], R124 ;  /* 0x0024c87c01007387 */ /* 0x0003e80000100a00 */
[----:B------:R-:W-:Y:S04]  /*14c60*/  LDGSTS.E [R2+0x500], desc[UR74][R246.64], P3 ;  /* 0x00500000f6027fae */ /* 0x000fe800099a104a */
[----:B------:R-:W-:Y:S04]  /*14c70*/  LDGSTS.E [R2+0x900], desc[UR74][R248.64], P3 ;  /* 0x00900000f8027fae */ /* 0x000fe800099a104a */
[----:B-1----:R-:W2:Y:S04]  /*14c80*/  LDL.64 R124, [R1+0x1c0] ;  /* 0x0001c000017c7983 */ /* 0x002ea80000100a00 */
[----:B------:R1:W-:Y:S04]  /*14c90*/  STL.64 [R1+0x24d0], R140 ;  /* 0x0024d08c01007387 */ /* 0x0003e80000100a00 */
[----:B------:R-:W-:Y:S04]  /*14ca0*/  LDGSTS.E [R2+0xd00], desc[UR74][R250.64], P3 ;  /* 0x00d00000fa027fae */ /* 0x000fe800099a104a */
[----:B-1----:R-:W2:Y:S04]  /*14cb0*/  LDL.64 R140, [R1+0x200] ;  /* 0x00020000018c7983 */ /* 0x002ea80000100a00 */
[----:B------:R1:W-:Y:S04]  /*14cc0*/  STL.64 [R1+0x24d8], R156 ;  /* 0x0024d89c01007387 */ /* 0x0003e80000100a00 */
        /* <DEDUP_REMOVED lines=9> */
[----:B------:R-:W3:Y:S04]  /*14d60*/  LDL.LU.64 R244, [R1+0x25b0] ;  /* 0x0025b00001f47983 */ /* 0x000ee80000300a00 */
[----:B------:R-:W3:Y:S04]  /*14d70*/  LDL.LU.64 R246, [R1+0x25a8] ;  /* 0x0025a80001f67983 */ /* 0x000ee80000300a00 */
[----:B------:R-:W3:Y:S04]  /*14d80*/  LDL.LU.64 R248, [R1+0x25a0] ;  /* 0x0025a00001f87983 */ /* 0x000ee80000300a00 */
[----:B------:R-:W3:Y:S04]  /*14d90*/  LDL.LU.64 R250, [R1+0x2598] ;  /* 0x0025980001fa7983 */ /* 0x000ee80000300a00 */
[----:B--2---:R-:W-:Y:S04]  /*14da0*/  LDGSTS.E [R2+0x1100], desc[UR74][R220.64], P3 ;  /* 0x01100000dc027fae */ /* 0x004fe800099a104a */
[----:B------:R-:W-:Y:S04]  /*14db0*/  LDGSTS.E [R2+0x1500], desc[UR74][R204.64], P3 ;  /* 0x01500000cc027fae */ /* 0x000fe800099a104a */
[----:B------:R-:W-:Y:S04]  /*14dc0*/  LDGSTS.E [R2+0x1900], desc[UR74][R188.64], P3 ;  /* 0x01900000bc027fae */ /* 0x000fe800099a104a */
[----:B------:R-:W-:Y:S04]  /*14dd0*/  LDGSTS.E [R2+0x1d00], desc[UR74][R172.64], P3 ;  /* 0x01d00000ac027fae */ /* 0x000fe800099a104a */
[----:B------:R-:W-:Y:S04]  /*14de0*/  LDGSTS.E [R2+0x2100], desc[UR74][R156.64], P3 ;  /* 0x021000009c027fae */ /* 0x000fe800099a104a */
[----:B------:R-:W-:Y:S04]  /*14df0*/  LDGSTS.E [R2+0x2500], desc[UR74][R140.64], P3 ;  /* 0x025000008c027fae */ /* 0x000fe800099a104a */
[----:B------:R-:W-:Y:S04]  /*14e00*/  LDGSTS.E [R2+0x2900], desc[UR74][R124.64], P3 ;  /* 0x029000007c027fae */ /* 0x000fe800099a104a */
[----:B---3--:R-:W-:Y:S04]  /*14e10*/  LDGSTS.E [R2+0x2d00], desc[UR74][R108.64], P3 ;  /* 0x02d000006c027fae */ /* 0x008fe800099a104a */
[----:B------:R-:W-:Y:S04]  /*14e20*/  LDGSTS.E [R2+0x3100], desc[UR74][R92.64], P3 ;  /* 0x031000005c027fae */ /* 0x000fe800099a104a */
[----:B------:R-:W-:Y:S04]  /*14e30*/  LDGSTS.E [R2+0x3500], desc[UR74][R76.64], P3 ;  /* 0x035000004c027fae */ /* 0x000fe800099a104a */
[----:B------:R-:W-:Y:S04]  /*14e40*/  LDGSTS.E [R2+0x3900], desc[UR74][R60.64], P3 ;  /* 0x039000003c027fae */ /* 0x000fe800099a104a */
[----:B------:R-:W-:Y:S04]  /*14e50*/  LDGSTS.E [R2+0x3d00], desc[UR74][R44.64], P3 ;  /* 0x03d000002c027fae */ /* 0x000fe800099a104a */
[----:B------:R-:W-:Y:S04]  /*14e60*/  LDGSTS.E [R2+0x4100], desc[UR74][R26.64], P3 ;  /* 0x041000001a027fae */ /* 0x000fe800099a104a */
[----:B------:R-:W-:Y:S04]  /*14e70*/  LDGSTS.E [R2+0x4500], desc[UR74][R10.64], P3 ;  /* 0x045000000a027fae */ /* 0x000fe800099a104a */
[----:B------:R-:W2:Y:S04]  /*14e80*/  LDL.64 R220, [R1+0x378] ;  /* 0x0003780001dc7983 */ /* 0x000ea80000100a00 */
[----:B------:R-:W3:Y:S04]  /*14e90*/  LDL.64 R204, [R1+0x338] ;  /* 0x0003380001cc7983 */ /* 0x000ee80000100a00 */
[----:B------:R-:W2:Y:S04]  /*14ea0*/  LDL.64 R188, [R1+0x2f8] ;  /* 0x0002f80001bc7983 */ /* 0x000ea80000100a00 */
        /* <DEDUP_REMOVED lines=11> */
[----:B------:R-:W-:Y:S04]  /*14f60*/  LDGSTS.E [R2+0x4900], desc[UR74][R12.64], P3 ;  /* 0x049000000c027fae */ /* 0x000fe800099a104a */
[----:B------:R1:W-:Y:S04]  /*14f70*/  STL.64 [R1+0x2420], R12 ;  /* 0x0024200c01007387 */ /* 0x0003e80000100a00 */
[----:B------:R-:W-:Y:S04]  /*14f80*/  LDGSTS.E [R2+0x4d00], desc[UR74][R28.64], P3 ;  /* 0x04d000001c027fae */ /* 0x000fe800099a104a */
[----:B------:R-:W-:Y:S04]  /*14f90*/  LDGSTS.E [R2+0x5100], desc[UR74][R46.64], P3 ;  /* 0x051000002e027fae */ /* 0x000fe800099a104a */
[----:B-1----:R-:W2:Y:S04]  /*14fa0*/  LDL.64 R12, [R1+0x3b8] ;  /* 0x0003b800010c7983 */ /* 0x002ea80000100a00 */
[----:B------:R1:W-:Y:S01]  /*14fb0*/  STL.64 [R1+0x2428], R28 ;  /* 0x0024281c01007387 */ /* 0x0003e20000100a00 */
[----:B------:R-:W-:-:S03]  /*14fc0*/  LOP3.LUT R241, R243, 0x30, RZ, 0x3c, !PT ;  /* 0x00000030f3f17812 */ /* 0x000fc600078e3cff */
[----:B------:R-:W-:Y:S04]  /*14fd0*/  LDGSTS.E [R2+0x5500], desc[UR74][R62.64], P3 ;  /* 0x055000003e027fae */ /* 0x000fe800099a104a */
[----:B------:R-:W-:Y:S04]  /*14fe0*/  LDGSTS.E [R2+0x5900], desc[UR74][R78.64], P3 ;  /* 0x059000004e027fae */ /* 0x000fe800099a104a */
[----:B-1----:R-:W2:Y:S04]  /*14ff0*/  LDL.64 R28, [R1+0x3f8] ;  /* 0x0003f800011c7983 */ /* 0x002ea80000100a00 */
[----:B------:R1:W-:Y:S04]  /*15000*/  STL.64 [R1+0x2430], R46 ;  /* 0x0024302e01007387 */ /* 0x0003e80000100a00 */
[----:B------:R-:W-:Y:S01]  /*15010*/  LDGSTS.E [R2+0x5d00], desc[UR74][R94.64], P3 ;  /* 0x05d000005e027fae */ /* 0x000fe200099a104a */
[----:B------:R-:W-:-:S03]  /*15020*/  VIADD R241, R241, UR42 ;  /* 0x0000002af1f17c36 */ /* 0x000fc60008000000 */
[----:B------:R-:W-:Y:S04]  /*15030*/  LDGSTS.E [R2+0x6100], desc[UR74][R110.64], P3 ;  /* 0x061000006e027fae */ /* 0x000fe800099a104a */
[----:B-1----:R-:W2:Y:S04]  /*15040*/  LDL.64 R46, [R1+0x438] ;  /* 0x00043800012e7983 */ /* 0x002ea80000100a00 */
[----:B------:R-:W-:Y:S04]  /*15050*/  STL.64 [R1+0x2438], R62 ;  /* 0x0024383e01007387 */ /* 0x000fe80000100a00 */
[----:B------:R-:W-:Y:S04]  /*15060*/  STL.64 [R1+0x2440], R78 ;  /* 0x0024404e01007387 */ /* 0x000fe80000100a00 */
[----:B------:R-:W-:Y:S04]  /*15070*/  STL.64 [R1+0x2448], R94 ;  /* 0x0024485e01007387 */ /* 0x000fe80000100a00 */
[----:B------:R-:W-:Y:S04]  /*15080*/  STL.64 [R1+0x2450], R110 ;  /* 0x0024506e01007387 */ /* 0x000fe80000100a00 */
[----:B------:R-:W-:Y:S04]  /*15090*/  LDGSTS.E [R2+0x6500], desc[UR74][R126.64], P3 ;  /* 0x065000007e027fae */ /* 0x000fe800099a104a */
        /* <DEDUP_REMOVED lines=13> */
[----:B--2---:R-:W-:Y:S04]  /*15170*/  LDGSTS.E [R241+0x180], desc[UR74][R46.64], P3 ;  /* 0x001800002ef17fae */ /* 0x004fe800099a104a */
[----:B------:R-:W-:Y:S04]  /*15180*/  LDGSTS.E [R241+0x580], desc[UR74][R28.64], P3 ;  /* 0x005800001cf17fae */ /* 0x000fe800099a104a */
[----:B------:R-:W-:Y:S04]  /*15190*/  LDGSTS.E [R241+0x980], desc[UR74][R12.64], P3 ;  /* 0x009800000cf17fae */ /* 0x000fe800099a104a */
[----:B------:R-:W2:Y:S04]  /*151a0*/  LDL.64 R46, [R1+0x430] ;  /* 0x00043000012e7983 */ /* 0x000ea80000100a00 */
[----:B------:R-:W4:Y:S04]  /*151b0*/  LDL.64 R28, [R1+0x3f0] ;  /* 0x0003f000011c7983 */ /* 0x000f280000100a00 */
[----:B------:R-:W-:Y:S04]  /*151c0*/  LDGSTS.E [R241+0xd80], desc[UR74][R220.64], P3 ;  /* 0x00d80000dcf17fae */ /* 0x000fe800099a104a */
[----:B------:R-:W4:Y:S04]  /*151d0*/  LDL.64 R12, [R1+0x3b0] ;  /* 0x0003b000010c7983 */ /* 0x000f280000100a00 */
[----:B---3--:R-:W-:Y:S04]  /*151e0*/  LDGSTS.E [R241+0x1180], desc[UR74][R204.64], P3 ;  /* 0x01180000ccf17fae */ /* 0x008fe800099a104a */
[----:B------:R-:W3:Y:S04]  /*151f0*/  LDL.64 R220, [R1+0x370] ;  /* 0x0003700001dc7983 */ /* 0x000ee80000100a00 */
[----:B------:R-:W-:Y:S04]  /*15200*/  LDGSTS.E [R241+0x1580], desc[UR74][R188.64], P3 ;  /* 0x01580000bcf17fae */ /* 0x000fe800099a104a */
        /* <DEDUP_REMOVED lines=25> */
[----:B------:R-:W-:Y:S04]  /*153a0*/  STL.64 [R1+0x2500], R250 ;  /* 0x002500fa01007387 */ /* 0x000fe80000100a00 */
[----:B------:R-:W-:Y:S04]  /*153b0*/  LDGSTS.E [R241+0x4980], desc[UR74][R14.64], P3 ;  /* 0x049800000ef17fae */ /* 0x000fe800099a104a */
[----:B------:R-:W-:Y:S04]  /*153c0*/  STL.64 [R1+0x2508], R14 ;  /* 0x0025080e01007387 */ /* 0x000fe80000100a00 */
[----:B------:R-:W-:Y:S04]  /*153d0*/  LDGSTS.E [R241+0x4d80], desc[UR74][R30.64], P3 ;  /* 0x04d800001ef17fae */ /* 0x000fe800099a104a */
[----:B------:R1:W-:Y:S04]  /*153e0*/  STL.64 [R1+0x2510], R30 ;  /* 0x0025101e01007387 */ /* 0x0003e80000100a00 */
        /* <DEDUP_REMOVED lines=25> */
[----:B----4-:R-:W-:Y:S04]  /*15580*/  LDGSTS.E [R239+0x600], desc[UR74][R28.64], P3 ;  /* 0x006000001cef7fae */ /* 0x010fe800099a104a */
[----:B------:R-:W2:Y:S04]  /*15590*/  LDL.64 R46, [R1+0x428] ;  /* 0x00042800012e7983 */ /* 0x000ea80000100a00 */
        /* <DEDUP_REMOVED lines=29> */
[----:B------:R-:W3:Y:S01]  /*15770*/  LDL.64 R26, [R1+0x68] ;  /* 0x00006800011a7983 */ /* 0x000ee20000100a00 */
[----:B------:R-:W-:-:S03]  /*15780*/  ISETP.GE.U32.AND P1, PT, R3, 0x7fffffb0, PT ;  /* 0x7fffffb00300780c */ /* 0x000fc60003f26070 */
[----:B------:R-:W-:Y:S04]  /*15790*/  LDGSTS.E [R239+0x4600], desc[UR74][R248.64], P3 ;  /* 0x04600000f8ef7fae */ /* 0x000fe800099a104a */
[----:B------:R-:W3:Y:S01]  /*157a0*/  LDL.64 R10, [R1+0x28] ;  /* 0x00002800010a7983 */ /* 0x000ee20000100a00 */
[----:B------:R-:W-:-:S03]  /*157b0*/  IMAD.SHL.U32 R3, R242, 0x20, RZ ;  /* 0x00000020f2037824 */ /* 0x000fc600078e00ff */
        /* <DEDUP_REMOVED lines=14> */
[----:B------:R-:W-:Y:S04]  /*158a0*/  STL.64 [R1+0x2578], R248 ;  /* 0x002578f801007387 */ /* 0x000fe80000100a00 */
[----:B------:R-:W-:Y:S04]  /*158b0*/  LDGSTS.E [R239+0x7a00], desc[UR74][R210.64], P3 ;  /* 0x07a00000d2ef7fae */ /* 0x000fe800099a104a */
[----:B------:R1:W-:Y:S04]  /*158c0*/  STL.64 [R1+0x2580], R16 ;  /* 0x0025801001007387 */ /* 0x0003e80000100a00 */
[----:B------:R-:W-:Y:S04]  /*158d0*/  LDGSTS.E [R239+0x7e00], desc[UR74][R226.64], P3 ;  /* 0x07e00000e2ef7fae */ /* 0x000fe800099a104a */
[----:B------:R-:W-:Y:S04]  /*158e0*/  STL.64 [R1+0x2588], R32 ;  /* 0x0025882001007387 */ /* 0x000fe80000100a00 */
[----:B--2---:R-:W-:Y:S04]  /*158f0*/  LDGSTS.E [R242+0x280], desc[UR74][R46.64], P3 ;  /* 0x002800002ef27fae */ /* 0x004fe800099a104a */
[----:B----4-:R-:W-:Y:S04]  /*15900*/  LDGSTS.E [R242+0x680], desc[UR74][R28.64], P3 ;  /* 0x006800001cf27fae */ /* 0x010fe800099a104a */
[----:B------:R-:W2:Y:S04]  /*15910*/  LDL.64 R46, [R1+0x420] ;  /* 0x00042000012e7983 */ /* 0x000ea80000100a00 */
[----:B---3--:R-:W-:Y:S04]  /*15920*/  LDGSTS.E [R242+0xa80], desc[UR74][R12.64], P3 ;  /* 0x00a800000cf27fae */ /* 0x008fe800099a104a */
[----:B------:R-:W3:Y:S04]  /*15930*/  LDL.64 R28, [R1+0x3e0] ;  /* 0x0003e000011c7983 */ /* 0x000ee80000100a00 */
[----:B------:R-:W-:Y:S04]  /*15940*/  LDGSTS.E [R242+0xe80], desc[UR74][R220.64], P3 ;  /* 0x00e80000dcf27fae */ /* 0x000fe800099a104a */
[----:B------:R-:W4:Y:S04]  /*15950*/  LDL.64 R12, [R1+0x3a0] ;  /* 0x0003a000010c7983 */ /* 0x000f280000100a00 */
        /* <DEDUP_REMOVED lines=42> */
[----:B--2---:R-:W-:Y:S04]  /*15c00*/  LDGSTS.E [R240+0x300], desc[UR74][R46.64], P3 ;  /* 0x003000002ef07fae */ /* 0x004fe800099a104a */
[----:B---3--:R-:W-:Y:S04]  /*15c10*/  LDGSTS.E [R240+0x700], desc[UR74][R28.64], P3 ;  /* 0x007000001cf07fae */ /* 0x008fe800099a104a */
[----:B------:R-:W2:Y:S04]  /*15c20*/  LDL.64 R46, [R1+0x418] ;  /* 0x00041800012e7983 */ /* 0x000ea80000100a00 */
[----:B----4-:R-:W-:Y:S04]  /*15c30*/  LDGSTS.E [R240+0xb00], desc[UR74][R12.64], P3 ;  /* 0x00b000000cf07fae */ /* 0x010fe800099a104a */
        /* <DEDUP_REMOVED lines=48> */
[----:B---3--:R2:W-:Y:S04]  /*15f40*/  LDGSTS.E [R243+0x780], desc[UR74][R28.64], P3 ;  /* 0x007800001cf37fae */ /* 0x0085e800099a104a */
[----:B----4-:R-:W-:Y:S01]  /*15f50*/  LDGSTS.E [R243+0xb80], desc[UR74][R12.64], P3 ;  /* 0x00b800000cf37fae */ /* 0x010fe200099a104a */
[C---:B------:R-:W-:Y:S01]  /*15f60*/  IMAD.WIDE R4, R3.reuse, 0x4, R4 ;  /* 0x0000000403047825 */ /* 0x040fe200078e0204 */
[----:B--2---:R-:W2:Y:S02]  /*15f70*/  LDC R28, c[0x0][0x3a0] ;  /* 0x0000e800ff1c7b82 */ /* 0x004ea40000000800 */
[----:B------:R-:W-:Y:S04]  /*15f80*/  LDGSTS.E [R243+0xf80], desc[UR74][R220.64], P3 ;  /* 0x00f80000dcf37fae */ /* 0x000fe800099a104a */
[----:B------:R-:W-:Y:S04]  /*15f90*/  LDGSTS.E [R243+0x1380], desc[UR74][R204.64], P3 ;  /* 0x01380000ccf37fae */ /* 0x000fe800099a104a */
[----:B------:R-:W-:Y:S04]  /*15fa0*/  LDGSTS.E [R243+0x1780], desc[UR74][R188.64], P3 ;  /* 0x01780000bcf37fae */ /* 0x000fe800099a104a */
[----:B------:R-:W-:Y:S04]  /*15fb0*/  LDGSTS.E [R243+0x1b80], desc[UR74][R172.64], P3 ;  /* 0x01b80000acf37fae */ /* 0x000fe800099a104a */
[----:B------:R-:W-:Y:S04]  /*15fc0*/  LDGSTS.E [R243+0x1f80], desc[UR74][R156.64], P3 ;  /* 0x01f800009cf37fae */ /* 0x000fe800099a104a */
[----:B------:R3:W-:Y:S04]  /*15fd0*/  LDGSTS.E [R243+0x2380], desc[UR74][R140.64], P3 ;  /* 0x023800008cf37fae */ /* 0x0007e800099a104a */
[----:B------:R-:W-:Y:S01]  /*15fe0*/  LDGSTS.E [R243+0x2780], desc[UR74][R124.64], P3 ;  /* 0x027800007cf37fae */ /* 0x000fe200099a104a */
[----:B-1----:R-:W-:-:S02]  /*15ff0*/  IMAD.WIDE R30, R3, 0x4, R232 ;  /* 0x00000004031e7825 */ /* 0x002fc400078e02e8 */
[----:B------:R-:W1:Y:S01]  /*16000*/  LDC R232, c[0x0][0x3a0] ;  /* 0x0000e800ffe87b82 */ /* 0x000e620000000800 */
[----:B------:R-:W-:Y:S01]  /*16010*/  LDGSTS.E [R243+0x2b80], desc[UR74][R108.64], P3 ;  /* 0x02b800006cf37fae */ /* 0x000fe200099a104a */
[----:B------:R-:W-:-:S06]  /*16020*/  IMAD.WIDE R16, R3, 0x4, R234 ;  /* 0x0000000403107825 */ /* 0x000fcc00078e02ea */
[----:B---3--:R-:W3:Y:S01]  /*16030*/  LDC R141, c[0x0][0x3a0] ;  /* 0x0000e800ff8d7b82 */ /* 0x008ee20000000800 */
[----:B------:R-:W-:Y:S01]  /*16040*/  LDGSTS.E [R243+0x2f80], desc[UR74][R92.64], P3 ;  /* 0x02f800005cf37fae */ /* 0x000fe200099a104a */
[----:B------:R-:W-:-:S06]  /*16050*/  IMAD.WIDE R14, R3, 0x4, R236 ;  /* 0x00000004030e7825 */ /* 0x000fcc00078e02ec */
[----:B------:R-:W4:Y:S01]  /*16060*/  LDC R234, c[0x0][0x3a0] ;  /* 0x0000e800ffea7b82 */ /* 0x000f220000000800 */
[----:B------:R-:W-:Y:S07]  /*16070*/  LDGSTS.E [R243+0x3380], desc[UR74][R76.64], P3 ;  /* 0x033800004cf37fae */ /* 0x000fee00099a104a */
[----:B------:R-:W1:Y:S01]  /*16080*/  LDC R233, c[0x0][0x3a0] ;  /* 0x0000e800ffe97b82 */ /* 0x000e620000000800 */
[----:B------:R-:W2:Y:S04]  /*16090*/  LDL.LU.64 R92, [R1+0x6f8] ;  /* 0x0006f800015c7983 */ /* 0x000ea80000300a00 */
[----:B------:R-:W-:Y:S03]  /*160a0*/  LDGSTS.E [R243+0x3780], desc[UR74][R60.64], P3 ;  /* 0x037800003cf37fae */ /* 0x000fe600099a104a */
[----:B------:R-:W1:Y:S01]  /*160b0*/  LDC R236, c[0x0][0x3a0] ;  /* 0x0000e800ffec7b82 */ /* 0x000e620000000800 */
[----:B------:R-:W-:Y:S04]  /*160c0*/  LDGSTS.E [R243+0x3b80], desc[UR74][R44.64], P3 ;  /* 0x03b800002cf37fae */ /* 0x000fe800099a104a */
[----:B------:R3:W-:Y:S04]  /*160d0*/  LDGSTS.E [R243+0x3f80], desc[UR74][R26.64], P3 ;  /* 0x03f800001af37fae */ /* 0x0007e800099a104a */
[----:B------:R-:W-:Y:S01]  /*160e0*/  LDGSTS.E [R243+0x4380], desc[UR74][R10.64], P3 ;  /* 0x043800000af37fae */ /* 0x000fe200099a104a */
[----:B---3--:R-:W3:Y:S03]  /*160f0*/  LDC R26, c[0x0][0x3a0] ;  /* 0x0000e800ff1a7b82 */ /* 0x008ee60000000800 */
[----:B------:R-:W-:Y:S04]  /*16100*/  LDGSTS.E [R243+0x4780], desc[UR74][R6.64], P3 ;  /* 0x0478000006f37fae */ /* 0x000fe800099a104a */
[----:B------:R-:W-:Y:S01]  /*16110*/  LDGSTS.E [R243+0x4b80], desc[UR74][R22.64], P3 ;  /* 0x04b8000016f37fae */ /* 0x000fe200099a104a */
[----:B------:R-:W1:Y:S03]  /*16120*/  LDC R27, c[0x0][0x3a0] ;  /* 0x0000e800ff1b7b82 */ /* 0x000e660000000800 */
[----:B------:R-:W-:Y:S04]  /*16130*/  LDGSTS.E [R243+0x4f80], desc[UR74][R40.64], P3 ;  /* 0x04f8000028f37fae */ /* 0x000fe800099a104a */
[----:B------:R-:W-:Y:S04]  /*16140*/  LDGSTS.E [R243+0x5380], desc[UR74][R56.64], P3 ;  /* 0x0538000038f37fae */ /* 0x000fe800099a104a */
[----:B------:R-:W-:Y:S04]  /*16150*/  LDGSTS.E [R243+0x5780], desc[UR74][R72.64], P3 ;  /* 0x0578000048f37fae */ /* 0x000fe800099a104a */
[----:B------:R-:W4:Y:S04]  /*16160*/  LDL.LU.64 R10, [R1+0x6f0] ;  /* 0x0006f000010a7983 */ /* 0x000f280000300a00 */
[----:B------:R-:W-:Y:S04]  /*16170*/  LDGSTS.E [R243+0x5b80], desc[UR74][R88.64], P3 ;  /* 0x05b8000058f37fae */ /* 0x000fe800099a104a */
[----:B------:R-:W-:Y:S01]  /*16180*/  LDGSTS.E [R243+0x5f80], desc[UR74][R104.64], P3 ;  /* 0x05f8000068f37fae */ /* 0x000fe200099a104a */
[----:B---3--:R-:W-:-:S03]  /*16190*/  VIADD R26, R26, 0xffffffcb ;  /* 0xffffffcb1a1a7836 */ /* 0x008fc60000000000 */
[----:B------:R-:W-:Y:S04]  /*161a0*/  LDGSTS.E [R243+0x6380], desc[UR74][R120.64], P3 ;  /* 0x0638000078f37fae */ /* 0x000fe800099a104a */
[----:B------:R-:W-:Y:S04]  /*161b0*/  LDGSTS.E [R243+0x6780], desc[UR74][R136.64], P3 ;  /* 0x0678000088f37fae */ /* 0x000fe800099a104a */
[----:B------:R-:W-:Y:S04]  /*161c0*/  LDGSTS.E [R243+0x6b80], desc[UR74][R152.64], P3 ;  /* 0x06b8000098f37fae */ /* 0x000fe800099a104a */
[----:B------:R-:W-:Y:S04]  /*161d0*/  LDGSTS.E [R243+0x6f80], desc[UR74][R168.64], P3 ;  /* 0x06f80000a8f37fae */ /* 0x000fe800099a104a */
[----:B------:R-:W-:Y:S01]  /*161e0*/  LDGSTS.E [R243+0x7380], desc[UR74][R184.64], P3 ;  /* 0x07380000b8f37fae */ /* 0x000fe200099a104a */
[----:B-1----:R-:W-:-:S03]  /*161f0*/  VIADD R12, R27, 0xffffffc7 ;  /* 0xffffffc71b0c7836 */ /* 0x002fc60000000000 */
[----:B------:R-:W3:Y:S04]  /*16200*/  LDL.LU.64 R172, [R1+0x6e8] ;  /* 0x0006e80001ac7983 */ /* 0x000ee80000300a00 */
[----:B------:R-:W-:Y:S04]  /*16210*/  LDGSTS.E [R243+0x7780], desc[UR74][R200.64], P3 ;  /* 0x07780000c8f37fae */ /* 0x000fe800099a104a */
[----:B------:R-:W3:Y:S04]  /*16220*/  LDL.LU.64 R156, [R1+0x6e0] ;  /* 0x0006e000019c7983 */ /* 0x000ee80000300a00 */
[----:B------:R-:W-:Y:S04]  /*16230*/  LDGSTS.E [R243+0x7b80], desc[UR74][R216.64], P3 ;  /* 0x07b80000d8f37fae */ /* 0x000fe800099a104a */
[----:B------:R-:W-:Y:S01]  /*16240*/  LDGSTS.E [R243+0x7f80], desc[UR74][R36.64], P3 ;  /* 0x07f8000024f37fae */ /* 0x000fe200099a104a */
[----:B------:R-:W-:-:S03]  /*16250*/  ISETP.GE.U32.AND P3, PT, R26, 0x7fffffac, PT ;  /* 0x7fffffac1a00780c */ /* 0x000fc60003f66070 */
[----:B------:R-:W3:Y:S04]  /*16260*/  LDL.LU.64 R26, [R1+0x698] ;  /* 0x00069800011a7983 */ /* 0x000ee80000300a00 */
[----:B------:R-:W3:Y:S04]  /*16270*/  LDL.LU.64 R76, [R1+0x690] ;  /* 0x00069000014c7983 */ /* 0x000ee80000300a00 */
[----:B------:R-:W0:Y:S01]  /*16280*/  LDGDEPBAR ;  /* 0x00000000000079af */ /* 0x000e220000000000 */
[----:B------:R-:W-:Y:S06]  /*16290*/  BAR.SYNC.DEFER_BLOCKING 0x0 ;  /* 0x0000000000007b1d */ /* 0x000fec0000010000 */
[----:B------:R-:W3:Y:S04]  /*162a0*/  LDL.LU.64 R60, [R1+0x688] ;  /* 0x00068800013c7983 */ /* 0x000ee80000300a00 */
[----:B------:R-:W3:Y:S04]  /*162b0*/  LDL.LU.64 R44, [R1+0x680] ;  /* 0x00068000012c7983 */ /* 0x000ee80000300a00 */
[----:B------:R1:W-:Y:S04]  /*162c0*/  STL.64 [R1+0xcd8], R4 ;  /* 0x000cd80401007387 */ /* 0x0003e80000100a00 */
[----:B------:R2:W-:Y:S04]  /*162d0*/  STL.64 [R1+0xce0], R30 ;  /* 0x000ce01e01007387 */ /* 0x0005e80000100a00 */
[----:B------:R-:W-:Y:S01]  /*162e0*/  @!PT LDS RZ, [RZ] ;  /* 0x00000000fffff984 */ /* 0x000fe20000000800 */
[----:B------:R-:W-:Y:S01]  /*162f0*/  @!PT LDS RZ, [RZ] ;  /* 0x00000000fffff984 */ /* 0x000fe20000000800 */
[----:B------:R-:W-:Y:S01]  /*16300*/  @!PT LDS RZ, [RZ] ;  /* 0x00000000fffff984 */ /* 0x000fe20000000800 */
[----:B------:R1:W-:Y:S04]  /*16310*/  LDGSTS.E [R0+0x14000], desc[UR74][R4.64], !P4 ;  /* 0x1400000004007fae */ /* 0x0003e8000e1a104a */
[----:B------:R2:W-:Y:S04]  /*16320*/  LDGSTS.E [R0+0x14080], desc[UR74][R30.64], !P4 ;  /* 0x140800001e007fae */ /* 0x0005e8000e1a104a */
[----:B------:R4:W-:Y:S04]  /*16330*/  STL.64 [R1+0xce8], R16 ;  /* 0x000ce81001007387 */ /* 0x0009e80000100a00 */
[----:B------:R4:W-:Y:S01]  /*16340*/  LDGSTS.E [R0+0x14100], desc[UR74][R16.64], !P4 ;  /* 0x1410000010007fae */ /* 0x0009e2000e1a104a */
[----:B-1----:R-:W1:Y:S03]  /*16350*/  LDC R5, c[0x0][0x3a0] ;  /* 0x0000e800ff057b82 */ /* 0x002e660000000800 */
[----:B------:R3:W-:Y:S04]  /*16360*/  STL.64 [R1+0xcf0], R14 ;  /* 0x000cf00e01007387 */ /* 0x0007e80000100a00 */
[----:B------:R-:W3:Y:S04]  /*16370*/  LDL.LU.64 R124, [R1+0x638] ;  /* 0x00063800017c7983 */ /* 0x000ee80000300a00 */
[----:B------:R-:W3:Y:S04]  /*16380*/  LDL.LU.64 R108, [R1+0x630] ;  /* 0x00063000016c7983 */ /* 0x000ee80000300a00 */
[----:B------:R3:W-:Y:S01]  /*16390*/  LDGSTS.E [R0+0x14180], desc[UR74][R14.64], !P4 ;  /* 0x141800000e007fae */ /* 0x0007e2000e1a104a */
[----:B------:R-:W-:Y:S01]  /*163a0*/  ISETP.GE.U32.AND P4, PT, R12, 0x7fffffa8, PT ;  /* 0x7fffffa80c00780c */ /* 0x000fe20003f86070 */
[----:B------:R-:W-:-:S02]  /*163b0*/  VIADD R4, R141, 0xffffffc3 ;  /* 0xffffffc38d047836 */ /* 0x000fc40000000000 */
[----:B--2---:R-:W-:-:S05]  /*163c0*/  IMAD.WIDE R30, R3, 0x4, R92 ;  /* 0x00000004031e7825 */ /* 0x004fca00078e025c */
[----:B------:R-:W-:Y:S04]  /*163d0*/  STL.64 [R1+0x8e8], R30 ;  /* 0x0008e81e01007387 */ /* 0x000fe80000100a00 */
[----:B------:R-:W2:Y:S04]  /*163e0*/  LDL.LU.64 R92, [R1+0x628] ;  /* 0x00062800015c7983 */ /* 0x000ea80000300a00 */
[----:B------:R-:W-:Y:S01]  /*163f0*/  LDGSTS.E [R0+0x14800], desc[UR74][R30.64], !P5 ;  /* 0x148000001e007fae */ /* 0x000fe2000e9a104a */
[----:B----4-:R-:W-:-:S05]  /*16400*/  IMAD.WIDE R16, R3, 0x4, R10 ;  /* 0x0000000403107825 */ /* 0x010fca00078e020a */
[----:B------:R4:W-:Y:S04]  /*16410*/  STL.64 [R1+0x900], R16 ;  /* 0x0009001001007387 */ /* 0x0009e80000100a00 */
[----:B------:R-:W2:Y:S04]  /*16420*/  LDL.LU.64 R10, [R1+0x620] ;  /* 0x00062000010a7983 */ /* 0x000ea80000300a00 */
[----:B------:R4:W-:Y:S01]  /*16430*/  LDGSTS.E [R0+0x14880], desc[UR74][R16.64], !P5 ;  /* 0x1488000010007fae */ /* 0x0009e2000e9a104a */
[----:B---3--:R-:W-:-:S04]  /*16440*/  IMAD.WIDE R14, R3, 0x4, R172 ;  /* 0x00000004030e7825 */ /* 0x008fc800078e02ac */
[C---:B------:R-:W-:Y:S01]  /*16450*/  IMAD.WIDE R12, R3.reuse, 0x4, R156 ;  /* 0x00000004030c7825 */ /* 0x040fe200078e029c */
[----:B------:R3:W-:Y:S04]  /*16460*/  STL.64 [R1+0x908], R14 ;  /* 0x0009080e01007387 */ /* 0x0007e80000100a00 */
[----:B------:R1:W-:Y:S04]  /*16470*/  STL.64 [R1+0x930], R12 ;  /* 0x0009300c01007387 */ /* 0x0003e80000100a00 */
[----:B------:R-:W2:Y:S01]  /*16480*/  LDL.LU.64 R172, [R1+0x5d8] ;  /* 0x0005d80001ac7983 */ /* 0x000ea20000300a00 */
[----:B------:R-:W-:-:S03]  /*16490*/  IMAD.WIDE R26, R3, 0x4, R26 ;  /* 0x00000004031a7825 */ /* 0x000fc600078e021a */
[----:B------:R-:W2:Y:S01]  /*164a0*/  LDL.LU.64 R156, [R1+0x5d0] ;  /* 0x0005d000019c7983 */ /* 0x000ea20000300a00 */
[----:B----4-:R-:W-:-:S03]  /*164b0*/  IMAD.WIDE R16, R3, 0x4, R76 ;  /* 0x0000000403107825 */ /* 0x010fc600078e024c */
[----:B------:R-:W-:Y:S04]  /*164c0*/  STL.64 [R1+0xa98], R26 ;  /* 0x000a981a01007387 */ /* 0x000fe80000100a00 */
[----:B------:R-:W4:Y:S04]  /*164d0*/  LDL.LU.64 R140, [R1+0x5c8] ;  /* 0x0005c800018c7983 */ /* 0x000f280000300a00 */
[----:B------:R1:W-:Y:S04]  /*164e0*/  STL.64 [R1+0xab0], R16 ;  /* 0x000ab01001007387 */ /* 0x0003e80000100a00 */
[----:B------:R-:W4:Y:S04]  /*164f0*/  LDL.LU.64 R76, [R1+0x5c0] ;  /* 0x0005c000014c7983 */ /* 0x000f280000300a00 */
[----:B------:R3:W-:Y:S04]  /*16500*/  LDGSTS.E [R0+0x14900], desc[UR74][R14.64], !P5 ;  /* 0x149000000e007fae */ /* 0x0007e8000e9a104a */
[----:B------:R1:W-:Y:S04]  /*16510*/  LDGSTS.E [R0+0x14980], desc[UR74][R12.64], !P5 ;  /* 0x149800000c007fae */ /* 0x0003e8000e9a104a */
[----:B------:R-:W-:Y:S01]  /*16520*/  LDGSTS.E [R0+0x15000], desc[UR74][R26.64], !P6 ;  /* 0x150000001a007fae */ /* 0x000fe2000f1a104a */
[----:B---3--:R-:W-:-:S03]  /*16530*/  IMAD.WIDE R14, R3, 0x4, R60 ;  /* 0x00000004030e7825 */ /* 0x008fc600078e023c */
[----:B------:R3:W-:Y:S01]  /*16540*/  LDGSTS.E [R0+0x15080], desc[UR74][R16.64], !P6 ;  /* 0x1508000010007fae */ /* 0x0007e2000f1a104a */
[----:B-1----:R-:W-:-:S03]  /*16550*/  IMAD.WIDE R12, R3, 0x4, R44 ;  /* 0x00000004030c7825 */ /* 0x002fc600078e022c */
[----:B------:R1:W-:Y:S04]  /*16560*/  STL.64 [R1+0xab8], R14 ;  /* 0x000ab80e01007387 */ /* 0x0003e80000100a00 */
[----:B------:R2:W-:Y:S04]  /*16570*/  STL.64 [R1+0xac0], R12 ;  /* 0x000ac00c01007387 */ /* 0x0005e80000100a00 */
[----:B------:R-:W4:Y:S04]  /*16580*/  LDL.LU.64 R60, [R1+0x578] ;  /* 0x00057800013c7983 */ /* 0x000f280000300a00 */
[----:B------:R1:W-:Y:S04]  /*16590*/  LDGSTS.E [R0+0x15100], desc[UR74][R14.64], !P6 ;  /* 0x151000000e007fae */ /* 0x0003e8000f1a104a */
[----:B------:R-:W4:Y:S01]  /*165a0*/  LDL.LU.64 R44, [R1+0x570] ;  /* 0x00057000012c7983 */ /* 0x000f220000300a00 */
[----:B---3--:R-:W-:-:S03]  /*165b0*/  IMAD.WIDE R16, R3, 0x4, R124 ;  /* 0x0000000403107825 */ /* 0x008fc600078e027c */
[----:B------:R2:W-:Y:S04]  /*165c0*/  LDGSTS.E [R0+0x15180], desc[UR74][R12.64], !P6 ;  /* 0x151800000c007fae */ /* 0x0005e8000f1a104a */
[----:B------:R-:W3:Y:S01]  /*165d0*/  LDL.LU.64 R26, [R1+0x568] ;  /* 0x00056800011a7983 */ /* 0x000ee20000300a00 */
[----:B-1----:R-:W-:-:S03]  /*165e0*/  IMAD.WIDE R14, R3, 0x4, R108 ;  /* 0x00000004030e7825 */ /* 0x002fc600078e026c */
[----:B------:R-:W-:Y:S04]  /*165f0*/  STL.64 [R1+0xb08], R16 ;  /* 0x000b081001007387 */ /* 0x000fe80000100a00 */
[----:B------:R-:W-:Y:S01]  /*16600*/  STL.64 [R1+0xb10], R14 ;  /* 0x000b100e01007387 */ /* 0x000fe20000100a00 */
[----:B------:R-:W-:Y:S01]  /*16610*/  ISETP.GE.U32.AND P5, PT, R4, 0x7fffffa4, PT ;  /* 0x7fffffa40400780c */ /* 0x000fe20003fa6070 */
[----:B------:R-:W-:Y:S02]  /*16620*/  VIADD R4, R28, 0xffffffde ;  /* 0xffffffde1c047836 */ /* 0x000fe40000000000 */
[----:B------:R1:W-:Y:S04]  /*16630*/  LDGSTS.E [R0+0x15800], desc[UR74][R16.64], !P0 ;  /* 0x1580000010007fae */ /* 0x0003e8000c1a104a */
[----:B------:R4:W-:Y:S01]  /*16640*/  LDGSTS.E [R0+0x15880], desc[UR74][R14.64], !P0 ;  /* 0x158800000e007fae */ /* 0x0009e2000c1a104a */
[----:B--2---:R-:W-:-:S05]  /*16650*/  IMAD.WIDE R12, R3, 0x4, R92 ;  /* 0x00000004030c7825 */ /* 0x004fca00078e025c */
[----:B------:R-:W-:Y:S04]  /*16660*/  STL.64 [R1+0xb18], R12 ;  /* 0x000b180c01007387 */ /* 0x000fe80000100a00 */
[----:B------:R-:W2:Y:S04]  /*16670*/  LDL.LU.64 R124, [R1+0x560] ;  /* 0x00056000017c7983 */ /* 0x000ea80000300a00 */
[----:B------:R1:W-:Y:S01]  /*16680*/  LDGSTS.E [R0+0x15900], desc[UR74][R12.64], !P0 ;  /* 0x159000000c007fae */ /* 0x0003e2000c1a104a */
[----:B------:R-:W-:-:S05]  /*16690*/  IMAD.WIDE R10, R3, 0x4, R10 ;  /* 0x00000004030a7825 */ /* 0x000fca00078e020a */
[----:B------:R1:W-:Y:S04]  /*166a0*/  STL.64 [R1+0xb20], R10 ;  /* 0x000b200a01007387 */ /* 0x0003e80000100a00 */
[----:B------:R-:W2:Y:S04]  /*166b0*/  LDL.LU.64 R108, [R1+0x518] ;  /* 0x00051800016c7983 */ /* 0x000ea80000300a00 */
[----:B------:R-:W2:Y:S04]  /*166c0*/  LDL.LU.64 R92, [R1+0x510] ;  /* 0x00051000015c7983 */ /* 0x000ea80000300a00 */
[----:B------:R-:W-:Y:S04]  /*166d0*/  LDGSTS.E [R0+0x15980], desc[UR74][R10.64], !P0 ;  /* 0x159800000a007fae */ /* 0x000fe8000c1a104a */
[----:B-1----:R-:W2:Y:S01]  /*166e0*/  LDL.LU.64 R10, [R1+0x508] ;  /* 0x00050800010a7983 */ /* 0x002ea20000300a00 */
[----:B------:R-:W-:-:S04]  /*166f0*/  IMAD.WIDE R28, R3, 0x4, R172 ;  /* 0x00000004031c7825 */ /* 0x000fc800078e02ac */
[C---:B------:R-:W-:Y:S01]  /*16700*/  IMAD.WIDE R16, R3.reuse, 0x4, R156 ;  /* 0x0000000403107825 */ /* 0x040fe200078e029c */
[----:B------:R1:W-:Y:S03]  /*16710*/  STL.64 [R1+0xb80], R28 ;  /* 0x000b801c01007387 */ /* 0x0003e60000100a00 */
[C---:B----4-:R-:W-:Y:S01]  /*16720*/  IMAD.WIDE R14, R3.reuse, 0x4, R140 ;  /* 0x00000004030e7825 */ /* 0x050fe200078e028c */
[----:B------:R4:W-:Y:S04]  /*16730*/  STL.64 [R1+0xb88], R16 ;  /* 0x000b881001007387 */ /* 0x0009e80000100a00 */
[----:B------:R3:W-:Y:S01]  /*16740*/  STL.64 [R1+0xb90], R14 ;  /* 0x000b900e01007387 */ /* 0x0007e20000100a00 */
[----:B------:R-:W-:-:S03]  /*16750*/  IMAD.WIDE R12, R3, 0x4, R76 ;  /* 0x00000004030c7825 */ /* 0x000fc600078e024c */
[----:B------:R1:W-:Y:S04]  /*16760*/  LDGSTS.E [R0+0x16000], desc[UR74][R28.64], !P1 ;  /* 0x160000001c007fae */ /* 0x0003e8000c9a104a */
[----:B------:R-:W2:Y:S04]  /*16770*/  LDL.LU.64 R76, [R1+0x500] ;  /* 0x00050000014c7983 */ /* 0x000ea80000300a00 */
[----:B------:R4:W-:Y:S04]  /*16780*/  LDGSTS.E [R0+0x16080], desc[UR74][R16.64], !P1 ;  /* 0x1608000010007fae */ /* 0x0009e8000c9a104a */
[----:B------:R3:W-:Y:S04]  /*16790*/  LDGSTS.E [R0+0x16100], desc[UR74][R14.64], !P1 ;  /* 0x161000000e007fae */ /* 0x0007e8000c9a104a */
[----:B------:R2:W-:Y:S04]  /*167a0*/  STL.64 [R1+0xb98], R12 ;  /* 0x000b980c01007387 */ /* 0x0005e80000100a00 */
[----:B------:R2:W-:Y:S01]  /*167b0*/  LDGSTS.E [R0+0x16180], desc[UR74][R12.64], !P1 ;  /* 0x161800000c007fae */ /* 0x0005e2000c9a104a */
[----:B-1----:R-:W-:-:S05]  /*167c0*/  IMAD.WIDE R28, R3, 0x4, R60 ;  /* 0x00000004031c7825 */ /* 0x002fca00078e023c */
[----:B------:R1:W-:Y:S01]  /*167d0*/  LDGSTS.E [R0+0x16800], desc[UR74][R28.64], !P3 ;  /* 0x168000001c007fae */ /* 0x0003e2000d9a104a */
[----:B----4-:R-:W-:-:S05]  /*167e0*/  IMAD.WIDE R16, R3, 0x4, R44 ;  /* 0x0000000403107825 */ /* 0x010fca00078e022c */
[----:B------:R4:W-:Y:S01]  /*167f0*/  LDGSTS.E [R0+0x16880], desc[UR74][R16.64], !P3 ;  /* 0x1688000010007fae */ /* 0x0009e2000d9a104a */
[----:B---3--:R-:W-:-:S03]  /*16800*/  IMAD.WIDE R14, R3, 0x4, R26 ;  /* 0x00000004030e7825 */ /* 0x008fc600078e021a */
[----:B------:R-:W3:Y:S04]  /*16810*/  LDL.LU.64 R26, [R1+0x4b8] ;  /* 0x0004b800011a7983 */ /* 0x000ee80000300a00 */
[----:B------:R1:W-:Y:S04]  /*16820*/  STL.64 [R1+0xc18], R28 ;  /* 0x000c181c01007387 */ /* 0x0003e80000100a00 */
[----:B------:R-:W3:Y:S04]  /*16830*/  LDL.LU.64 R140, [R1+0x4b0] ;  /* 0x0004b000018c7983 */ /* 0x000ee80000300a00 */
[----:B------:R4:W-:Y:S04]  /*16840*/  STL.64 [R1+0xc20], R16 ;  /* 0x000c201001007387 */ /* 0x0009e80000100a00 */
[----:B------:R-:W3:Y:S04]  /*16850*/  LDL.LU.64 R60, [R1+0x4a8] ;  /* 0x0004a800013c7983 */ /* 0x000ee80000300a00 */
[----:B------:R1:W-:Y:S04]  /*16860*/  STL.64 [R1+0xc28], R14 ;  /* 0x000c280e01007387 */ /* 0x0003e80000100a00 */
[----:B------:R-:W3:Y:S04]  /*16870*/  LDL.LU.64 R44, [R1+0x4a0] ;  /* 0x0004a000012c7983 */ /* 0x000ee80000300a00 */
[----:B------:R1:W-:Y:S01]  /*16880*/  LDGSTS.E [R0+0x16900], desc[UR74][R14.64], !P3 ;  /* 0x169000000e007fae */ /* 0x0003e2000d9a104a */
[----:B--2---:R-:W-:-:S05]  /*16890*/  IMAD.WIDE R12, R3, 0x4, R124 ;  /* 0x00000004030c7825 */ /* 0x004fca00078e027c */
[----:B------:R2:W-:Y:S04]  /*168a0*/  STL.64 [R1+0xc30], R12 ;  /* 0x000c300c01007387 */ /* 0x0005e80000100a00 */
[----:B------:R-:W3:Y:S04]  /*168b0*/  LDL.LU.64 R188, [R1+0x758] ;  /* 0x0007580001bc7983 */ /* 0x000ee80000300a00 */
[----:B------:R2:W-:Y:S01]  /*168c0*/  LDGSTS.E [R0+0x16980], desc[UR74][R12.64], !P3 ;  /* 0x169800000c007fae */ /* 0x0005e2000d9a104a */
[----:B-1----:R-:W-:-:S04]  /*168d0*/  IMAD.WIDE R28, R3, 0x4, R108 ;  /* 0x00000004031c7825 */ /* 0x002fc800078e026c */
[C---:B----4-:R-:W-:Y:S01]  /*168e0*/  IMAD.WIDE R16, R3.reuse, 0x4, R92 ;  /* 0x0000000403107825 */ /* 0x050fe200078e025c */
[----:B------:R-:W-:Y:S04]  /*168f0*/  STL.64 [R1+0xc78], R28 ;  /* 0x000c781c01007387 */ /* 0x000fe80000100a00 */
[----:B------:R-:W4:Y:S04]  /*16900*/  LDL.LU.64 R172, [R1+0x750] ;  /* 0x0007500001ac7983 */ /* 0x000f280000300a00 */
[----:B------:R1:W-:Y:S04]  /*16910*/  STL.64 [R1+0xc80], R16 ;  /* 0x000c801001007387 */ /* 0x0003e80000100a00 */
[----:B------:R-:W4:Y:S01]  /*16920*/  LDL.LU.64 R156, [R1+0x748] ;  /* 0x00074800019c7983 */ /* 0x000f220000300a00 */
[----:B------:R-:W-:-:S03]  /*16930*/  IMAD.WIDE R14, R3, 0x4, R10 ;  /* 0x00000004030e7825 */ /* 0x000fc600078e020a */
[----:B------:R-:W-:Y:S04]  /*16940*/  LDGSTS.E [R0+0x17000], desc[UR74][R28.64], !P4 ;  /* 0x170000001c007fae */ /* 0x000fe8000e1a104a */
[----:B------:R1:W-:Y:S04]  /*16950*/  STL.64 [R1+0xc88], R14 ;  /* 0x000c880e01007387 */ /* 0x0003e80000100a00 */
[----:B------:R-:W4:Y:S04]  /*16960*/  LDL.LU.64 R10, [R1+0x740] ;  /* 0x00074000010a7983 */ /* 0x000f280000300a00 */
[----:B------:R1:W-:Y:S01]  /*16970*/  LDGSTS.E [R0+0x17080], desc[UR74][R16.64], !P4 ;  /* 0x1708000010007fae */ /* 0x0003e2000e1a104a */
[----:B------:R-:W-:-:S03]  /*16980*/  ISETP.GE.U32.AND P6, PT, R4, 0x7fffffbf, PT ;  /* 0x7fffffbf0400780c */ /* 0x000fc60003fc6070 */
[----:B------:R1:W-:Y:S01]  /*16990*/  LDGSTS.E [R0+0x17100], desc[UR74][R14.64], !P4 ;  /* 0x171000000e007fae */ /* 0x0003e2000e1a104a */
[----:B--2---:R-:W-:-:S05]  /*169a0*/  IMAD.WIDE R12, R3, 0x4, R76 ;  /* 0x00000004030c7825 */ /* 0x004fca00078e024c */
[----:B------:R2:W-:Y:S04]  /*169b0*/  STL.64 [R1+0xc90], R12 ;  /* 0x000c900c01007387 */ /* 0x0005e80000100a00 */
[----:B------:R-:W4:Y:S04]  /*169c0*/  LDL.LU.64 R124, [R1+0x6d8] ;  /* 0x0006d800017c7983 */ /* 0x000f280000300a00 */
[----:B------:R-:W4:Y:S04]  /*169d0*/  LDL.LU.64 R108, [R1+0x6d0] ;  /* 0x0006d000016c7983 */ /* 0x000f280000300a00 */
[----:B------:R-:W4:Y:S04]  /*169e0*/  LDL.LU.64 R92, [R1+0x6c8] ;  /* 0x0006c800015c7983 */ /* 0x000f280000300a00 */
[----:B------:R-:W4:Y:S04]  /*169f0*/  LDL.LU.64 R76, [R1+0x6c0] ;  /* 0x0006c000014c7983 */ /* 0x000f280000300a00 */
[----:B------:R2:W-:Y:S01]  /*16a00*/  LDGSTS.E [R0+0x17180], desc[UR74][R12.64], !P4 ;  /* 0x171800000c007fae */ /* 0x0005e2000e1a104a */
[----:B---3--:R-:W-:-:S04]  /*16a10*/  IMAD.WIDE R26, R3, 0x4, R26 ;  /* 0x00000004031a7825 */ /* 0x008fc800078e021a */
[C---:B-1----:R-:W-:Y:S01]  /*16a20*/  IMAD.WIDE R16, R3.reuse, 0x4, R140 ;  /* 0x0000000403107825 */ /* 0x042fe200078e028c */
[----:B------:R1:W-:Y:S03]  /*16a30*/  STL.64 [R1+0xcb8], R26 ;  /* 0x000cb81a01007387 */ /* 0x0003e60000100a00 */
[C---:B------:R-:W-:Y:S01]  /*16a40*/  IMAD.WIDE R14, R3.reuse, 0x4, R60 ;  /* 0x00000004030e7825 */ /* 0x040fe200078e023c */
[----:B------:R3:W-:Y:S03]  /*16a50*/  STL.64 [R1+0xcc0], R16 ;  /* 0x000cc01001007387 */ /* 0x0007e60000100a00 */
[C---:B--2---:R-:W-:Y:S01]  /*16a60*/  IMAD.WIDE R12, R3.reuse, 0x4, R44 ;  /* 0x00000004030c7825 */ /* 0x044fe200078e022c */
[----:B------:R4:W-:Y:S04]  /*16a70*/  STL.64 [R1+0xcc8], R14 ;  /* 0x000cc80e01007387 */ /* 0x0009e80000100a00 */
[----:B------:R-:W-:Y:S04]  /*16a80*/  LDGSTS.E [R0+0x17800], desc[UR74][R26.64], !P5 ;  /* 0x178000001a007fae */ /* 0x000fe8000e9a104a */
[----:B------:R2:W-:Y:S04]  /*16a90*/  STL.64 [R1+0xcd0], R12 ;  /* 0x000cd00c01007387 */ /* 0x0005e80000100a00 */
[----:B------:R3:W-:Y:S04]  /*16aa0*/  LDGSTS.E [R0+0x17880], desc[UR74][R16.64], !P5 ;  /* 0x1788000010007fae */ /* 0x0007e8000e9a104a */
[----:B-1----:R-:W4:Y:S04]  /*16ab0*/  LDL.LU.64 R26, [R1+0x678] ;  /* 0x00067800011a7983 */ /* 0x002f280000300a00 */
[----:B------:R-:W4:Y:S04]  /*16ac0*/  LDL.LU.64 R140, [R1+0x670] ;  /* 0x00067000018c7983 */ /* 0x000f280000300a00 */
[----:B------:R4:W-:Y:S04]  /*16ad0*/  LDGSTS.E [R0+0x17900], desc[UR74][R14.64], !P5 ;  /* 0x179000000e007fae */ /* 0x0009e8000e9a104a */
[----:B------:R2:W-:Y:S04]  /*16ae0*/  LDGSTS.E [R0+0x17980], desc[UR74][R12.64], !P5 ;  /* 0x179800000c007fae */ /* 0x0005e8000e9a104a */
[----:B------:R-:W4:Y:S04]  /*16af0*/  LDL.LU.64 R60, [R1+0x668] ;  /* 0x00066800013c7983 */ /* 0x000f280000300a00 */
[----:B------:R-:W4:Y:S01]  /*16b00*/  LDL.LU.64 R44, [R1+0x660] ;  /* 0x00066000012c7983 */ /* 0x000f220000300a00 */
[----:B---3--:R-:W-:-:S05]  /*16b10*/  IMAD.WIDE R16, R3, 0x4, R188 ;  /* 0x0000000403107825 */ /* 0x008fca00078e02bc */
[----:B------:R-:W-:Y:S04]  /*16b20*/  STL.64 [R1+0x4b8], R16 ;  /* 0x0004b81001007387 */ /* 0x000fe80000100a00 */
[----:B------:R1:W-:Y:S01]  /*16b30*/  LDGSTS.E [R2+0x14200], desc[UR74][R16.64], !P6 ;  /* 0x1420000010027fae */ /* 0x0003e2000f1a104a */
[----:B----4-:R-:W-:-:S04]  /*16b40*/  IMAD.WIDE R14, R3, 0x4, R172 ;  /* 0x00000004030e7825 */ /* 0x010fc800078e02ac */
[C---:B--2---:R-:W-:Y:S01]  /*16b50*/  IMAD.WIDE R12, R3.reuse, 0x4, R156 ;  /* 0x00000004030c7825 */ /* 0x044fe200078e029c */
[----:B------:R-:W-:Y:S04]  /*16b60*/  STL.64 [R1+0x620], R14 ;  /* 0x0006200e01007387 */ /* 0x000fe80000100a00 */
[----:B------:R2:W-:Y:S01]  /*16b70*/  LDGSTS.E [R2+0x14280], desc[UR74][R14.64], !P6 ;  /* 0x142800000e027fae */ /* 0x0005e2000f1a104a */
[----:B------:R-:W-:-:S03]  /*16b80*/  IMAD.WIDE R10, R3, 0x4, R10 ;  /* 0x00000004030a7825 */ /* 0x000fc600078e020a */
[----:B------:R-:W-:Y:S04]  /*16b90*/  STL.64 [R1+0x628], R12 ;  /* 0x0006280c01007387 */ /* 0x000fe80000100a00 */
[----:B------:R3:W-:Y:S04]  /*16ba0*/  LDGSTS.E [R2+0x14300], desc[UR74][R12.64], !P6 ;  /* 0x143000000c027fae */ /* 0x0007e8000f1a104a */
[----:B------:R4:W-:Y:S04]  /*16bb0*/  STL.64 [R1+0x630], R10 ;  /* 0x0006300a01007387 */ /* 0x0009e80000100a00 */
[----:B------:R-:W-:Y:S04]  /*16bc0*/  LDGSTS.E [R2+0x14380], desc[UR74][R10.64], !P6 ;  /* 0x143800000a027fae */ /* 0x000fe8000f1a104a */
[----:B----4-:R-:W4:Y:S01]  /*16bd0*/  LDL.LU.64 R10, [R1+0x618] ;  /* 0x00061800010a7983 */ /* 0x010f220000300a00 */
[----:B------:R-:W-:-:S04]  /*16be0*/  IMAD.WIDE R28, R3, 0x4, R124 ;  /* 0x00000004031c7825 */ /* 0x000fc800078e027c */
[C---:B-1----:R-:W-:Y:S01]  /*16bf0*/  IMAD.WIDE R16, R3.reuse, 0x4, R108 ;  /* 0x0000000403107825 */ /* 0x042fe200078e026c */
[----:B------:R-:W-:Y:S03]  /*16c00*/  STL.64 [R1+0x868], R28 ;  /* 0x0008681c01007387 */ /* 0x000fe60000100a00 */
[C---:B--2---:R-:W-:Y:S01]  /*16c10*/  IMAD.WIDE R14, R3.reuse, 0x4, R92 ;  /* 0x00000004030e7825 */ /* 0x044fe200078e025c */
[----:B------:R-:W2:Y:S04]  /*16c20*/  LDL.LU.64 R124, [R1+0x610] ;  /* 0x00061000017c7983 */ /* 0x000ea80000300a00 */
[----:B------:R1:W-:Y:S01]  /*16c30*/  STL.64 [R1+0x890], R16 ;  /* 0x0008901001007387 */ /* 0x0003e20000100a00 */
[----:B---3--:R-:W-:-:S03]  /*16c40*/  IMAD.WIDE R12, R3, 0x4, R76 ;  /* 0x00000004030c7825 */ /* 0x008fc600078e024c */
[----:B------:R-:W3:Y:S04]  /*16c50*/  LDL.LU.64 R108, [R1+0x608] ;  /* 0x00060800016c7983 */ /* 0x000ee80000300a00 */
[----:B------:R1:W-:Y:S04]  /*16c60*/  STL.64 [R1+0x898], R14 ;  /* 0x0008980e01007387 */ /* 0x0003e80000100a00 */
[----:B------:R-:W3:Y:S04]  /*16c70*/  LDL.LU.64 R92, [R1+0x600] ;  /* 0x00060000015c7983 */ /* 0x000ee80000300a00 */
[----:B------:R1:W-:Y:S04]  /*16c80*/  STL.64 [R1+0x8c0], R12 ;  /* 0x0008c00c01007387 */ /* 0x0003e80000100a00 */
[----:B------:R-:W3:Y:S01]  /*16c90*/  LDL.LU.64 R76, [R1+0x5b8] ;  /* 0x0005b800014c7983 */ /* 0x000ee20000300a00 */
[----:B------:R-:W-:-:S02]  /*16ca0*/  VIADD R4, R232, 0xffffffda ;  /* 0xffffffdae8047836 */ /* 0x000fc40000000000 */
[----:B------:R-:W2:Y:S03]  /*16cb0*/  LDC R232, c[0x0][0x3a0] ;  /* 0x0000e800ffe87b82 */ /* 0x000ea60000000800 */
[----:B------:R-:W-:Y:S01]  /*16cc0*/  ISETP.GE.U32.AND P0, PT, R4, 0x7fffffbb, PT ;  /* 0x7fffffbb0400780c */ /* 0x000fe20003f06070 */
[----:B------:R-:W-:-:S04]  /*16cd0*/  VIADD R4, R5, 0xffffffd6 ;  /* 0xffffffd605047836 */ /* 0x000fc80000000000 */
[----:B------:R-:W2:Y:S01]  /*16ce0*/  LDC R5, c[0x0][0x3a0] ;  /* 0x0000e800ff057b82 */ /* 0x000ea20000000800 */
[----:B------:R-:W-:-:S07]  /*16cf0*/  ISETP.GE.U32.AND P1, PT, R4, 0x7fffffb7, PT ;  /* 0x7fffffb70400780c */ /* 0x000fce0003f26070 */
[----:B------:R-:W-:Y:S04]  /*16d00*/  LDGSTS.E [R2+0x14a00], desc[UR74][R28.64], !P0 ;  /* 0x14a000001c027fae */ /* 0x000fe8000c1a104a */
[----:B------:R1:W-:Y:S04]  /*16d10*/  LDGSTS.E [R2+0x14a80], desc[UR74][R16.64], !P0 ;  /* 0x14a8000010027fae */ /* 0x0003e8000c1a104a */
[----:B------:R1:W-:Y:S04]  /*16d20*/  LDGSTS.E [R2+0x14b00], desc[UR74][R14.64], !P0 ;  /* 0x14b000000e027fae */ /* 0x0003e8000c1a104a */
[----:B------:R1:W-:Y:S01]  /*16d30*/  LDGSTS.E [R2+0x14b80], desc[UR74][R12.64], !P0 ;  /* 0x14b800000c027fae */ /* 0x0003e2000c1a104a */
[----:B------:R-:W-:-:S04]  /*16d40*/  IMAD.WIDE R26, R3, 0x4, R26 ;  /* 0x00000004031a7825 */ /* 0x000fc800078e021a */
[C---:B-1----:R-:W-:Y:S01]  /*16d50*/  IMAD.WIDE R16, R3.reuse, 0x4, R140 ;  /* 0x0000000403107825 */ /* 0x042fe200078e028c */
[----:B------:R1:W-:Y:S04]  /*16d60*/  STL.64 [R1+0x938], R26 ;  /* 0x0009381a01007387 */ /* 0x0003e80000100a00 */
[----:B------:R-:W3:Y:S04]  /*16d70*/  LDL.LU.64 R172, [R1+0x5b0] ;  /* 0x0005b00001ac7983 */ /* 0x000ee80000300a00 */
[----:B------:R2:W-:Y:S01]  /*16d80*/  STL.64 [R1+0x9e0], R16 ;  /* 0x0009e01001007387 */ /* 0x0005e20000100a00 */
[----:B------:R-:W-:-:S03]  /*16d90*/  IMAD.WIDE R14, R3, 0x4, R60 ;  /* 0x00000004030e7825 */ /* 0x000fc600078e023c */
[----:B------:R-:W-:Y:S01]  /*16da0*/  LDGSTS.E [R2+0x15200], desc[UR74][R26.64], !P1 ;  /* 0x152000001a027fae */ /* 0x000fe2000c9a104a */
[----:B------:R-:W-:-:S03]  /*16db0*/  IMAD.WIDE R12, R3, 0x4, R44 ;  /* 0x00000004030c7825 */ /* 0x000fc600078e022c */
[----:B------:R-:W3:Y:S04]  /*16dc0*/  LDL.LU.64 R60, [R1+0x5a8] ;  /* 0x0005a800013c7983 */ /* 0x000ee80000300a00 */
[----:B------:R3:W-:Y:S01]  /*16dd0*/  STL.64 [R1+0x9e8], R14 ;  /* 0x0009e80e01007387 */ /* 0x0007e20000100a00 */
[----:B------:R-:W-:Y:S02]  /*16de0*/  VIADD R4, R234, 0xffffffd2 ;  /* 0xffffffd2ea047836 */ /* 0x000fe40000000000 */
[----:B------:R-:W2:Y:S01]  /*16df0*/  LDC R234, c[0x0][0x3a0] ;  /* 0x0000e800ffea7b82 */ /* 0x000ea20000000800 */
[----:B------:R-:W3:Y:S04]  /*16e00*/  LDL.LU.64 R44, [R1+0x5a0] ;  /* 0x0005a000012c7983 */ /* 0x000ee80000300a00 */
[----:B------:R1:W-:Y:S01]  /*16e10*/  STL.64 [R1+0xa60], R12 ;  /* 0x000a600c01007387 */ /* 0x0003e20000100a00 */
[----:B------:R-:W-:-:S03]  /*16e20*/  ISETP.GE.U32.AND P3, PT, R4, 0x7fffffb3, PT ;  /* 0x7fffffb30400780c */ /* 0x000fc60003f66070 */
[----:B------:R-:W3:Y:S04]  /*16e30*/  LDL.LU.64 R156, [R1+0x558] ;  /* 0x00055800019c7983 */ /* 0x000ee80000300a00 */
[----:B------:R-:W3:Y:S04]  /*16e40*/  LDL.LU.64 R140, [R1+0x550] ;  /* 0x00055000018c7983 */ /* 0x000ee80000300a00 */
[----:B-1----:R-:W3:Y:S04]  /*16e50*/  LDL.LU.64 R26, [R1+0x548] ;  /* 0x00054800011a7983 */ /* 0x002ee80000300a00 */
[----:B------:R2:W-:Y:S04]  /*16e60*/  LDGSTS.E [R2+0x15280], desc[UR74][R16.64], !P1 ;  /* 0x1528000010027fae */ /* 0x0005e8000c9a104a */
[----:B------:R3:W-:Y:S04]  /*16e70*/  LDGSTS.E [R2+0x15300], desc[UR74][R14.64], !P1 ;  /* 0x153000000e027fae */ /* 0x0007e8000c9a104a */
[----:B------:R1:W-:Y:S01]  /*16e80*/  LDGSTS.E [R2+0x15380], desc[UR74][R12.64], !P1 ;  /* 0x153800000c027fae */ /* 0x0003e2000c9a104a */
[----:B----4-:R-:W-:-:S05]  /*16e90*/  IMAD.WIDE R28, R3, 0x4, R10 ;  /* 0x00000004031c7825 */ /* 0x010fca00078e020a */
[----:B------:R4:W-:Y:S04]  /*16ea0*/  STL.64 [R1+0xac8], R28 ;  /* 0x000ac81c01007387 */ /* 0x0009e80000100a00 */
[----:B------:R-:W3:Y:S04]  /*16eb0*/  LDL.LU.64 R10, [R1+0x540] ;  /* 0x00054000010a7983 */ /* 0x000ee80000300a00 */
[----:B------:R4:W-:Y:S01]  /*16ec0*/  LDGSTS.E [R2+0x15a00], desc[UR74][R28.64], !P3 ;  /* 0x15a000001c027fae */ /* 0x0009e2000d9a104a */
[----:B--2---:R-:W-:-:S04]  /*16ed0*/  IMAD.WIDE R16, R3, 0x4, R124 ;  /* 0x0000000403107825 */ /* 0x004fc800078e027c */
[C---:B---3--:R-:W-:Y:S01]  /*16ee0*/  IMAD.WIDE R14, R3.reuse, 0x4, R108 ;  /* 0x00000004030e7825 */ /* 0x048fe200078e026c */
[----:B------:R2:W-:Y:S03]  /*16ef0*/  STL.64 [R1+0xad0], R16 ;  /* 0x000ad01001007387 */ /* 0x0005e60000100a00 */
[C---:B-1----:R-:W-:Y:S01]  /*16f00*/  IMAD.WIDE R12, R3.reuse, 0x4, R92 ;  /* 0x00000004030c7825 */ /* 0x042fe200078e025c */
[----:B------:R1:W-:Y:S04]  /*16f10*/  STL.64 [R1+0xad8], R14 ;  /* 0x000ad80e01007387 */ /* 0x0003e80000100a00 */
[----:B------:R3:W-:Y:S01]  /*16f20*/  STL.64 [R1+0xae0], R12 ;  /* 0x000ae00c01007387 */ /* 0x0007e20000100a00 */
[----:B----4-:R-:W-:-:S03]  /*16f30*/  IMAD.WIDE R28, R3, 0x4, R76 ;  /* 0x00000004031c7825 */ /* 0x010fc600078e024c */
[----:B------:R-:W4:Y:S04]  /*16f40*/  LDL.LU.64 R124, [R1+0x4f8] ;  /* 0x0004f800017c7983 */ /* 0x000f280000300a00 */
[----:B------:R-:W4:Y:S04]  /*16f50*/  LDL.LU.64 R108, [R1+0x4f0] ;  /* 0x0004f000016c7983 */ /* 0x000f280000300a00 */
[----:B------:R-:W4:Y:S04]  /*16f60*/  LDL.LU.64 R92, [R1+0x4e8] ;  /* 0x0004e800015c7983 */ /* 0x000f280000300a00 */
[----:B------:R-:W-:Y:S04]  /*16f70*/  STL.64 [R1+0xb28], R28 ;  /* 0x000b281c01007387 */ /* 0x000fe80000100a00 */
[----:B------:R-:W4:Y:S01]  /*16f80*/  LDL.LU.64 R76, [R1+0x4e0] ;  /* 0x0004e000014c7983 */ /* 0x000f220000300a00 */
[----:B------:R-:W-:-:S02]  /*16f90*/  VIADD R4, R233, 0xffffffce ;  /* 0xffffffcee9047836 */ /* 0x000fc40000000000 */
[----:B------:R-:W3:Y:S01]  /*16fa0*/  LDC R233, c[0x0][0x3a0] ;  /* 0x0000e800ffe97b82 */ /* 0x000ee20000000800 */
[----:B------:R2:W-:Y:S02]  /*16fb0*/  LDGSTS.E [R2+0x15a80], desc[UR74][R16.64], !P3 ;  /* 0x15a8000010027fae */ /* 0x0005e4000d9a104a */
[----:B------:R-:W-:Y:S01]  /*16fc0*/  ISETP.GE.U32.AND P4, PT, R4, 0x7fffffaf, PT ;  /* 0x7fffffaf0400780c */ /* 0x000fe20003f86070 */
[----:B------:R-:W-:Y:S01]  /*16fd0*/  VIADD R4, R232, 0xffffffca ;  /* 0xffffffcae8047836 */ /* 0x000fe20000000000 */
[----:B------:R1:W-:Y:S03]  /*16fe0*/  LDGSTS.E [R2+0x15b00], desc[UR74][R14.64], !P3 ;  /* 0x15b000000e027fae */ /* 0x0003e6000d9a104a */
[----:B------:R-:W3:Y:S01]  /*16ff0*/  LDC R232, c[0x0][0x3a0] ;  /* 0x0000e800ffe87b82 */ /* 0x000ee20000000800 */
[----:B------:R-:W-:Y:S01]  /*17000*/  ISETP.GE.U32.AND P5, PT, R4, 0x7fffffab, PT ;  /* 0x7fffffab0400780c */ /* 0x000fe20003fa6070 */
[----:B------:R3:W-:Y:S06]  /*17010*/  LDGSTS.E [R2+0x15b80], desc[UR74][R12.64], !P3 ;  /* 0x15b800000c027fae */ /* 0x0007ec000d9a104a */
[----:B------:R-:W-:Y:S01]  /*17020*/  LDGSTS.E [R2+0x16200], desc[UR74][R28.64], !P4 ;  /* 0x162000001c027fae */ /* 0x000fe2000e1a104a */
[----:B--2---:R-:W-:-:S05]  /*17030*/  IMAD.WIDE R16, R3, 0x4, R172 ;  /* 0x0000000403107825 */ /* 0x004fca00078e02ac */
[----:B------:R2:W-:Y:S04]  /*17040*/  STL.64 [R1+0xb30], R16 ;  /* 0x000b301001007387 */ /* 0x0005e80000100a00 */
[----:B------:R2:W-:Y:S01]  /*17050*/  LDGSTS.E [R2+0x16280], desc[UR74][R16.64], !P4 ;  /* 0x1628000010027fae */ /* 0x0005e2000e1a104a */
[----:B-1----:R-:W-:-:S04]  /*17060*/  IMAD.WIDE R14, R3, 0x4, R60 ;  /* 0x00000004030e7825 */ /* 0x002fc800078e023c */
[C---:B---3--:R-:W-:Y:S01]  /*17070*/  IMAD.WIDE R12, R3.reuse, 0x4, R44 ;  /* 0x00000004030c7825 */ /* 0x048fe200078e022c */
[----:B------:R1:W-:Y:S04]  /*17080*/  STL.64 [R1+0xb38], R14 ;  /* 0x000b380e01007387 */ /* 0x0003e80000100a00 */
[----:B------:R1:W-:Y:S01]  /*17090*/  LDGSTS.E [R2+0x16300], desc[UR74][R14.64], !P4 ;  /* 0x163000000e027fae */ /* 0x0003e2000e1a104a */
[----:B--2---:R-:W-:-:S03]  /*170a0*/  IMAD.WIDE R16, R3, 0x4, R156 ;  /* 0x0000000403107825 */ /* 0x004fc600078e029c */
[----:B------:R2:W-:Y:S04]  /*170b0*/  STL.64 [R1+0xb40], R12 ;  /* 0x000b400c01007387 */ /* 0x0005e80000100a00 */
[----:B------:R2:W-:Y:S01]  /*170c0*/  LDGSTS.E [R2+0x16380], desc[UR74][R12.64], !P4 ;  /* 0x163800000c027fae */ /* 0x0005e2000e1a104a */
[----:B-1----:R-:W-:-:S03]  /*170d0*/  IMAD.WIDE R14, R3, 0x4, R140 ;  /* 0x00000004030e7825 */ /* 0x002fc600078e028c */
[----:B------:R-:W3:Y:S04]  /*170e0*/  LDL.LU.64 R60, [R1+0x498] ;  /* 0x00049800013c7983 */ /* 0x000ee80000300a00 */
[----:B------:R-:W3:Y:S01]  /*170f0*/  LDL.LU.64 R44, [R1+0x490] ;  /* 0x00049000012c7983 */ /* 0x000ee20000300a00 */
[----:B--2---:R-:W-:-:S03]  /*17100*/  IMAD.WIDE R12, R3, 0x4, R26 ;  /* 0x00000004030c7825 */ /* 0x004fc600078e021a */
[----:B------:R-:W-:Y:S04]  /*17110*/  STL.64 [R1+0xba0], R16 ;  /* 0x000ba01001007387 */ /* 0x000fe80000100a00 */
[----:B------:R-:W2:Y:S04]  /*17120*/  LDL.LU.64 R156, [R1+0x488] ;  /* 0x00048800019c7983 */ /* 0x000ea80000300a00 */
[----:B------:R-:W-:Y:S04]  /*17130*/  STL.64 [R1+0xba8], R14 ;  /* 0x000ba80e01007387 */ /* 0x000fe80000100a00 */
[----:B------:R-:W2:Y:S04]  /*17140*/  LDL.LU.64 R140, [R1+0x480] ;  /* 0x00048000018c7983 */ /* 0x000ea80000300a00 */
[----:B------:R-:W-:Y:S04]  /*17150*/  STL.64 [R1+0xbe8], R12 ;  /* 0x000be80c01007387 */ /* 0x000fe80000100a00 */
[----:B------:R1:W-:Y:S04]  /*17160*/  LDGSTS.E [R2+0x16a00], desc[UR74][R16.64], !P5 ;  /* 0x16a0000010027fae */ /* 0x0003e8000e9a104a */
[----:B------:R1:W-:Y:S04]  /*17170*/  LDGSTS.E [R2+0x16a80], desc[UR74][R14.64], !P5 ;  /* 0x16a800000e027fae */ /* 0x0003e8000e9a104a */
[----:B------:R1:W-:Y:S01]  /*17180*/  LDGSTS.E [R2+0x16b00], desc[UR74][R12.64], !P5 ;  /* 0x16b000000c027fae */ /* 0x0003e2000e9a104a */
[----:B------:R-:W-:-:S05]  /*17190*/  IMAD.WIDE R10, R3, 0x4, R10 ;  /* 0x00000004030a7825 */ /* 0x000fca00078e020a */
[----:B------:R1:W-:Y:S04]  /*171a0*/  STL.64 [R1+0xbf0], R10 ;  /* 0x000bf00a01007387 */ /* 0x0003e80000100a00 */
[----:B------:R-:W2:Y:S04]  /*171b0*/  LDL.LU.64 R26, [R1+0x738] ;  /* 0x00073800011a7983 */ /* 0x000ea80000300a00 */
[----:B------:R-:W-:Y:S04]  /*171c0*/  LDGSTS.E [R2+0x16b80], desc[UR74][R10.64], !P5 ;  /* 0x16b800000a027fae */ /* 0x000fe8000e9a104a */
[----:B-1----:R-:W2:Y:S01]  /*171d0*/  LDL.LU.64 R10, [R1+0x730] ;  /* 0x00073000010a7983 */ /* 0x002ea20000300a00 */
[----:B----4-:R-:W-:-:S04]  /*171e0*/  IMAD.WIDE R28, R3, 0x4, R124 ;  /* 0x00000004031c7825 */ /* 0x010fc800078e027c */
[C---:B------:R-:W-:Y:S01]  /*171f0*/  IMAD.WIDE R16, R3.reuse, 0x4, R108 ;  /* 0x0000000403107825 */ /* 0x040fe200078e026c */
[----:B------:R3:W-:Y:S03]  /*17200*/  STL.64 [R1+0xc38], R28 ;  /* 0x000c381c01007387 */ /* 0x0007e60000100a00 */
[C---:B------:R-:W-:Y:S02]  /*17210*/  IMAD.WIDE R14, R3.reuse, 0x4, R92 ;  /* 0x00000004030e7825 */ /* 0x040fe400078e025c */
[----:B------:R-:W4:Y:S04]  /*17220*/  LDL.LU.64 R92, [R1+0x728] ;  /* 0x00072800015c7983 */ /* 0x000f280000300a00 */
[----:B------:R1:W-:Y:S01]  /*17230*/  STL.64 [R1+0xc40], R16 ;  /* 0x000c401001007387 */ /* 0x0003e20000100a00 */
[----:B------:R-:W-:-:S03]  /*17240*/  IMAD.WIDE R12, R3, 0x4, R76 ;  /* 0x00000004030c7825 */ /* 0x000fc600078e024c */
[----:B------:R-:W4:Y:S01]  /*17250*/  LDL.LU.64 R76, [R1+0x720] ;  /* 0x00072000014c7983 */ /* 0x000f220000300a00 */
[----:B------:R-:W-:-:S03]  /*17260*/  VIADD R4, R5, 0xffffffc6 ;  /* 0xffffffc605047836 */ /* 0x000fc60000000000 */
[----:B------:R2:W-:Y:S01]  /*17270*/  STL.64 [R1+0xc48], R14 ;  /* 0x000c480e01007387 */ /* 0x0005e20000100a00 */
[----:B------:R-:W1:Y:S01]  /*17280*/  LDC R5, c[0x0][0x3a0] ;  /* 0x0000e800ff057b82 */ /* 0x000e620000000800 */
[----:B------:R-:W-:Y:S01]  /*17290*/  ISETP.GE.U32.AND P6, PT, R4, 0x7fffffa7, PT ;  /* 0x7fffffa70400780c */ /* 0x000fe20003fc6070 */
[----:B------:R-:W-:-:S05]  /*172a0*/  VIADD R4, R233, 0xffffffc2 ;  /* 0xffffffc2e9047836 */ /* 0x000fca0000000000 */
[----:B------:R-:W-:Y:S01]  /*172b0*/  ISETP.GE.U32.AND P0, PT, R4, 0x7fffffa3, PT ;  /* 0x7fffffa30400780c */ /* 0x000fe20003f06070 */
[----:B------:R1:W-:Y:S01]  /*172c0*/  STL.64 [R1+0xc50], R12 ;  /* 0x000c500c01007387 */ /* 0x0003e20000100a00 */
[----:B------:R-:W1:Y:S03]  /*172d0*/  LDC R233, c[0x0][0x3a0] ;  /* 0x0000e800ffe97b82 */ /* 0x000e660000000800 */
[----:B------:R-:W4:Y:S04]  /*172e0*/  LDL.LU.64 R124, [R1+0x6b8] ;  /* 0x0006b800017c7983 */ /* 0x000f280000300a00 */
[----:B------:R3:W-:Y:S04]  /*172f0*/  LDGSTS.E [R2+0x17200], desc[UR74][R28.64], !P6 ;  /* 0x172000001c027fae */ /* 0x0007e8000f1a104a */
[----:B------:R1:W-:Y:S04]  /*17300*/  LDGSTS.E [R2+0x17280], desc[UR74][R16.64], !P6 ;  /* 0x1728000010027fae */ /* 0x0003e8000f1a104a */
[----:B------:R2:W-:Y:S04]  /*17310*/  LDGSTS.E [R2+0x17300], desc[UR74][R14.64], !P6 ;  /* 0x173000000e027fae */ /* 0x0005e8000f1a104a */
[----:B------:R1:W-:Y:S04]  /*17320*/  LDGSTS.E [R2+0x17380], desc[UR74][R12.64], !P6 ;  /* 0x173800000c027fae */ /* 0x0003e8000f1a104a */
[----:B------:R-:W4:Y:S01]  /*17330*/  LDL.LU.64 R108, [R1+0x6b0] ;  /* 0x0006b000016c7983 */ /* 0x000f220000300a00 */
[----:B------:R-:W-:-:S02]  /*17340*/  VIADD R4, R234, 0xffffffdd ;  /* 0xffffffddea047836 */ /* 0x000fc40000000000 */
[----:B------:R-:W2:Y:S03]  /*17350*/  LDC R234, c[0x0][0x3a0] ;  /* 0x0000e800ffea7b82 */ /* 0x000ea60000000800 */
[----:B------:R-:W-:Y:S01]  /*17360*/  ISETP.GE.U32.AND P1, PT, R4, 0x7fffffbe, PT ;  /* 0x7fffffbe0400780c */ /* 0x000fe20003f26070 */
[----:B---3--:R-:W-:-:S04]  /*17370*/  IMAD.WIDE R28, R3, 0x4, R60 ;  /* 0x00000004031c7825 */ /* 0x008fc800078e023c */
[C---:B-1----:R-:W-:Y:S01]  /*17380*/  IMAD.WIDE R16, R3.reuse, 0x4, R44 ;  /* 0x0000000403107825 */ /* 0x042fe200078e022c */
[----:B------:R-:W-:Y:S04]  /*17390*/  STL.64 [R1+0xc98], R28 ;  /* 0x000c981c01007387 */ /* 0x000fe80000100a00 */
[----:B------:R-:W3:Y:S01]  /*173a0*/  LDL.LU.64 R60, [R1+0x6a8] ;  /* 0x0006a800013c7983 */ /* 0x000ee20000300a00 */
[----:B--2---:R-:W-:-:S03]  /*173b0*/  IMAD.WIDE R14, R3, 0x4, R156 ;  /* 0x00000004030e7825 */ /* 0x004fc600078e029c */
[----:B------:R1:W-:Y:S04]  /*173c0*/  STL.64 [R1+0xca0], R16 ;  /* 0x000ca01001007387 */ /* 0x0003e80000100a00 */
[----:B------:R-:W2:Y:S01]  /*173d0*/  LDL.LU.64 R44, [R1+0x6a0] ;  /* 0x0006a000012c7983 */ /* 0x000ea20000300a00 */
[----:B------:R-:W-:-:S03]  /*173e0*/  IMAD.WIDE R12, R3, 0x4, R140 ;  /* 0x00000004030c7825 */ /* 0x000fc600078e028c */
[----:B------:R-:W-:Y:S04]  /*173f0*/  LDGSTS.E [R2+0x17a00], desc[UR74][R28.64], !P0 ;  /* 0x17a000001c027fae */ /* 0x000fe8000c1a104a */
[----:B------:R4:W-:Y:S04]  /*17400*/  STL.64 [R1+0xca8], R14 ;  /* 0x000ca80e01007387 */ /* 0x0009e80000100a00 */
[----:B------:R1:W-:Y:S04]  /*17410*/  LDGSTS.E [R2+0x17a80], desc[UR74][R16.64], !P0 ;  /* 0x17a8000010027fae */ /* 0x0003e8000c1a104a */
[----:B------:R1:W-:Y:S04]  /*17420*/  STL.64 [R1+0xcb0], R12 ;  /* 0x000cb00c01007387 */ /* 0x0003e80000100a00 */
[----:B------:R4:W-:Y:S04]  /*17430*/  LDGSTS.E [R2+0x17b00], desc[UR74][R14.64], !P0 ;  /* 0x17b000000e027fae */ /* 0x0009e8000c1a104a */
[----:B------:R1:W-:Y:S01]  /*17440*/  LDGSTS.E [R2+0x17b80], desc[UR74][R12.64], !P0 ;  /* 0x17b800000c027fae */ /* 0x0003e2000c1a104a */
[----:B------:R-:W-:-:S05]  /*17450*/  IMAD.WIDE R26, R3, 0x4, R26 ;  /* 0x00000004031a7825 */ /* 0x000fca00078e021a */
[----:B------:R-:W-:Y:S01]  /*17460*/  LDGSTS.E [R239+0x14400], desc[UR74][R26.64], !P1 ;  /* 0x144000001aef7fae */ /* 0x000fe2000c9a104a */
[----:B-1----:R-:W-:-:S03]  /*17470*/  IMAD.WIDE R16, R3, 0x4, R10 ;  /* 0x0000000403107825 */ /* 0x002fc600078e020a */
[----:B------:R-:W2:Y:S04]  /*17480*/  LDL.LU.64 R10, [R1+0x658] ;  /* 0x00065800010a7983 */ /* 0x000ea80000300a00 */
[----:B------:R-:W2:Y:S04]  /*17490*/  LDL.LU.64 R172, [R1+0x650] ;  /* 0x0006500001ac7983 */ /* 0x000ea80000300a00 */
[----:B------:R1:W-:Y:S04]  /*174a0*/  STL.64 [R1+0x480], R26 ;  /* 0x0004801a01007387 */ /* 0x0003e80000100a00 */
[----:B------:R-:W2:Y:S04]  /*174b0*/  LDL.LU.64 R156, [R1+0x648] ;  /* 0x00064800019c7983 */ /* 0x000ea80000300a00 */
[----:B------:R1:W-:Y:S01]  /*174c0*/  STL.64 [R1+0x488], R16 ;  /* 0x0004881001007387 */ /* 0x0003e20000100a00 */
[----:B----4-:R-:W-:-:S03]  /*174d0*/  IMAD.WIDE R14, R3, 0x4, R92 ;  /* 0x00000004030e7825 */ /* 0x010fc600078e025c */
[----:B------:R-:W4:Y:S01]  /*174e0*/  LDL.LU.64 R140, [R1+0x640] ;  /* 0x00064000018c7983 */ /* 0x000f220000300a00 */
[----:B------:R-:W-:-:S03]  /*174f0*/  IMAD.WIDE R12, R3, 0x4, R76 ;  /* 0x00000004030c7825 */ /* 0x000fc600078e024c */
[----:B------:R3:W-:Y:S04]  /*17500*/  STL.64 [R1+0x4a0], R14 ;  /* 0x0004a00e01007387 */ /* 0x0007e80000100a00 */
[----:B------:R2:W-:Y:S04]  /*17510*/  STL.64 [R1+0x4a8], R12 ;  /* 0x0004a80c01007387 */ /* 0x0005e80000100a00 */
[----:B------:R-:W4:Y:S04]  /*17520*/  LDL.LU.64 R92, [R1+0x5f8] ;  /* 0x0005f800015c7983 */ /* 0x000f280000300a00 */
[----:B-1----:R-:W4:Y:S01]  /*17530*/  LDL.LU.64 R26, [R1+0x5f0] ;  /* 0x0005f000011a7983 */ /* 0x002f220000300a00 */
[----:B------:R-:W-:-:S02]  /*17540*/  VIADD R4, R232, 0xffffffd9 ;  /* 0xffffffd9e8047836 */ /* 0x000fc40000000000 */
[----:B------:R-:W1:Y:S01]  /*17550*/  LDC R232, c[0x0][0x3a0] ;  /* 0x0000e800ffe87b82 */ /* 0x000e620000000800 */
[----:B------:R1:W-:Y:S02]  /*17560*/  LDGSTS.E [R239+0x14480], desc[UR74][R16.64], !P1 ;  /* 0x1448000010ef7fae */ /* 0x0003e4000c9a104a */
[----:B------:R-:W-:Y:S01]  /*17570*/  ISETP.GE.U32.AND P3, PT, R4, 0x7fffffba, PT ;  /* 0x7fffffba0400780c */ /* 0x000fe20003f66070 */
[----:B------:R-:W-:Y:S01]  /*17580*/  VIADD R4, R5, 0xffffffd5 ;  /* 0xffffffd505047836 */ /* 0x000fe20000000000 */
[----:B------:R3:W-:Y:S01]  /*17590*/  LDGSTS.E [R239+0x14500], desc[UR74][R14.64], !P1 ;  /* 0x145000000eef7fae */ /* 0x0007e2000c9a104a */
[C---:B------:R-:W-:Y:S02]  /*175a0*/  IMAD.WIDE R28, R3.reuse, 0x4, R124 ;  /* 0x00000004031c7825 */ /* 0x040fe400078e027c */
[----:B------:R-:W2:Y:S01]  /*175b0*/  LDC R5, c[0x0][0x3a0] ;  /* 0x0000e800ff057b82 */ /* 0x000ea20000000800 */
[----:B------:R-:W-:Y:S01]  /*175c0*/  ISETP.GE.U32.AND P4, PT, R4, 0x7fffffb6, PT ;  /* 0x7fffffb60400780c */ /* 0x000fe20003f86070 */
[----:B------:R-:W4:Y:S04]  /*175d0*/  LDL.LU.64 R76, [R1+0x5e8] ;  /* 0x0005e800014c7983 */ /* 0x000f280000300a00 */
[----:B------:R2:W-:Y:S04]  /*175e0*/  LDGSTS.E [R239+0x14580], desc[UR74][R12.64], !P1 ;  /* 0x145800000cef7fae */ /* 0x0005e8000c9a104a */
[----:B------:R-:W-:Y:S01]  /*175f0*/  STL.64 [R1+0x638], R28 ;  /* 0x0006381c01007387 */ /* 0x000fe20000100a00 */
[----:B-1----:R-:W-:-:S03]  /*17600*/  IMAD.WIDE R16, R3, 0x4, R108 ;  /* 0x0000000403107825 */ /* 0x002fc600078e026c */
[----:B------:R-:W-:Y:S04]  /*17610*/  LDGSTS.E [R239+0x14c00], desc[UR74][R28.64], !P3 ;  /* 0x14c000001cef7fae */ /* 0x000fe8000d9a104a */
[----:B------:R1:W-:Y:S01]  /*17620*/  LDGSTS.E [R239+0x14c80], desc[UR74][R16.64], !P3 ;  /* 0x14c8000010ef7fae */ /* 0x0003e2000d9a104a */
[----:B---3--:R-:W-:-:S03]  /*17630*/  IMAD.WIDE R14, R3, 0x4, R60 ;  /* 0x00000004030e7825 */ /* 0x008fc600078e023c */
[----:B------:R-:W3:Y:S01]  /*17640*/  LDL.LU.64 R60, [R1+0x5e0] ;  /* 0x0005e000013c7983 */ /* 0x000ee20000300a00 */
[----:B--2---:R-:W-:-:S03]  /*17650*/  IMAD.WIDE R12, R3, 0x4, R44 ;  /* 0x00000004030c7825 */ /* 0x004fc600078e022c */
[----:B------:R1:W-:Y:S04]  /*17660*/  STL.64 [R1+0x660], R16 ;  /* 0x0006601001007387 */ /* 0x0003e80000100a00 */
[----:B------:R2:W-:Y:S04]  /*17670*/  STL.64 [R1+0x668], R14 ;  /* 0x0006680e01007387 */ /* 0x0005e80000100a00 */
[----:B------:R4:W-:Y:S04]  /*17680*/  STL.64 [R1+0x860], R12 ;  /* 0x0008600c01007387 */ /* 0x0009e80000100a00 */
[----:B------:R2:W-:Y:S04]  /*17690*/  LDGSTS.E [R239+0x14d00], desc[UR74][R14.64], !P3 ;  /* 0x14d000000eef7fae */ /* 0x0005e8000d9a104a */
[----:B------:R-:W3:Y:S04]  /*176a0*/  LDL.LU.64 R124, [R1+0x598] ;  /* 0x00059800017c7983 */ /* 0x000ee80000300a00 */
[----:B------:R-:W3:Y:S04]  /*176b0*/  LDL.LU.64 R108, [R1+0x590] ;  /* 0x00059000016c7983 */ /* 0x000ee80000300a00 */
[----:B------:R-:W3:Y:S04]  /*176c0*/  LDL.LU.64 R44, [R1+0x588] ;  /* 0x00058800012c7983 */ /* 0x000ee80000300a00 */
[----:B------:R4:W-:Y:S01]  /*176d0*/  LDGSTS.E [R239+0x14d80], desc[UR74][R12.64], !P3 ;  /* 0x14d800000cef7fae */ /* 0x0009e2000d9a104a */
[----:B------:R-:W-:-:S04]  /*176e0*/  IMAD.WIDE R10, R3, 0x4, R10 ;  /* 0x00000004030a7825 */ /* 0x000fc800078e020a */
[C---:B-1----:R-:W-:Y:S01]  /*176f0*/  IMAD.WIDE R16, R3.reuse, 0x4, R172 ;  /* 0x0000000403107825 */ /* 0x042fe200078e02ac */
[----:B------:R1:W-:Y:S03]  /*17700*/  STL.64 [R1+0x8c8], R10 ;  /* 0x0008c80a01007387 */ /* 0x0003e60000100a00 */
[C---:B--2---:R-:W-:Y:S01]  /*17710*/  IMAD.WIDE R14, R3.reuse, 0x4, R156 ;  /* 0x00000004030e7825 */ /* 0x044fe200078e029c */
[----:B------:R2:W-:Y:S04]  /*17720*/  STL.64 [R1+0x8e0], R16 ;  /* 0x0008e01001007387 */ /* 0x0005e80000100a00 */
[----:B------:R-:W-:Y:S04]  /*17730*/  LDGSTS.E [R239+0x15400], desc[UR74][R10.64], !P4 ;  /* 0x154000000aef7fae */ /* 0x000fe8000e1a104a */
[----:B------:R1:W-:Y:S01]  /*17740*/  STL.64 [R1+0x648], R14 ;  /* 0x0006480e01007387 */ /* 0x0003e20000100a00 */
[----:B----4-:R-:W-:-:S03]  /*17750*/  IMAD.WIDE R12, R3, 0x4, R140 ;  /* 0x00000004030c7825 */ /* 0x010fc600078e028c */
[----:B------:R2:W-:Y:S04]  /*17760*/  LDGSTS.E [R239+0x15480], desc[UR74][R16.64], !P4 ;  /* 0x1548000010ef7fae */ /* 0x0005e8000e1a104a */
[----:B-1----:R-:W4:Y:S04]  /*17770*/  LDL.LU.64 R10, [R1+0x580] ;  /* 0x00058000010a7983 */ /* 0x002f280000300a00 */
[----:B------:R3:W-:Y:S01]  /*17780*/  STL.64 [R1+0x640], R12 ;  /* 0x0006400c01007387 */ /* 0x0007e20000100a00 */
[----:B------:R-:W-:Y:S02]  /*17790*/  VIADD R4, R234, 0xffffffd1 ;  /* 0xffffffd1ea047836 */ /* 0x000fe40000000000 */
[C---:B------:R-:W-:Y:S01]  /*177a0*/  IMAD.WIDE R28, R3.reuse, 0x4, R92 ;  /* 0x00000004031c7825 */ /* 0x040fe200078e025c */
[----:B------:R1:W-:Y:S01]  /*177b0*/  LDGSTS.E [R239+0x15500], desc[UR74][R14.64], !P4 ;  /* 0x155000000eef7fae */ /* 0x0003e2000e1a104a */
[----:B------:R-:W3:Y:S02]  /*177c0*/  LDC R234, c[0x0][0x3a0] ;  /* 0x0000e800ffea7b82 */ /* 0x000ee40000000800 */
[----:B--2---:R-:W-:Y:S01]  /*177d0*/  IMAD.WIDE R16, R3, 0x4, R26 ;  /* 0x0000000403107825 */ /* 0x004fe200078e021a */
[----:B------:R-:W-:Y:S01]  /*177e0*/  ISETP.GE.U32.AND P5, PT, R4, 0x7fffffb2, PT ;  /* 0x7fffffb20400780c */ /* 0x000fe20003fa6070 */
[----:B------:R-:W2:Y:S02]  /*177f0*/  LDL.LU.64 R26, [R1+0x538] ;  /* 0x00053800011a7983 */ /* 0x000ea40000300a00 */
[----:B------:R-:W-:-:S02]  /*17800*/  VIADD R4, R233, 0xffffffcd ;  /* 0xffffffcde9047836 */ /* 0x000fc40000000000 */
[----:B------:R-:W-:Y:S01]  /*17810*/  STL.64 [R1+0xa68], R28 ;  /* 0x000a681c01007387 */ /* 0x000fe20000100a00 */
[----:B------:R-:W2:Y:S02]  /*17820*/  LDC R233, c[0x0][0x3a0] ;  /* 0x0000e800ffe97b82 */ /* 0x000ea40000000800 */
[----:B------:R-:W-:Y:S01]  /*17830*/  ISETP.GE.U32.AND P6, PT, R4, 0x7fffffae, PT ;  /* 0x7fffffae0400780c */ /* 0x000fe20003fc6070 */
[----:B------:R-:W2:Y:S01]  /*17840*/  LDL.LU.64 R92, [R1+0x530] ;  /* 0x00053000015c7983 */ /* 0x000ea20000300a00 */
[----:B-1----:R-:W-:-:S03]  /*17850*/  IMAD.WIDE R14, R3, 0x4, R76 ;  /* 0x00000004030e7825 */ /* 0x002fc600078e024c */
[----:B------:R1:W-:Y:S04]  /*17860*/  STL.64 [R1+0xa70], R16 ;  /* 0x000a701001007387 */ /* 0x0003e80000100a00 */
[----:B------:R3:W-:Y:S04]  /*17870*/  LDGSTS.E [R239+0x15580], desc[UR74][R12.64], !P4 ;  /* 0x155800000cef7fae */ /* 0x0007e8000e1a104a */
[----:B------:R-:W2:Y:S04]  /*17880*/  LDL.LU.64 R76, [R1+0x528] ;  /* 0x00052800014c7983 */ /* 0x000ea80000300a00 */
[----:B------:R1:W-:Y:S04]  /*17890*/  STL.64 [R1+0xa78], R14 ;  /* 0x000a780e01007387 */ /* 0x0003e80000100a00 */
[----:B------:R-:W-:Y:S04]  /*178a0*/  LDGSTS.E [R239+0x15c00], desc[UR74][R28.64], !P5 ;  /* 0x15c000001cef7fae */ /* 0x000fe8000e9a104a */
[----:B------:R1:W-:Y:S04]  /*178b0*/  LDGSTS.E [R239+0x15c80], desc[UR74][R16.64], !P5 ;  /* 0x15c8000010ef7fae */ /* 0x0003e8000e9a104a */
[----:B------:R1:W-:Y:S01]  /*178c0*/  LDGSTS.E [R239+0x15d00], desc[UR74][R14.64], !P5 ;  /* 0x15d000000eef7fae */ /* 0x0003e2000e9a104a */
[----:B---3--:R-:W-:-:S03]  /*178d0*/  IMAD.WIDE R12, R3, 0x4, R60 ;  /* 0x00000004030c7825 */ /* 0x008fc600078e023c */
[----:B------:R-:W3:Y:S04]  /*178e0*/  LDL.LU.64 R60, [R1+0x520] ;  /* 0x00052000013c7983 */ /* 0x000ee80000300a00 */
[----:B------:R1:W-:Y:S04]  /*178f0*/  STL.64 [R1+0xa90], R12 ;  /* 0x000a900c01007387 */ /* 0x0003e80000100a00 */
[----:B------:R1:W-:Y:S04]  /*17900*/  LDGSTS.E [R239+0x15d80], desc[UR74][R12.64], !P5 ;  /* 0x15d800000cef7fae */ /* 0x0003e8000e9a104a */
[----:B------:R-:W3:Y:S01]  /*17910*/  LDL.LU.64 R188, [R1+0x4d8] ;  /* 0x0004d80001bc7983 */ /* 0x000ee20000300a00 */
[----:B-1----:R-:W-:-:S04]  /*17920*/  IMAD.WIDE R16, R3, 0x4, R124 ;  /* 0x0000000403107825 */ /* 0x002fc800078e027c */
[C---:B------:R-:W-:Y:S01]  /*17930*/  IMAD.WIDE R14, R3.reuse, 0x4, R108 ;  /* 0x00000004030e7825 */ /* 0x040fe200078e026c */
[----:B------:R-:W-:Y:S03]  /*17940*/  STL.64 [R1+0xae8], R16 ;  /* 0x000ae81001007387 */ /* 0x000fe60000100a00 */
[C---:B------:R-:W-:Y:S01]  /*17950*/  IMAD.WIDE R12, R3.reuse, 0x4, R44 ;  /* 0x00000004030c7825 */ /* 0x040fe200078e022c */
[----:B------:R-:W3:Y:S04]  /*17960*/  LDL.LU.64 R172, [R1+0x4d0] ;  /* 0x0004d00001ac7983 */ /* 0x000ee80000300a00 */
[----:B------:R-:W-:Y:S04]  /*17970*/  STL.64 [R1+0xaf0], R14 ;  /* 0x000af00e01007387 */ /* 0x000fe80000100a00 */
[----:B------:R-:W3:Y:S04]  /*17980*/  LDL.LU.64 R156, [R1+0x4c8] ;  /* 0x0004c800019c7983 */ /* 0x000ee80000300a00 */
[----:B------:R1:W-:Y:S04]  /*17990*/  LDGSTS.E [R239+0x16400], desc[UR74][R16.64], !P6 ;  /* 0x1640000010ef7fae */ /* 0x0003e8000f1a104a */
[----:B------:R-:W-:Y:S04]  /*179a0*/  STL.64 [R1+0xaf8], R12 ;  /* 0x000af80c01007387 */ /* 0x000fe80000100a00 */
[----:B------:R1:W-:Y:S04]  /*179b0*/  LDGSTS.E [R239+0x16480], desc[UR74][R14.64], !P6 ;  /* 0x164800000eef7fae */ /* 0x0003e8000f1a104a */
[----:B------:R-:W3:Y:S04]  /*179c0*/  LDL.LU.64 R140, [R1+0x4c0] ;  /* 0x0004c000018c7983 */ /* 0x000ee80000300a00 */
[----:B------:R3:W-:Y:S01]  /*179d0*/  LDGSTS.E [R239+0x16500], desc[UR74][R12.64], !P6 ;  /* 0x165000000cef7fae */ /* 0x0007e2000f1a104a */
[----:B----4-:R-:W-:-:S05]  /*179e0*/  IMAD.WIDE R10, R3, 0x4, R10 ;  /* 0x00000004030a7825 */ /* 0x010fca00078e020a */
[----:B------:R4:W-:Y:S04]  /*179f0*/  STL.64 [R1+0xb00], R10 ;  /* 0x000b000a01007387 */ /* 0x0009e80000100a00 */
[----:B------:R-:W-:Y:S01]  /*17a00*/  LDGSTS.E [R239+0x16580], desc[UR74][R10.64], !P6 ;  /* 0x165800000aef7fae */ /* 0x000fe2000f1a104a */
[----:B--2---:R-:W-:-:S03]  /*17a10*/  IMAD.WIDE R28, R3, 0x4, R26 ;  /* 0x00000004031c7825 */ /* 0x004fc600078e021a */
[----:B----4-:R-:W2:Y:S04]  /*17a20*/  LDL.LU.64 R10, [R1+0x478] ;  /* 0x00047800010a7983 */ /* 0x010ea80000300a00 */
[----:B------:R-:W4:Y:S04]  /*17a30*/  LDL.LU.64 R124, [R1+0x470] ;  /* 0x00047000017c7983 */ /* 0x000f280000300a00 */
[----:B------:R-:W4:Y:S04]  /*17a40*/  LDL.LU.64 R44, [R1+0x468] ;  /* 0x00046800012c7983 */ /* 0x000f280000300a00 */
[----:B------:R-:W4:Y:S01]  /*17a50*/  LDL.LU.64 R26, [R1+0x460] ;  /* 0x00046000011a7983 */ /* 0x000f220000300a00 */
[----:B------:R-:W-:-:S02]  /*17a60*/  VIADD R4, R232, 0xffffffc9 ;  /* 0xffffffc9e8047836 */ /* 0x000fc40000000000 */
[----:B-1----:R-:W-:Y:S01]  /*17a70*/  IMAD.WIDE R16, R3, 0x4, R92 ;  /* 0x0000000403107825 */ /* 0x002fe200078e025c */
[----:B------:R1:W-:Y:S01]  /*17a80*/  STL.64 [R1+0xb48], R28 ;  /* 0x000b481c01007387 */ /* 0x0003e20000100a00 */
[----:B------:R-:W1:Y:S01]  /*17a90*/  LDC R232, c[0x0][0x3a0] ;  /* 0x0000e800ffe87b82 */ /* 0x000e620000000800 */
[----:B------:R-:W-:Y:S01]  /*17aa0*/  ISETP.GE.U32.AND P0, PT, R4, 0x7fffffaa, PT ;  /* 0x7fffffaa0400780c */ /* 0x000fe20003f06070 */
[----:B------:R-:W-:Y:S02]  /*17ab0*/  VIADD R4, R5, 0xffffffc5 ;  /* 0xffffffc505047836 */ /* 0x000fe40000000000 */
[----:B------:R-:W-:-:S03]  /*17ac0*/  IMAD.WIDE R14, R3, 0x4, R76 ;  /* 0x00000004030e7825 */ /* 0x000fc600078e024c */
[----:B------:R-:W-:Y:S01]  /*17ad0*/  ISETP.GE.U32.AND P1, PT, R4, 0x7fffffa6, PT ;  /* 0x7fffffa60400780c */ /* 0x000fe20003f26070 */
[----:B------:R1:W-:Y:S01]  /*17ae0*/  STL.64 [R1+0xb50], R16 ;  /* 0x000b501001007387 */ /* 0x0003e20000100a00 */
[----:B------:R-:W-:Y:S01]  /*17af0*/  VIADD R4, R233, 0xffffffc1 ;  /* 0xffffffc1e9047836 */ /* 0x000fe20000000000 */
[----:B------:R-:W1:Y:S02]  /*17b00*/  LDC R5, c[0x0][0x3a0] ;  /* 0x0000e800ff057b82 */ /* 0x000e640000000800 */
[----:B------:R1:W-:Y:S04]  /*17b10*/  STL.64 [R1+0xb58], R14 ;  /* 0x000b580e01007387 */ /* 0x0003e80000100a00 */
[----:B------:R1:W-:Y:S01]  /*17b20*/  LDGSTS.E [R239+0x16c00], desc[UR74][R28.64], !P0 ;  /* 0x16c000001cef7fae */ /* 0x0003e2000c1a104a */
[----:B------:R-:W-:Y:S01]  /*17b30*/  ISETP.GE.U32.AND P3, PT, R4, 0x7fffffa2, PT ;  /* 0x7fffffa20400780c */ /* 0x000fe20003f66070 */
[----:B------:R-:W2:Y:S02]  /*17b40*/  LDC R233, c[0x0][0x3a0] ;  /* 0x0000e800ffe97b82 */ /* 0x000ea40000000800 */
[----:B------:R1:W-:Y:S04]  /*17b50*/  LDGSTS.E [R239+0x16c80], desc[UR74][R16.64], !P0 ;  /* 0x16c8000010ef7fae */ /* 0x0003e8000c1a104a */
[----:B------:R1:W-:Y:S01]  /*17b60*/  LDGSTS.E [R239+0x16d00], desc[UR74][R14.64], !P0 ;  /* 0x16d000000eef7fae */ /* 0x0003e2000c1a104a */
[----:B---3--:R-:W-:-:S05]  /*17b70*/  IMAD.WIDE R12, R3, 0x4, R60 ;  /* 0x00000004030c7825 */ /* 0x008fca00078e023c */
[----:B------:R3:W-:Y:S04]  /*17b80*/  STL.64 [R1+0xb60], R12 ;  /* 0x000b600c01007387 */ /* 0x0007e80000100a00 */
[----:B------:R-:W4:Y:S01]  /*17b90*/  LDL.LU.64 R108, [R1+0x718] ;  /* 0x00071800016c7983 */ /* 0x000f220000300a00 */
[----:B-1----:R-:W-:-:S03]  /*17ba0*/  IMAD.WIDE R28, R3, 0x4, R188 ;  /* 0x00000004031c7825 */ /* 0x002fc600078e02bc */
[----:B------:R-:W4:Y:S04]  /*17bb0*/  LDL.LU.64 R92, [R1+0x710] ;  /* 0x00071000015c7983 */ /* 0x000f280000300a00 */
[----:B------:R-:W4:Y:S04]  /*17bc0*/  LDL.LU.64 R76, [R1+0x708] ;  /* 0x00070800014c7983 */ /* 0x000f280000300a00 */
[----:B------:R-:W4:Y:S04]  /*17bd0*/  LDL.LU.64 R60, [R1+0x700] ;  /* 0x00070000013c7983 */ /* 0x000f280000300a00 */
[----:B------:R3:W-:Y:S01]  /*17be0*/  LDGSTS.E [R239+0x16d80], desc[UR74][R12.64], !P0 ;  /* 0x16d800000cef7fae */ /* 0x0007e2000c1a104a */
[----:B------:R-:W-:-:S03]  /*17bf0*/  IMAD.WIDE R16, R3, 0x4, R172 ;  /* 0x0000000403107825 */ /* 0x000fc600078e02ac */
[----:B------:R-:W-:Y:S04]  /*17c00*/  STL.64 [R1+0xbf8], R28 ;  /* 0x000bf81c01007387 */ /* 0x000fe80000100a00 */
[----:B------:R-:W-:Y:S01]  /*17c10*/  LDGSTS.E [R239+0x17400], desc[UR74][R28.64], !P1 ;  /* 0x174000001cef7fae */ /* 0x000fe2000c9a104a */
[----:B------:R-:W-:-:S03]  /*17c20*/  IMAD.WIDE R14, R3, 0x4, R156 ;  /* 0x00000004030e7825 */ /* 0x000fc600078e029c */
[----:B------:R4:W-:Y:S04]  /*17c30*/  STL.64 [R1+0xc00], R16 ;  /* 0x000c001001007387 */ /* 0x0009e80000100a00 */
[----:B------:R4:W-:Y:S04]  /*17c40*/  LDGSTS.E [R239+0x17480], desc[UR74][R16.64], !P1 ;  /* 0x1748000010ef7fae */ /* 0x0009e8000c9a104a */
[----:B------:R1:W-:Y:S04]  /*17c50*/  STL.64 [R1+0xc08], R14 ;  /* 0x000c080e01007387 */ /* 0x0003e80000100a00 */
[----:B------:R1:W-:Y:S01]  /*17c60*/  LDGSTS.E [R239+0x17500], desc[UR74][R14.64], !P1 ;  /* 0x175000000eef7fae */ /* 0x0003e2000c9a104a */
[----:B---3--:R-:W-:-:S05]  /*17c70*/  IMAD.WIDE R12, R3, 0x4, R140 ;  /* 0x00000004030c7825 */ /* 0x008fca00078e028c */
[----:B------:R3:W-:Y:S04]  /*17c80*/  STL.64 [R1+0xc10], R12 ;  /* 0x000c100c01007387 */ /* 0x0007e80000100a00 */
[----:B------:R3:W-:Y:S01]  /*17c90*/  LDGSTS.E [R239+0x17580], desc[UR74][R12.64], !P1 ;  /* 0x175800000cef7fae */ /* 0x0007e2000c9a104a */
[----:B--2---:R-:W-:-:S04]  /*17ca0*/  IMAD.WIDE R10, R3, 0x4, R10 ;  /* 0x00000004030a7825 */ /* 0x004fc800078e020a */
[C---:B----4-:R-:W-:Y:S01]  /*17cb0*/  IMAD.WIDE R16, R3.reuse, 0x4, R124 ;  /* 0x0000000403107825 */ /* 0x050fe200078e027c */
[----:B------:R-:W-:Y:S03]  /*17cc0*/  LDGSTS.E [R239+0x17c00], desc[UR74][R10.64], !P3 ;  /* 0x17c000000aef7fae */ /* 0x000fe6000d9a104a */
[C---:B-1----:R-:W-:Y:S01]  /*17cd0*/  IMAD.WIDE R14, R3.reuse, 0x4, R44 ;  /* 0x00000004030e7825 */ /* 0x042fe200078e022c */
[----:B------:R-:W-:Y:S03]  /*17ce0*/  LDGSTS.E [R239+0x17c80], desc[UR74][R16.64], !P3 ;  /* 0x17c8000010ef7fae */ /* 0x000fe6000d9a104a */
[----:B---3--:R-:W-:Y:S01]  /*17cf0*/  IMAD.WIDE R12, R3, 0x4, R26 ;  /* 0x00000004030c7825 */ /* 0x008fe200078e021a */
[----:B------:R-:W2:Y:S04]  /*17d00*/  LDL.LU.64 R44, [R1+0x838] ;  /* 0x00083800012c7983 */ /* 0x000ea80000300a00 */
[----:B------:R1:W-:Y:S04]  /*17d10*/  STL.64 [R1+0xc58], R10 ;  /* 0x000c580a01007387 */ /* 0x0003e80000100a00 */
[----:B------:R-:W-:Y:S04]  /*17d20*/  STL.64 [R1+0xc60], R16 ;  /* 0x000c601001007387 */ /* 0x000fe80000100a00 */
[----:B------:R-:W3:Y:S04]  /*17d30*/  LDL.LU.64 R26, [R1+0x830] ;  /* 0x00083000011a7983 */ /* 0x000ee80000300a00 */
[----:B------:R4:W-:Y:S04]  /*17d40*/  STL.64 [R1+0xc68], R14 ;  /* 0x000c680e01007387 */ /* 0x0009e80000100a00 */
[----:B------:R4:W-:Y:S04]  /*17d50*/  STL.64 [R1+0xc70], R12 ;  /* 0x000c700c01007387 */ /* 0x0009e80000100a00 */
[----:B------:R-:W3:Y:S04]  /*17d60*/  LDL.LU.64 R172, [R1+0x828] ;  /* 0x0008280001ac7983 */ /* 0x000ee80000300a00 */
[----:B-1----:R-:W3:Y:S04]  /*17d70*/  LDL.LU.64 R10, [R1+0x820] ;  /* 0x00082000010a7983 */ /* 0x002ee80000300a00 */
[----:B------:R-:W3:Y:S01]  /*17d80*/  LDL.LU.64 R156, [R1+0x450] ;  /* 0x00045000019c7983 */ /* 0x000ee20000300a00 */
[----:B------:R-:W-:-:S02]  /*17d90*/  VIADD R4, R234, 0xffffffdc ;  /* 0xffffffdcea047836 */ /* 0x000fc40000000000 */
[----:B------:R-:W1:Y:S01]  /*17da0*/  LDC R234, c[0x0][0x3a0] ;  /* 0x0000e800ffea7b82 */ /* 0x000e620000000800 */
[----:B------:R4:W-:Y:S02]  /*17db0*/  LDGSTS.E [R239+0x17d00], desc[UR74][R14.64], !P3 ;  /* 0x17d000000eef7fae */ /* 0x0009e4000d9a104a */
[----:B------:R-:W-:Y:S01]  /*17dc0*/  ISETP.GE.U32.AND P4, PT, R4, 0x7fffffbd, PT ;  /* 0x7fffffbd0400780c */ /* 0x000fe20003f86070 */
[----:B------:R-:W-:Y:S01]  /*17dd0*/  VIADD R4, R232, 0xffffffd8 ;  /* 0xffffffd8e8047836 */ /* 0x000fe20000000000 */
[----:B------:R1:W-:Y:S03]  /*17de0*/  LDGSTS.E [R239+0x17d80], desc[UR74][R12.64], !P3 ;  /* 0x17d800000cef7fae */ /* 0x0003e6000d9a104a */
[----:B------:R-:W4:Y:S01]  /*17df0*/  LDC R232, c[0x0][0x3a0] ;  /* 0x0000e800ffe87b82 */ /* 0x000f220000000800 */
[----:B------:R-:W-:Y:S01]  /*17e00*/  ISETP.GE.U32.AND P5, PT, R4, 0x7fffffb9, PT ;  /* 0x7fffffb90400780c */ /* 0x000fe20003fa6070 */
[----:B------:R-:W-:Y:S01]  /*17e10*/  VIADD R4, R5, 0xffffffd4 ;  /* 0xffffffd405047836 */ /* 0x000fe20000000000 */
[----:B------:R-:W3:Y:S05]  /*17e20*/  LDL.LU.64 R140, [R1+0x410] ;  /* 0x00041000018c7983 */ /* 0x000eea0000300a00 */
[----:B------:R-:W4:Y:S01]  /*17e30*/  LDC R5, c[0x0][0x3a0] ;  /* 0x0000e800ff057b82 */ /* 0x000f220000000800 */
[----:B------:R-:W-:Y:S01]  /*17e40*/  ISETP.GE.U32.AND P6, PT, R4, 0x7fffffb5, PT ;  /* 0x7fffffb50400780c */ /* 0x000fe20003fc6070 */
[----:B-1----:R-:W-:-:S05]  /*17e50*/  VIADD R4, R234, 0xffffffd0 ;  /* 0xffffffd0ea047836 */ /* 0x002fca0000000000 */
[----:B------:R-:W-:Y:S01]  /*17e60*/  ISETP.GE.U32.AND P0, PT, R4, 0x7fffffb1, PT ;  /* 0x7fffffb10400780c */ /* 0x000fe20003f06070 */
[----:B------:R-:W-:Y:S02]  /*17e70*/  VIADD R4, R233, 0xffffffcc ;  /* 0xffffffcce9047836 */ /* 0x000fe40000000000 */
[----:B----4-:R-:W-:-:S03]  /*17e80*/  IMAD.WIDE R14, R3, 0x4, R76 ;  /* 0x00000004030e7825 */ /* 0x010fc600078e024c */
[----:B------:R-:W-:Y:S01]  /*17e90*/  ISETP.GE.U32.AND P1, PT, R4, 0x7fffffad, PT ;  /* 0x7fffffad0400780c */ /* 0x000fe20003f26070 */
[C---:B------:R-:W-:Y:S01]  /*17ea0*/  IMAD.WIDE R12, R3.reuse, 0x4, R60 ;  /* 0x00000004030c7825 */ /* 0x040fe200078e023c */
[----:B------:R1:W-:Y:S03]  /*17eb0*/  STL.64 [R1+0x460], R14 ;  /* 0x0004600e01007387 */ /* 0x0003e60000100a00 */
[----:B------:R-:W-:Y:S01]  /*17ec0*/  VIADD R4, R232, 0xffffffc8 ;  /* 0xffffffc8e8047836 */ /* 0x000fe20000000000 */
[----:B------:R4:W-:Y:S01]  /*17ed0*/  STL.64 [R1+0x468], R12 ;  /* 0x0004680c01007387 */ /* 0x0009e20000100a00 */
[----:B------:R-:W-:-:S03]  /*17ee0*/  IMAD.WIDE R232, R3, 0x4, R108 ;  /* 0x0000000403e87825 */ /* 0x000fc600078e026c */
[----:B------:R-:W-:Y:S01]  /*17ef0*/  ISETP.GE.U32.AND P3, PT, R4, 0x7fffffa9, PT ;  /* 0x7fffffa90400780c */ /* 0x000fe20003f66070 */
[----:B------:R-:W3:Y:S01]  /*17f00*/  LDL.LU.64 R124, [R1+0x3d0] ;  /* 0x0003d000017c7983 */ /* 0x000ee20000300a00 */
[----:B------:R-:W-:-:S03]  /*17f10*/  IMAD.WIDE R234, R3, 0x4, R92 ;  /* 0x0000000403ea7825 */ /* 0x000fc600078e025c */
[----:B------:R-:W3:Y:S01]  /*17f20*/  LDL.LU.64 R108, [R1+0x390] ;  /* 0x00039000016c7983 */ /* 0x000ee20000300a00 */
[----:B------:R-:W-:Y:S02]  /*17f30*/  VIADD R4, R5, 0xffffffc4 ;  /* 0xffffffc405047836 */ /* 0x000fe40000000000 */
[----:B------:R-:W-:Y:S01]  /*17f40*/  IMAD.SHL.U32 R5, R252, 0x20, RZ ;  /* 0x00000020fc057824 */ /* 0x000fe200078e00ff */
[----:B------:R-:W3:Y:S04]  /*17f50*/  LDL.LU.64 R92, [R1+0x350] ;  /* 0x00035000015c7983 */ /* 0x000ee80000300a00 */
[----:B------:R-:W5:Y:S04]  /*17f60*/  LDL.LU R252, [R1+0x2590] ;  /* 0x0025900001fc7983 */ /* 0x000f680000300800 */
[----:B------:R-:W3:Y:S04]  /*17f70*/  LDL.LU.64 R76, [R1+0x310] ;  /* 0x00031000014c7983 */ /* 0x000ee80000300a00 */
[----:B------:R-:W-:Y:S04]  /*17f80*/  STL [R1+0xaa0], RZ ;  /* 0x000aa0ff01007387 */ /* 0x000fe80000100800 */
[----:B------:R-:W-:Y:S04]  /*17f90*/  LDGSTS.E [R240+0x14600], desc[UR74][R232.64], !P4 ;  /* 0x14600000e8f07fae */ /* 0x000fe8000e1a104a */
[----:B------:R-:W-:Y:S04]  /*17fa0*/  STL [R1+0xaa4], RZ ;  /* 0x000aa4ff01007387 */ /* 0x000fe80000100800 */
[----:B------:R-:W-:Y:S04]  /*17fb0*/  LDGSTS.E [R240+0x14680], desc[UR74][R234.64], !P4 ;  /* 0x14680000eaf07fae */ /* 0x000fe8000e1a104a */
[----:B------:R-:W3:Y:S04]  /*17fc0*/  LDL.LU.64 R60, [R1+0x2d0] ;  /* 0x0002d000013c7983 */ /* 0x000ee80000300a00 */
[----:B------:R1:W-:Y:S04]  /*17fd0*/  LDGSTS.E [R240+0x14700], desc[UR74][R14.64], !P4 ;  /* 0x147000000ef07fae */ /* 0x0003e8000e1a104a */
[----:B------:R4:W-:Y:S01]  /*17fe0*/  LDGSTS.E [R240+0x14780], desc[UR74][R12.64], !P4 ;  /* 0x147800000cf07fae */ /* 0x0009e2000e1a104a */
[----:B--2---:R-:W-:-:S03]  /*17ff0*/  IMAD.WIDE R30, R3, 0x4, R44 ;  /* 0x00000004031e7825 */ /* 0x004fc600078e022c */
[----:B------:R-:W2:Y:S04]  /*18000*/  LDL.LU.64 R44, [R1+0x290] ;  /* 0x00029000012c7983 */ /* 0x000ea80000300a00 */
[----:B------:R-:W-:Y:S01]  /*18010*/  LDGSTS.E [R240+0x14e00], desc[UR74][R30.64], !P5 ;  /* 0x14e000001ef07fae */ /* 0x000fe2000e9a104a */
[----:B---3--:R-:W-:-:S03]  /*18020*/  IMAD.WIDE R16, R3, 0x4, R26 ;  /* 0x0000000403107825 */ /* 0x008fc600078e021a */
[----:B------:R-:W3:Y:S04]  /*18030*/  LDL.LU.64 R26, [R1+0x250] ;  /* 0x00025000011a7983 */ /* 0x000ee80000300a00 */
[----:B------:R-:W-:Y:S04]  /*18040*/  STL.64 [R1+0x458], R30 ;  /* 0x0004581e01007387 */ /* 0x000fe80000100a00 */
[----:B------:R-:W-:Y:S01]  /*18050*/  STL.64 [R1+0x470], R16 ;  /* 0x0004701001007387 */ /* 0x000fe20000100a00 */
[----:B-1----:R-:W-:-:S03]  /*18060*/  IMAD.WIDE R14, R3, 0x4, R172 ;  /* 0x00000004030e7825 */ /* 0x002fc600078e02ac */
[----:B------:R1:W-:Y:S01]  /*18070*/  LDGSTS.E [R240+0x14e80], desc[UR74][R16.64], !P5 ;  /* 0x14e8000010f07fae */ /* 0x0003e2000e9a104a */
[----:B----4-:R-:W-:-:S03]  /*18080*/  IMAD.WIDE R12, R3, 0x4, R10 ;  /* 0x00000004030c7825 */ /* 0x010fc600078e020a */
[----:B------:R-:W4:Y:S04]  /*18090*/  LDL.LU.64 R10, [R1+0x210] ;  /* 0x00021000010a7983 */ /* 0x000f280000300a00 */
[----:B------:R-:W4:Y:S04]  /*180a0*/  LDL.LU.64 R28, [R1+0x1d0] ;  /* 0x0001d000011c7983 */ /* 0x000f280000300a00 */
[----:B------:R-:W-:Y:S04]  /*180b0*/  STL.64 [R1+0x478], R14 ;  /* 0x0004780e01007387 */ /* 0x000fe80000100a00 */
[----:B------:R1:W-:Y:S04]  /*180c0*/  STL.64 [R1+0x4b0], R12 ;  /* 0x0004b00c01007387 */ /* 0x0003e80000100a00 */
[----:B------:R-:W4:Y:S04]  /*180d0*/  LDL.LU.64 R78, [R1+0x190] ;  /* 0x00019000014e7983 */ /* 0x000f280000300a00 */
[----:B------:R1:W-:Y:S01]  /*180e0*/  LDGSTS.E [R240+0x14f00], desc[UR74][R14.64], !P5 ;  /* 0x14f000000ef07fae */ /* 0x0003e2000e9a104a */
[----:B------:R-:W-:-:S03]  /*180f0*/  IMAD.WIDE R156, R5, 0x4, R156 ;  /* 0x00000004059c7825 */ /* 0x000fc600078e029c */
[----:B------:R-:W4:Y:S04]  /*18100*/  LDL.LU.64 R62, [R1+0x150] ;  /* 0x00015000013e7983 */ /* 0x000f280000300a00 */
[----:B------:R1:W-:Y:S04]  /*18110*/  LDGSTS.E [R240+0x14f80], desc[UR74][R12.64], !P5 ;  /* 0x14f800000cf07fae */ /* 0x0003e8000e9a104a */
[----:B-1----:R-:W4:Y:S04]  /*18120*/  LDL.LU.64 R12, [R1+0x110] ;  /* 0x00011000010c7983 */ /* 0x002f280000300a00 */
[----:B------:R-:W4:Y:S04]  /*18130*/  LDL.LU.64 R220, [R1+0xd0] ;  /* 0x0000d00001dc7983 */ /* 0x000f280000300a00 */
[----:B------:R-:W4:Y:S04]  /*18140*/  LDL.LU.64 R204, [R1+0x90] ;  /* 0x0000900001cc7983 */ /* 0x000f280000300a00 */
[----:B------:R-:W4:Y:S04]  /*18150*/  LDL.LU.64 R188, [R1+0x50] ;  /* 0x0000500001bc7983 */ /* 0x000f280000300a00 */
[----:B------:R-:W-:Y:S04]  /*18160*/  STL.64 [R1+0xd70], R156 ;  /* 0x000d709c01007387 */ /* 0x000fe80000100a00 */
[----:B------:R-:W4:Y:S01]  /*18170*/  LDL.LU.64 R172, [R1+0x10] ;  /* 0x0000100001ac7983 */ /* 0x000f220000300a00 */
[----:B------:R-:W-:-:S04]  /*18180*/  IMAD.WIDE R140, R5, 0x4, R140 ;  /* 0x00000004058c7825 */ /* 0x000fc800078e028c */
[C---:B------:R-:W-:Y:S01]  /*18190*/  IMAD.WIDE R124, R5.reuse, 0x4, R124 ;  /* 0x00000004057c7825 */ /* 0x040fe200078e027c */
[----:B------:R-:W-:Y:S03]  /*181a0*/  STL.64 [R1+0xdc0], R140 ;  /* 0x000dc08c01007387 */ /* 0x000fe60000100a00 */
[C---:B------:R-:W-:Y:S01]  /*181b0*/  IMAD.WIDE R108, R5.reuse, 0x4, R108 ;  /* 0x00000004056c7825 */ /* 0x040fe200078e026c */
[----:B------:R-:W-:Y:S03]  /*181c0*/  STL.64 [R1+0xe10], R124 ;  /* 0x000e107c01007387 */ /* 0x000fe60000100a00 */
[C---:B------:R-:W-:Y:S01]  /*181d0*/  IMAD.WIDE R92, R5.reuse, 0x4, R92 ;  /* 0x00000004055c7825 */ /* 0x040fe200078e025c */
[----:B------:R-:W-:Y:S03]  /*181e0*/  STL.64 [R1+0x13e0], R108 ;  /* 0x0013e06c01007387 */ /* 0x000fe60000100a00 */
[----:B------:R-:W-:Y:S01]  /*181f0*/  IMAD.WIDE R76, R5, 0x4, R76 ;  /* 0x00000004054c7825 */ /* 0x000fe200078e024c */
[----:B------:R-:W-:Y:S01]  /*18200*/  STL.64 [R1+0x1440], R92 ;  /* 0x0014405c01007387 */ /* 0x000fe20000100a00 */
[----:B------:R-:W-:-:S03]  /*18210*/  ISETP.GE.U32.AND P4, PT, R4, 0x7fffffa5, PT ;  /* 0x7fffffa50400780c */ /* 0x000fc60003f86070 */
[----:B------:R-:W4:Y:S01]  /*18220*/  LDL.LU.64 R46, [R1+0x818] ;  /* 0x00081800012e7983 */ /* 0x000f220000300a00 */
[----:B------:R-:W-:Y:S02]  /*18230*/  VIADD R4, R236, 0xffffffc0 ;  /* 0xffffffc0ec047836 */ /* 0x000fe40000000000 */
[C---:B------:R-:W-:Y:S01]  /*18240*/  IMAD.WIDE R60, R5.reuse, 0x4, R60 ;  /* 0x00000004053c7825 */ /* 0x040fe200078e023c */
[----:B------:R-:W-:Y:S04]  /*18250*/  STL.64 [R1+0x14a0], R76 ;  /* 0x0014a04c01007387 */ /* 0x000fe80000100a00 */
[----:B------:R-:W-:Y:S01]  /*18260*/  STL.64 [R1+0x1500], R60 ;  /* 0x0015003c01007387 */ /* 0x000fe20000100a00 */
[----:B--2---:R-:W-:-:S04]  /*18270*/  IMAD.WIDE R44, R5, 0x4, R44 ;  /* 0x00000004052c7825 */ /* 0x004fc800078e022c */
[----:B---3--:R-:W-:-:S04]  /*18280*/  IMAD.WIDE R26, R5, 0x4, R26 ;  /* 0x00000004051a7825 */ /* 0x008fc800078e021a */
[----:B----4-:R-:W-:-:S04]  /*18290*/  IMAD.WIDE R10, R5, 0x4, R10 ;  /* 0x00000004050a7825 */ /* 0x010fc800078e020a */
[C---:B------:R-:W-:Y:S02]  /*182a0*/  IMAD.WIDE R236, R5.reuse, 0x4, R28 ;  /* 0x0000000405ec7825 */ /* 0x040fe400078e021c */
[----:B------:R-:W2:Y:S04]  /*182b0*/  LDL.LU.64 R28, [R1+0x7f8] ;  /* 0x0007f800011c7983 */ /* 0x000ea80000300a00 */
[----:B------:R-:W-:Y:S04]  /*182c0*/  STL.64 [R1+0x1560], R44 ;  /* 0x0015602c01007387 */ /* 0x000fe80000100a00 */
[----:B------:R-:W-:Y:S01]  /*182d0*/  STL.64 [R1+0x15b0], R26 ;  /* 0x0015b01a01007387 */ /* 0x000fe20000100a00 */
[----:B------:R-:W-:-:S03]  /*182e0*/  IMAD.WIDE R222, R5, 0x4, R78 ;  /* 0x0000000405de7825 */ /* 0x000fc600078e024e */
[----:B------:R-:W-:Y:S01]  /*182f0*/  STL.64 [R1+0x1610], R10 ;  /* 0x0016100a01007387 */ /* 0x000fe20000100a00 */
[----:B------:R-:W-:-:S04]  /*18300*/  IMAD.WIDE R206, R5, 0x4, R62 ;  /* 0x0000000405ce7825 */ /* 0x000fc800078e023e */
[C---:B------:R-:W-:Y:S02]  /*18310*/  IMAD.WIDE R190, R5.reuse, 0x4, R12 ;  /* 0x0000000405be7825 */ /* 0x040fe400078e020c */
[----:B------:R-:W3:Y:S02]  /*18320*/  LDL.LU.64 R12, [R1+0x7d8] ;  /* 0x0007d800010c7983 */ /* 0x000ee40000300a00 */
[C---:B------:R-:W-:Y:S02]  /*18330*/  IMAD.WIDE R174, R5.reuse, 0x4, R220 ;  /* 0x0000000405ae7825 */ /* 0x040fe400078e02dc */
[----:B------:R-:W-:Y:S02]  /*18340*/  STL.64 [R1+0x1660], R236 ;  /* 0x001660ec01007387 */ /* 0x000fe40000100a00 */
[C---:B------:R-:W-:Y:S02]  /*18350*/  IMAD.WIDE R158, R5.reuse, 0x4, R204 ;  /* 0x00000004059e7825 */ /* 0x040fe400078e02cc */
[----:B------:R-:W-:Y:S04]  /*18360*/  STL.64 [R1+0x16a8], R222 ;  /* 0x0016a8de01007387 */ /* 0x000fe80000100a00 */
[----:B------:R-:W4:Y:S01]  /*18370*/  LDL.LU.64 R220, [R1+0x7b8] ;  /* 0x0007b80001dc7983 */ /* 0x000f220000300a00 */
[----:B------:R-:W-:-:S03]  /*18380*/  IMAD.WIDE R142, R5, 0x4, R188 ;  /* 0x00000004058e7825 */ /* 0x000fc600078e02bc */
[----:B------:R-:W-:Y:S01]  /*18390*/  STL.64 [R1+0x16e0], R206 ;  /* 0x0016e0ce01007387 */ /* 0x000fe20000100a00 */
[----:B------:R-:W-:-:S03]  /*183a0*/  IMAD.WIDE R126, R5, 0x4, R172 ;  /* 0x00000004057e7825 */ /* 0x000fc600078e02ac */
[----:B------:R-:W4:Y:S04]  /*183b0*/  LDL.LU.64 R204, [R1+0x798] ;  /* 0x0007980001cc7983 */ /* 0x000f280000300a00 */
[----:B------:R-:W-:Y:S04]  /*183c0*/  STL.64 [R1+0x1710], R190 ;  /* 0x001710be01007387 */ /* 0x000fe80000100a00 */
[----:B------:R-:W4:Y:S04]  /*183d0*/  LDL.LU.64 R188, [R1+0x778] ;  /* 0x0007780001bc7983 */ /* 0x000f280000300a00 */
[----:B------:R-:W4:Y:S04]  /*183e0*/  LDL.LU.64 R172, [R1+0x810] ;  /* 0x0008100001ac7983 */ /* 0x000f280000300a00 */
[----:B------:R-:W4:Y:S04]  /*183f0*/  LDL.LU.64 R160, [R1+0x808] ;  /* 0x0008080001a07983 */ /* 0x000f280000300a00 */
[----:B------:R-:W-:Y:S04]  /*18400*/  STL.64 [R1+0x1730], R174 ;  /* 0x001730ae01007387 */ /* 0x000fe80000100a00 */
[----:B------:R-:W-:Y:S04]  /*18410*/  STL.64 [R1+0x1748], R158 ;  /* 0x0017489e01007387 */ /* 0x000fe80000100a00 */
[----:B------:R-:W-:Y:S01]  /*18420*/  STL.64 [R1+0x1760], R142 ;  /* 0x0017608e01007387 */ /* 0x000fe20000100a00 */
[----:B------:R-:W-:-:S03]  /*18430*/  IMAD.WIDE R110, R5, 0x4, R8 ;  /* 0x00000004056e7825 */ /* 0x000fc600078e0208 */
[----:B------:R-:W4:Y:S01]  /*18440*/  LDL.LU.64 R144, [R1+0x800] ;  /* 0x0008000001907983 */ /* 0x000f220000300a00 */
[----:B------:R-:W-:-:S03]  /*18450*/  IMAD.WIDE R32, R3, 0x4, R46 ;  /* 0x0000000403207825 */ /* 0x000fc600078e022e */
[----:B------:R-:W4:Y:S04]  /*18460*/  LDL.LU.64 R128, [R1+0x7f0] ;  /* 0x0007f00001807983 */ /* 0x000f280000300a00 */
[----:B------:R-:W4:Y:S04]  /*18470*/  LDL.LU.64 R96, [R1+0x7e8] ;  /* 0x0007e80001607983 */ /* 0x000f280000300a00 */
[----:B------:R-:W-:Y:S04]  /*18480*/  STL.64 [R1+0x1780], R126 ;  /* 0x0017807e01007387 */ /* 0x000fe80000100a00 */
[----:B------:R-:W4:Y:S01]  /*18490*/  LDL.LU.64 R80, [R1+0x7e0] ;  /* 0x0007e00001507983 */ /* 0x000f220000300a00 */
[----:B------:R-:W-:-:S03]  /*184a0*/  IMAD.WIDE R94, R5, 0x4, R24 ;  /* 0x00000004055e7825 */ /* 0x000fc600078e0218 */
[----:B------:R-:W4:Y:S04]  /*184b0*/  LDL.LU.64 R64, [R1+0x7d0] ;  /* 0x0007d00001407983 */ /* 0x000f280000300a00 */
[----:B------:R-:W4:Y:S04]  /*184c0*/  LDL.LU.64 R30, [R1+0x7c8] ;  /* 0x0007c800011e7983 */ /* 0x000f280000300a00 */
[----:B------:R-:W4:Y:S04]  /*184d0*/  LDL.LU.64 R14, [R1+0x7c0] ;  /* 0x0007c000010e7983 */ /* 0x000f280000300a00 */
[----:B------:R-:W-:Y:S04]  /*184e0*/  STL.64 [R1+0x17b0], R110 ;  /* 0x0017b06e01007387 */ /* 0x000fe80000100a00 */
[----:B------:R1:W-:Y:S04]  /*184f0*/  STL.64 [R1+0x3d0], R32 ;  /* 0x0003d02001007387 */ /* 0x0003e80000100a00 */
[----:B------:R-:W4:Y:S04]  /*18500*/  LDL.LU.64 R250, [R1+0x7b0] ;  /* 0x0007b00001fa7983 */ /* 0x000f280000300a00 */
[----:B------:R-:W4:Y:S04]  /*18510*/  LDL.LU.64 R78, [R1+0x7a8] ;  /* 0x0007a800014e7983 */ /* 0x000f280000300a00 */
[----:B------:R-:W4:Y:S04]  /*18520*/  LDL.LU.64 R62, [R1+0x7a0] ;  /* 0x0007a000013e7983 */ /* 0x000f280000300a00 */
[----:B------:R-:W-:Y:S01]  /*18530*/  STL.64 [R1+0x17c0], R94 ;  /* 0x0017c05e01007387 */ /* 0x000fe20000100a00 */
[----:B------:R-:W-:-:S03]  /*18540*/  IMAD.WIDE R42, R5, 0x4, R42 ;  /* 0x00000004052a7825 */ /* 0x000fc600078e022a */
[----:B------:R-:W-:Y:S01]  /*18550*/  LDGSTS.E [R240+0x15600], desc[UR74][R32.64], !P6 ;  /* 0x1560000020f07fae */ /* 0x000fe2000f1a104a */
[----:B--2---:R-:W-:-:S05]  /*18560*/  IMAD.WIDE R248, R3, 0x4, R28 ;  /* 0x0000000403f87825 */ /* 0x004fca00078e021c */
[----:B------:R-:W-:Y:S04]  /*18570*/  STL.64 [R1+0x4c8], R248 ;  /* 0x0004c8f801007387 */ /* 0x000fe80000100a00 */
[----:B------:R-:W2:Y:S04]  /*18580*/  LDL.LU.64 R46, [R1+0x790] ;  /* 0x00079000012e7983 */ /* 0x000ea80000300a00 */
[----:B------:R-:W2:Y:S01]  /*18590*/  LDL.LU.64 R28, [R1+0x788] ;  /* 0x00078800011c7983 */ /* 0x000ea20000300a00 */
[----:B---3--:R-:W-:-:S03]  /*185a0*/  IMAD.WIDE R176, R3, 0x4, R12 ;  /* 0x0000000403b07825 */ /* 0x008fc600078e020c */
[----:B------:R-:W3:Y:S04]  /*185b0*/  LDL.LU.64 R12, [R1+0x780] ;  /* 0x00078000010c7983 */ /* 0x000ee80000300a00 */
[----:B------:R-:W-:Y:S01]  /*185c0*/  STL.64 [R1+0x7d8], R176 ;  /* 0x0007d8b001007387 */ /* 0x000fe20000100a00 */
[----:B----4-:R-:W-:-:S04]  /*185d0*/  IMAD.WIDE R112, R3, 0x4, R220 ;  /* 0x0000000403707825 */ /* 0x010fc800078e02dc */
[C---:B------:R-:W-:Y:S02]  /*185e0*/  IMAD.WIDE R48, R3.reuse, 0x4, R204 ;  /* 0x0000000403307825 */ /* 0x040fe400078e02cc */
[----:B------:R-:W4:Y:S02]  /*185f0*/  LDL.LU.64 R204, [R1+0x770] ;  /* 0x0007700001cc7983 */ /* 0x000f240000300a00 */
[C---:B------:R-:W-:Y:S02]  /*18600*/  IMAD.WIDE R220, R3.reuse, 0x4, R188 ;  /* 0x0000000403dc7825 */ /* 0x040fe400078e02bc */
[----:B------:R-:W4:Y:S02]  /*18610*/  LDL.LU.64 R188, [R1+0x768] ;  /* 0x0007680001bc7983 */ /* 0x000f240000300a00 */
[C---:B------:R-:W-:Y:S02]  /*18620*/  IMAD.WIDE R8, R3.reuse, 0x4, R172 ;  /* 0x0000000403087825 */ /* 0x040fe400078e02ac */
[----:B------:R-:W4:Y:S02]  /*18630*/  LDL.LU.64 R172, [R1+0x760] ;  /* 0x0007600001ac7983 */ /* 0x000f240000300a00 */
[----:B------:R-:W-:-:S02]  /*18640*/  IMAD.WIDE R24, R3, 0x4, R160 ;  /* 0x0000000403187825 */ /* 0x000fc400078e02a0 */
[----:B------:R-:W-:Y:S04]  /*18650*/  STL.64 [R1+0x818], R112 ;  /* 0x0008187001007387 */ /* 0x000fe80000100a00 */
[----:B------:R-:W-:Y:S04]  /*18660*/  STL.64 [R1+0x838], R48 ;  /* 0x0008383001007387 */ /* 0x000fe80000100a00 */
[----:B------:R-:W-:Y:S01]  /*18670*/  STL.64 [R1+0xbe0], R220 ;  /* 0x000be0dc01007387 */ /* 0x000fe20000100a00 */
[----:B------:R-:W-:-:S03]  /*18680*/  IMAD.WIDE R58, R5, 0x4, R58 ;  /* 0x00000004053a7825 */ /* 0x000fc600078e023a */
[----:B------:R-:W-:Y:S01]  /*18690*/  LDGSTS.E [R240+0x15680], desc[UR74][R8.64], !P6 ;  /* 0x1568000008f07fae */ /* 0x000fe2000f1a104a */
[----:B------:R-:W-:-:S03]  /*186a0*/  IMAD.WIDE R16, R3, 0x4, R144 ;  /* 0x0000000403107825 */ /* 0x000fc600078e0290 */
[----:B------:R-:W-:Y:S01]  /*186b0*/  LDGSTS.E [R240+0x15700], desc[UR74][R24.64], !P6 ;  /* 0x1570000018f07fae */ /* 0x000fe2000f1a104a */
[----:B------:R-:W-:-:S04]  /*186c0*/  IMAD.WIDE R224, R3, 0x4, R128 ;  /* 0x0000000403e07825 */ /* 0x000fc800078e0280 */
[C---:B------:R-:W-:Y:S01]  /*186d0*/  IMAD.WIDE R208, R3.reuse, 0x4, R96 ;  /* 0x0000000403d07825 */ /* 0x040fe200078e0260 */
[----:B------:R1:W-:Y:S04]  /*186e0*/  STL.64 [R1+0x390], R16 ;  /* 0x0003901001007387 */ /* 0x0003e80000100a00 */
[----:B------:R1:W-:Y:S01]  /*186f0*/  STL.64 [R1+0x410], R224 ;  /* 0x000410e001007387 */ /* 0x0003e20000100a00 */
[----:B------:R-:W-:-:S03]  /*18700*/  IMAD.WIDE R192, R3, 0x4, R80 ;  /* 0x0000000403c07825 */ /* 0x000fc600078e0250 */
[----:B------:R1:W-:Y:S01]  /*18710*/  STL.64 [R1+0x450], R208 ;  /* 0x000450d001007387 */ /* 0x0003e20000100a00 */
[----:B------:R-:W-:-:S03]  /*18720*/  IMAD.WIDE R160, R3, 0x4, R64 ;  /* 0x0000000403a07825 */ /* 0x000fc600078e0240 */
[----:B------:R1:W-:Y:S01]  /*18730*/  STL.64 [R1+0x4c0], R192 ;  /* 0x0004c0c001007387 */ /* 0x0003e20000100a00 */
[----:B------:R-:W-:-:S03]  /*18740*/  IMAD.WIDE R144, R3, 0x4, R30 ;  /* 0x0000000403907825 */ /* 0x000fc600078e021e */
[----:B------:R1:W-:Y:S01]  /*18750*/  STL.64 [R1+0x4d0], R160 ;  /* 0x0004d0a001007387 */ /* 0x0003e20000100a00 */
[----:B------:R-:W-:-:S03]  /*18760*/  IMAD.WIDE R128, R3, 0x4, R14 ;  /* 0x0000000403807825 */ /* 0x000fc600078e020e */
[----:B------:R1:W-:Y:S04]  /*18770*/  STL.64 [R1+0x4d8], R144 ;  /* 0x0004d89001007387 */ /* 0x0003e80000100a00 */
[----:B------:R1:W-:Y:S01]  /*18780*/  STL.64 [R1+0x798], R128 ;  /* 0x0007988001007387 */ /* 0x0003e20000100a00 */
[----:B------:R-:W-:-:S03]  /*18790*/  IMAD.WIDE R74, R5, 0x4, R74 ;  /* 0x00000004054a7825 */ /* 0x000fc600078e024a */
[----:B------:R-:W-:Y:S01]  /*187a0*/  LDGSTS.E [R240+0x15780], desc[UR74][R16.64], !P6 ;  /* 0x1578000010f07fae */ /* 0x000fe2000f1a104a */
[----:B------:R-:W-:-:S03]  /*187b0*/  IMAD.WIDE R96, R3, 0x4, R250 ;  /* 0x0000000403607825 */ /* 0x000fc600078e02fa */
[----:B------:R-:W-:Y:S01]  /*187c0*/  LDGSTS.E [R240+0x15e00], desc[UR74][R248.64], !P0 ;  /* 0x15e00000f8f07fae */ /* 0x000fe2000c1a104a */
[----:B------:R-:W-:-:S03]  /*187d0*/  IMAD.WIDE R80, R3, 0x4, R78 ;  /* 0x0000000403507825 */ /* 0x000fc600078e024e */
[----:B------:R1:W-:Y:S01]  /*187e0*/  STL.64 [R1+0x7d0], R96 ;  /* 0x0007d06001007387 */ /* 0x0003e20000100a00 */
[----:B------:R-:W-:-:S03]  /*187f0*/  IMAD.WIDE R64, R3, 0x4, R62 ;  /* 0x0000000403407825 */ /* 0x000fc600078e023e */
[----:B------:R1:W-:Y:S04]  /*18800*/  STL.64 [R1+0x7f0], R80 ;  /* 0x0007f05001007387 */ /* 0x0003e80000100a00 */
[----:B------:R1:W-:Y:S01]  /*18810*/  STL.64 [R1+0x7f8], R64 ;  /* 0x0007f84001007387 */ /* 0x0003e20000100a00 */
[----:B------:R-:W-:-:S04]  /*18820*/  IMAD.WIDE R90, R5, 0x4, R90 ;  /* 0x00000004055a7825 */ /* 0x000fc800078e025a */
[C---:B------:R-:W-:Y:S01]  /*18830*/  IMAD.WIDE R186, R5.reuse, 0x4, R186 ;  /* 0x0000000405ba7825 */ /* 0x040fe200078e02ba */
[----:B------:R-:W-:Y:S03]  /*18840*/  LDGSTS.E [R240+0x15e80], desc[UR74][R224.64], !P0 ;  /* 0x15e80000e0f07fae */ /* 0x000fe6000c1a104a */
[C---:B------:R-:W-:Y:S01]  /*18850*/  IMAD.WIDE R78, R5.reuse, 0x4, R106 ;  /* 0x00000004054e7825 */ /* 0x040fe200078e026a */
[----:B------:R-:W-:Y:S03]  /*18860*/  LDGSTS.E [R240+0x15f00], desc[UR74][R208.64], !P0 ;  /* 0x15f00000d0f07fae */ /* 0x000fe6000c1a104a */
[----:B------:R-:W-:-:S04]  /*18870*/  IMAD.WIDE R62, R5, 0x4, R122 ;  /* 0x00000004053e7825 */ /* 0x000fc800078e027a */
[C---:B------:R-:W-:Y:S01]  /*18880*/  IMAD.WIDE R202, R5.reuse, 0x4, R202 ;  /* 0x0000000405ca7825 */ /* 0x040fe200078e02ca */
[----:B------:R-:W-:Y:S01]  /*18890*/  ISETP.GE.U32.AND P5, PT, R4, 0x7fffffa1, PT ;  /* 0x7fffffa10400780c */ /* 0x000fe20003fa6070 */
[----:B------:R-:W-:Y:S01]  /*188a0*/  LDGSTS.E [R240+0x15f80], desc[UR74][R192.64], !P0 ;  /* 0x15f80000c0f07fae */ /* 0x000fe2000c1a104a */
[----:B------:R-:W1:Y:S01]  /*188b0*/  LDC R4, c[0x0][0x3a0] ;  /* 0x0000e800ff047b82 */ /* 0x000e620000000800 */
[----:B------:R-:W-:Y:S02]  /*188c0*/  IMAD.WIDE R218, R5, 0x4, R218 ;  /* 0x0000000405da7825 */ /* 0x000fe400078e02da */
[----:B------:R-:W-:Y:S04]  /*188d0*/  LDGSTS.E [R240+0x16600], desc[UR74][R176.64], !P1 ;  /* 0x16600000b0f07fae */ /* 0x000fe8000c9a104a */
[----:B------:R-:W-:Y:S04]  /*188e0*/  LDGSTS.E [R240+0x16680], desc[UR74][R160.64], !P1 ;  /* 0x16680000a0f07fae */ /* 0x000fe8000c9a104a */
[----:B------:R-:W-:Y:S04]  /*188f0*/  LDGSTS.E [R240+0x16700], desc[UR74][R144.64], !P1 ;  /* 0x1670000090f07fae */ /* 0x000fe8000c9a104a */
[----:B------:R-:W-:Y:S04]  /*18900*/  LDGSTS.E [R240+0x16780], desc[UR74][R128.64], !P1 ;  /* 0x1678000080f07fae */ /* 0x000fe8000c9a104a */
[----:B------:R-:W-:Y:S04]  /*18910*/  LDGSTS.E [R240+0x16e00], desc[UR74][R112.64], !P3 ;  /* 0x16e0000070f07fae */ /* 0x000fe8000d9a104a */
[----:B------:R-:W-:Y:S04]  /*18920*/  LDGSTS.E [R240+0x16e80], desc[UR74][R96.64], !P3 ;  /* 0x16e8000060f07fae */ /* 0x000fe8000d9a104a */
[----:B------:R-:W-:Y:S04]  /*18930*/  LDGSTS.E [R240+0x16f00], desc[UR74][R80.64], !P3 ;  /* 0x16f0000050f07fae */ /* 0x000fe8000d9a104a */
[----:B------:R-:W-:Y:S04]  /*18940*/  LDGSTS.E [R240+0x16f80], desc[UR74][R64.64], !P3 ;  /* 0x16f8000040f07fae */ /* 0x000fe8000d9a104a */
[----:B------:R-:W-:Y:S01]  /*18950*/  LDGSTS.E [R240+0x17600], desc[UR74][R48.64], !P4 ;  /* 0x1760000030f07fae */ /* 0x000fe2000e1a104a */
[----:B--2---:R-:W-:-:S04]  /*18960*/  IMAD.WIDE R30, R3, 0x4, R46 ;  /* 0x00000004031e7825 */ /* 0x004fc800078e022e */
[----:B------:R-:W-:Y:S01]  /*18970*/  IMAD.WIDE R14, R3, 0x4, R28 ;  /* 0x00000004030e7825 */ /* 0x000fe200078e021c */
[----:B------:R2:W-:Y:S04]  /*18980*/  STL.64 [R1+0x790], R30 ;  /* 0x0007901e01007387 */ /* 0x0005e80000100a00 */
[----:B------:R1:W-:Y:S01]  /*18990*/  STL.64 [R1+0x810], R14 ;  /* 0x0008100e01007387 */ /* 0x0003e20000100a00 */
[----:B------:R-:W-:-:S03]  /*189a0*/  IMAD.WIDE R46, R5, 0x4, R138 ;  /* 0x00000004052e7825 */ /* 0x000fc600078e028a */
[----:B------:R-:W-:Y:S01]  /*189b0*/  LDGSTS.E [R240+0x17680], desc[UR74][R30.64], !P4 ;  /* 0x176800001ef07fae */ /* 0x000fe2000e1a104a */
[----:B------:R-:W-:-:S03]  /*189c0*/  IMAD.WIDE R28, R5, 0x4, R154 ;  /* 0x00000004051c7825 */ /* 0x000fc600078e029a */
[----:B------:R-:W-:Y:S01]  /*189d0*/  LDGSTS.E [R240+0x17700], desc[UR74][R14.64], !P4 ;  /* 0x177000000ef07fae */ /* 0x000fe2000e1a104a */
[----:B---3--:R-:W-:-:S05]  /*189e0*/  IMAD.WIDE R250, R3, 0x4, R12 ;  /* 0x0000000403fa7825 */ /* 0x008fca00078e020c */
[----:B------:R3:W-:Y:S01]  /*189f0*/  STL.64 [R1+0x830], R250 ;  /* 0x000830fa01007387 */ /* 0x0007e20000100a00 */
[----:B------:R-:W-:-:S03]  /*18a00*/  IMAD.WIDE R12, R5, 0x4, R170 ;  /* 0x00000004050c7825 */ /* 0x000fc600078e02aa */
[----:B------:R-:W-:Y:S04]  /*18a10*/  LDGSTS.E [R240+0x17780], desc[UR74][R250.64], !P4 ;  /* 0x17780000faf07fae */ /* 0x000fe8000e1a104a */
[----:B------:R1:W-:Y:S01]  /*18a20*/  LDGSTS.E [R240+0x17e00], desc[UR74][R220.64], !P5 ;  /* 0x17e00000dcf07fae */ /* 0x0003e2000e9a104a */
[----:B----4-:R-:W-:-:S04]  /*18a30*/  IMAD.WIDE R204, R3, 0x4, R204 ;  /* 0x0000000403cc7825 */ /* 0x010fc800078e02cc */
[C---:B------:R-:W-:Y:S01]  /*18a40*/  IMAD.WIDE R188, R3.reuse, 0x4, R188 ;  /* 0x0000000403bc7825 */ /* 0x040fe200078e02bc */
[----:B------:R4:W-:Y:S03]  /*18a50*/  STL.64 [R1+0xb68], R204 ;  /* 0x000b68cc01007387 */ /* 0x0009e60000100a00 */
[----:B------:R-:W-:Y:S01]  /*18a60*/  IMAD.WIDE R172, R3, 0x4, R172 ;  /* 0x0000000403ac7825 */ /* 0x000fe200078e02ac */
[----:B------:R1:W-:Y:S04]  /*18a70*/  STL.64 [R1+0xb70], R188 ;  /* 0x000b70bc01007387 */ /* 0x0003e80000100a00 */
[----:B------:R1:W-:Y:S04]  /*18a80*/  STL.64 [R1+0xb78], R172 ;  /* 0x000b78ac01007387 */ /* 0x0003e80000100a00 */
[----:B------:R-:W-:Y:S04]  /*18a90*/  STL.64 [R1+0x1770], R42 ;  /* 0x0017702a01007387 */ /* 0x000fe80000100a00 */
[----:B------:R-:W-:Y:S04]  /*18aa0*/  STL.64 [R1+0x17a0], R58 ;  /* 0x0017a03a01007387 */ /* 0x000fe80000100a00 */
[----:B------:R-:W-:Y:S04]  /*18ab0*/  STL.64 [R1+0x17b8], R74 ;  /* 0x0017b84a01007387 */ /* 0x000fe80000100a00 */
[----:B------:R-:W-:Y:S04]  /*18ac0*/  STL.64 [R1+0x17c8], R90 ;  /* 0x0017c85a01007387 */ /* 0x000fe80000100a00 */
[----:B------:R1:W-:Y:S04]  /*18ad0*/  STL.64 [R1+0x1848], R78 ;  /* 0x0018484e01007387 */ /* 0x0003e80000100a00 */
[----:B------:R1:W-:Y:S04]  /*18ae0*/  STL.64 [R1+0x1858], R62 ;  /* 0x0018583e01007387 */ /* 0x0003e80000100a00 */
[----:B------:R1:W-:Y:S04]  /*18af0*/  STL.64 [R1+0x1860], R46 ;  /* 0x0018602e01007387 */ /* 0x0003e80000100a00 */
[----:B------:R2:W-:Y:S04]  /*18b00*/  STL.64 [R1+0x18e8], R28 ;  /* 0x0018e81c01007387 */ /* 0x0005e80000100a00 */
[----:B------:R2:W-:Y:S04]  /*18b10*/  STL.64 [R1+0x18f0], R12 ;  /* 0x0018f00c01007387 */ /* 0x0005e80000100a00 */
[----:B-1----:R-:W4:Y:S04]  /*18b20*/  LDL.LU.64 R32, [R1+0x2588] ;  /* 0x0025880001207983 */ /* 0x002f280000300a00 */
[----:B------:R-:W-:Y:S04]  /*18b30*/  STL.64 [R1+0x1988], R186 ;  /* 0x001988ba01007387 */ /* 0x000fe80000100a00 */
[----:B------:R-:W-:Y:S04]  /*18b40*/  STL.64 [R1+0x1a20], R202 ;  /* 0x001a20ca01007387 */ /* 0x000fe80000100a00 */
[----:B------:R1:W-:Y:S04]  /*18b50*/  STL.64 [R1+0x1ac0], R218 ;  /* 0x001ac0da01007387 */ /* 0x0003e80000100a00 */
[----:B------:R-:W4:Y:S04]  /*18b60*/  LDL.LU.64 R16, [R1+0x2580] ;  /* 0x0025800001107983 */ /* 0x000f280000300a00 */
        /* <DEDUP_REMOVED lines=11> */
[----:B------:R1:W-:Y:S04]  /*18c20*/  LDGSTS.E [R240+0x17e80], desc[UR74][R204.64], !P5 ;  /* 0x17e80000ccf07fae */ /* 0x0003e8000e9a104a */
[----:B------:R-:W4:Y:S04]  /*18c30*/  LDL.LU.64 R64, [R1+0x2520] ;  /* 0x0025200001407983 */ /* 0x000f280000300a00 */
[----:B------:R-:W-:Y:S04]  /*18c40*/  LDGSTS.E [R240+0x17f00], desc[UR74][R188.64], !P5 ;  /* 0x17f00000bcf07fae */ /* 0x000fe8000e9a104a */
[----:B------:R-:W4:Y:S04]  /*18c50*/  LDL.LU.64 R48, [R1+0x2518] ;  /* 0x0025180001307983 */ /* 0x000f280000300a00 */
[----:B------:R-:W-:Y:S04]  /*18c60*/  LDGSTS.E [R240+0x17f80], desc[UR74][R172.64], !P5 ;  /* 0x17f80000acf07fae */ /* 0x000fe8000e9a104a */
[----:B--2---:R-:W2:Y:S04]  /*18c70*/  LDL.LU.64 R30, [R1+0x2510] ;  /* 0x00251000011e7983 */ /* 0x004ea80000300a00 */
[----:B------:R-:W0:Y:S04]  /*18c80*/  LDGDEPBAR ;  /* 0x00000000000079af */ /* 0x000e280000000000 */
[----:B------:R-:W2:Y:S04]  /*18c90*/  LDL.LU.64 R14, [R1+0x2508] ;  /* 0x00250800010e7983 */ /* 0x000ea80000300a00 */
[----:B------:R-:W-:Y:S04]  /*18ca0*/  LDGSTS.E [R0+0x8000], desc[UR74][R156.64], P2 ;  /* 0x080000009c007fae */ /* 0x000fe800091a104a */
[----:B---3--:R-:W3:Y:S04]  /*18cb0*/  LDL.LU.64 R250, [R1+0x2500] ;  /* 0x0025000001fa7983 */ /* 0x008ee80000300a00 */
[----:B------:R-:W-:Y:S04]  /*18cc0*/  LDGSTS.E [R0+0x8400], desc[UR74][R140.64], P2 ;  /* 0x084000008c007fae */ /* 0x000fe800091a104a */
[----:B------:R-:W2:Y:S04]  /*18cd0*/  LDL.LU.64 R220, [R1+0x24f8] ;  /* 0x0024f80001dc7983 */ /* 0x000ea80000300a00 */
[----:B------:R-:W-:Y:S04]  /*18ce0*/  LDGSTS.E [R0+0x8800], desc[UR74][R124.64], P2 ;  /* 0x088000007c007fae */ /* 0x000fe800091a104a */
[----:B----4-:R-:W1:Y:S04]  /*18cf0*/  LDL.LU.64 R204, [R1+0x24f0] ;  /* 0x0024f00001cc7983 */ /* 0x010e680000300a00 */
[----:B------:R-:W-:Y:S04]  /*18d00*/  LDGSTS.E [R0+0x8c00], desc[UR74][R108.64], P2 ;  /* 0x08c000006c007fae */ /* 0x000fe800091a104a */
[----:B------:R-:W4:Y:S04]  /*18d10*/  LDL.LU.64 R188, [R1+0x24e8] ;  /* 0x0024e80001bc7983 */ /* 0x000f280000300a00 */
[----:B------:R-:W-:Y:S04]  /*18d20*/  LDGSTS.E [R0+0x9000], desc[UR74][R92.64], P2 ;  /* 0x090000005c007fae */ /* 0x000fe800091a104a */
[----:B------:R-:W3:Y:S04]  /*18d30*/  LDL.LU.64 R172, [R1+0x24e0] ;  /* 0x0024e00001ac7983 */ /* 0x000ee80000300a00 */
[----:B------:R-:W-:Y:S04]  /*18d40*/  LDGSTS.E [R0+0x9400], desc[UR74][R76.64], P2 ;  /* 0x094000004c007fae */ /* 0x000fe800091a104a */
[----:B------:R-:W3:Y:S04]  /*18d50*/  LDL.LU.64 R156, [R1+0x24d8] ;  /* 0x0024d800019c7983 */ /* 0x000ee80000300a00 */
[----:B------:R-:W-:Y:S04]  /*18d60*/  LDGSTS.E [R0+0x9800], desc[UR74][R60.64], P2 ;  /* 0x098000003c007fae */ /* 0x000fe800091a104a */
[----:B------:R-:W3:Y:S04]  /*18d70*/  LDL.LU.64 R140, [R1+0x24d0] ;  /* 0x0024d000018c7983 */ /* 0x000ee80000300a00 */
[----:B------:R-:W-:Y:S04]  /*18d80*/  LDGSTS.E [R0+0x9c00], desc[UR74][R44.64], P2 ;  /* 0x09c000002c007fae */ /* 0x000fe800091a104a */
[----:B------:R-:W4:Y:S04]  /*18d90*/  LDL.LU.64 R124, [R1+0x24c8] ;  /* 0x0024c800017c7983 */ /* 0x000f280000300a00 */
        /* <DEDUP_REMOVED lines=15> */
[----:B------:R-:W-:Y:S04]  /*18e90*/  LDGSTS.E [R0+0xc000], desc[UR74][R142.64], P2 ;  /* 0x0c0000008e007fae */ /* 0x000fe800091a104a */
[----:B------:R-:W4:Y:S04]  /*18ea0*/  LDL.LU.64 R222, [R1+0x448] ;  /* 0x0004480001de7983 */ /* 0x000f280000300a00 */
[----:B------:R-:W-:Y:S04]  /*18eb0*/  LDGSTS.E [R0+0xc400], desc[UR74][R126.64], P2 ;  /* 0x0c4000007e007fae */ /* 0x000fe800091a104a */
[----:B------:R-:W4:Y:S04]  /*18ec0*/  LDL.LU.64 R206, [R1+0x408] ;  /* 0x0004080001ce7983 */ /* 0x000f280000300a00 */
[----:B------:R-:W-:Y:S04]  /*18ed0*/  LDGSTS.E [R0+0xc800], desc[UR74][R110.64], P2 ;  /* 0x0c8000006e007fae */ /* 0x000fe800091a104a */
[----:B------:R-:W4:Y:S04]  /*18ee0*/  LDL.LU.64 R190, [R1+0x3c8] ;  /* 0x0003c80001be7983 */ /* 0x000f280000300a00 */
        /* <DEDUP_REMOVED lines=9> */
[----:B------:R3:W-:Y:S04]  /*18f80*/  LDGSTS.E [R0+0xdc00], desc[UR74][R90.64], P2 ;  /* 0x0dc000005a007fae */ /* 0x0007e800091a104a */
[----:B------:R-:W4:Y:S04]  /*18f90*/  LDL.LU.64 R94, [R1+0x248] ;  /* 0x00024800015e7983 */ /* 0x000f280000300a00 */
[----:B------:R1:W-:Y:S04]  /*18fa0*/  LDGSTS.E [R0+0xe000], desc[UR74][R78.64], P2 ;  /* 0x0e0000004e007fae */ /* 0x0003e800091a104a */
[----:B------:R1:W-:Y:S04]  /*18fb0*/  LDGSTS.E [R0+0xe400], desc[UR74][R62.64], P2 ;  /* 0x0e4000003e007fae */ /* 0x0003e800091a104a */
[----:B------:R1:W-:Y:S04]  /*18fc0*/  LDGSTS.E [R0+0xe800], desc[UR74][R46.64], P2 ;  /* 0x0e8000002e007fae */ /* 0x0003e800091a104a */
[----:B------:R-:W4:Y:S04]  /*18fd0*/  LDL.LU.64 R78, [R1+0x208] ;  /* 0x00020800014e7983 */ /* 0x000f280000300a00 */
[----:B------:R-:W4:Y:S04]  /*18fe0*/  LDL.LU.64 R62, [R1+0x1c8] ;  /* 0x0001c800013e7983 */ /* 0x000f280000300a00 */
[----:B------:R-:W4:Y:S04]  /*18ff0*/  LDL.LU.64 R46, [R1+0x188] ;  /* 0x00018800012e7983 */ /* 0x000f280000300a00 */
[----:B------:R1:W-:Y:S04]  /*19000*/  LDGSTS.E [R0+0xec00], desc[UR74][R28.64], P2 ;  /* 0x0ec000001c007fae */ /* 0x0003e800091a104a */
[----:B------:R1:W-:Y:S04]  /*19010*/  LDGSTS.E [R0+0xf000], desc[UR74][R12.64], P2 ;  /* 0x0f0000000c007fae */ /* 0x0003e800091a104a */
[----:B------:R-:W-:Y:S04]  /*19020*/  LDGSTS.E [R0+0xf400], desc[UR74][R186.64], P2 ;  /* 0x0f400000ba007fae */ /* 0x000fe800091a104a */
[----:B------:R-:W4:Y:S04]  /*19030*/  LDL.LU.64 R28, [R1+0x148] ;  /* 0x00014800011c7983 */ /* 0x000f280000300a00 */
[----:B------:R-:W4:Y:S04]  /*19040*/  LDL.LU.64 R12, [R1+0x108] ;  /* 0x00010800010c7983 */ /* 0x000f280000300a00 */
[----:B------:R-:W4:Y:S04]  /*19050*/  LDL.LU.64 R236, [R1+0xc8] ;  /* 0x0000c80001ec7983 */ /* 0x000f280000300a00 */
[----:B------:R-:W4:Y:S04]  /*19060*/  LDL.LU.64 R74, [R1+0x88] ;  /* 0x00008800014a7983 */ /* 0x000f280000300a00 */
[----:B------:R-:W4:Y:S04]  /*19070*/  LDL.LU.64 R58, [R1+0x48] ;  /* 0x00004800013a7983 */ /* 0x000f280000300a00 */
[----:B------:R-:W4:Y:S04]  /*19080*/  LDL.LU.64 R42, [R1+0x8] ;  /* 0x00000800012a7983 */ /* 0x000f280000300a00 */
[----:B------:R-:W-:Y:S04]  /*19090*/  LDGSTS.E [R0+0xf800], desc[UR74][R202.64], P2 ;  /* 0x0f800000ca007fae */ /* 0x000fe800091a104a */
[----:B------:R1:W-:Y:S01]  /*190a0*/  LDGSTS.E [R0+0xfc00], desc[UR74][R218.64], P2 ;  /* 0x0fc00000da007fae */ /* 0x0003e200091a104a */
[----:B--2---:R-:W-:-:S04]  /*190b0*/  IMAD.WIDE R220, R5, 0x4, R220 ;  /* 0x0000000405dc7825 */ /* 0x004fc800078e02dc */
[----:B-1----:R-:W-:-:S04]  /*190c0*/  IMAD.WIDE R204, R5, 0x4, R204 ;  /* 0x0000000405cc7825 */ /* 0x002fc800078e02cc */
[----:B---3--:R-:W-:-:S04]  /*190d0*/  IMAD.WIDE R90, R5, 0x4, R140 ;  /* 0x00000004055a7825 */ /* 0x008fc800078e028c */
[----:B----4-:R-:W-:-:S04]  /*190e0*/  IMAD.WIDE R106, R5, 0x4, R124 ;  /* 0x00000004056a7825 */ /* 0x010fc800078e027c */
[----:B------:R-:W-:-:S04]  /*190f0*/  IMAD.WIDE R108, R5, 0x4, R108 ;  /* 0x00000004056c7825 */ /* 0x000fc800078e026c */
[----:B------:R-:W-:-:S04]  /*19100*/  IMAD.WIDE R92, R5, 0x4, R92 ;  /* 0x00000004055c7825 */ /* 0x000fc800078e025c */
[----:B------:R-:W-:-:S04]  /*19110*/  IMAD.WIDE R122, R5, 0x4, R76 ;  /* 0x00000004057a7825 */ /* 0x000fc800078e024c */
[----:B------:R-:W-:-:S04]  /*19120*/  IMAD.WIDE R138, R5, 0x4, R60 ;  /* 0x00000004058a7825 */ /* 0x000fc800078e023c */
[----:B------:R-:W-:-:S04]  /*19130*/  IMAD.WIDE R154, R5, 0x4, R44 ;  /* 0x00000004059a7825 */ /* 0x000fc800078e022c */
[----:B------:R-:W-:-:S04]  /*19140*/  IMAD.WIDE R170, R5, 0x4, R26 ;  /* 0x0000000405aa7825 */ /* 0x000fc800078e021a */
[----:B------:R-:W-:-:S04]  /*19150*/  IMAD.WIDE R222, R5, 0x4, R222 ;  /* 0x0000000405de7825 */ /* 0x000fc800078e02de */
[C---:B------:R-:W-:Y:S01]  /*19160*/  IMAD.WIDE R206, R5.reuse, 0x4, R206 ;  /* 0x0000000405ce7825 */ /* 0x040fe200078e02ce */
[----:B------:R1:W-:Y:S03]  /*19170*/  STL.64 [R1+0xd00], R222 ;  /* 0x000d00de01007387 */ /* 0x0003e60000100a00 */
        /* <DEDUP_REMOVED lines=13> */
[----:B------:R1:W-:Y:S04]  /*19250*/  STL.64 [R1+0x1408], R110 ;  /* 0x0014086e01007387 */ /* 0x0003e80000100a00 */
[----:B------:R1:W-:Y:S01]  /*19260*/  STL.64 [R1+0x1470], R94 ;  /* 0x0014705e01007387 */ /* 0x0003e20000100a00 */
[----:B------:R-:W-:-:S03]  /*19270*/  IMAD.WIDE R10, R5, 0x4, R10 ;  /* 0x00000004050a7825 */ /* 0x000fc600078e020a */
[----:B------:R-:W-:Y:S04]  /*19280*/  LDGSTS.E [R238+0x8080], desc[UR74][R222.64], P2 ;  /* 0x08080000deee7fae */ /* 0x000fe800091a104a */
[----:B------:R-:W-:Y:S01]  /*19290*/  LDGSTS.E [R238+0x8480], desc[UR74][R206.64], P2 ;  /* 0x08480000ceee7fae */ /* 0x000fe200091a104a */
[----:B------:R-:W-:-:S03]  /*192a0*/  IMAD.WIDE R78, R5, 0x4, R78 ;  /* 0x00000004054e7825 */ /* 0x000fc600078e024e */
[----:B------:R-:W-:Y:S01]  /*192b0*/  LDGSTS.E [R238+0x8880], desc[UR74][R190.64], P2 ;  /* 0x08880000beee7fae */ /* 0x000fe200091a104a */
[----:B------:R-:W-:-:S03]  /*192c0*/  IMAD.WIDE R62, R5, 0x4, R62 ;  /* 0x00000004053e7825 */ /* 0x000fc600078e023e */
[----:B------:R1:W-:Y:S01]  /*192d0*/  STL.64 [R1+0x14c8], R78 ;  /* 0x0014c84e01007387 */ /* 0x0003e20000100a00 */
[----:B------:R-:W-:-:S03]  /*192e0*/  IMAD.WIDE R46, R5, 0x4, R46 ;  /* 0x00000004052e7825 */ /* 0x000fc600078e022e */
[----:B------:R1:W-:Y:S04]  /*192f0*/  STL.64 [R1+0x1520], R62 ;  /* 0x0015203e01007387 */ /* 0x0003e80000100a00 */
[----:B------:R1:W-:Y:S04]  /*19300*/  STL.64 [R1+0x1580], R46 ;  /* 0x0015802e01007387 */ /* 0x0003e80000100a00 */
[----:B------:R-:W-:Y:S04]  /*19310*/  LDGSTS.E [R238+0x8c80], desc[UR74][R174.64], P2 ;  /* 0x08c80000aeee7fae */ /* 0x000fe800091a104a */
[----:B------:R-:W-:Y:S01]  /*19320*/  LDGSTS.E [R238+0x9080], desc[UR74][R158.64], P2 ;  /* 0x090800009eee7fae */ /* 0x000fe200091a104a */
[----:B------:R-:W-:-:S03]  /*19330*/  IMAD.WIDE R28, R5, 0x4, R28 ;  /* 0x00000004051c7825 */ /* 0x000fc600078e021c */
[----:B------:R-:W-:Y:S01]  /*19340*/  LDGSTS.E [R238+0x9480], desc[UR74][R142.64], P2 ;  /* 0x094800008eee7fae */ /* 0x000fe200091a104a */
[----:B------:R-:W-:-:S03]  /*19350*/  IMAD.WIDE R12, R5, 0x4, R12 ;  /* 0x00000004050c7825 */ /* 0x000fc600078e020c */
[----:B------:R1:W-:Y:S01]  /*19360*/  STL.64 [R1+0x15d8], R28 ;  /* 0x0015d81c01007387 */ /* 0x0003e20000100a00 */
[----:B------:R-:W-:-:S03]  /*19370*/  IMAD.WIDE R236, R5, 0x4, R236 ;  /* 0x0000000405ec7825 */ /* 0x000fc600078e02ec */
[----:B------:R1:W-:Y:S01]  /*19380*/  STL.64 [R1+0x1600], R12 ;  /* 0x0016000c01007387 */ /* 0x0003e20000100a00 */
[----:B------:R-:W-:-:S03]  /*19390*/  IMAD.WIDE R218, R5, 0x4, R74 ;  /* 0x0000000405da7825 */ /* 0x000fc600078e024a */
[----:B------:R-:W-:Y:S01]  /*193a0*/  STL.64 [R1+0x1628], R236 ;  /* 0x001628ec01007387 */ /* 0x000fe20000100a00 */
[----:B------:R-:W-:-:S03]  /*193b0*/  IMAD.WIDE R202, R5, 0x4, R58 ;  /* 0x0000000405ca7825 */ /* 0x000fc600078e023a */
[----:B------:R1:W-:Y:S01]  /*193c0*/  STL.64 [R1+0x1648], R218 ;  /* 0x001648da01007387 */ /* 0x0003e20000100a00 */
[----:B------:R-:W-:-:S03]  /*193d0*/  IMAD.WIDE R186, R5, 0x4, R42 ;  /* 0x0000000405ba7825 */ /* 0x000fc600078e022a */
[----:B------:R1:W-:Y:S04]  /*193e0*/  STL.64 [R1+0x1670], R202 ;  /* 0x001670ca01007387 */ /* 0x0003e80000100a00 */
[----:B------:R1:W-:Y:S04]  /*193f0*/  STL.64 [R1+0x1690], R186 ;  /* 0x001690ba01007387 */ /* 0x0003e80000100a00 */
[----:B------:R1:W-:Y:S01]  /*19400*/  STL.64 [R1+0x16b8], R10 ;  /* 0x0016b80a01007387 */ /* 0x0003e20000100a00 */
[----:B------:R-:W-:-:S03]  /*19410*/  IMAD.WIDE R74, R5, 0x4, R156 ;  /* 0x00000004054a7825 */ /* 0x000fc600078e029c */
[----:B------:R1:W-:Y:S01]  /*19420*/  STL.64 [R1+0x16d0], R170 ;  /* 0x0016d0aa01007387 */ /* 0x0003e20000100a00 */
[----:B------:R-:W-:-:S03]  /*19430*/  IMAD.WIDE R58, R5, 0x4, R172 ;  /* 0x00000004053a7825 */ /* 0x000fc600078e02ac */
[----:B------:R1:W-:Y:S04]  /*19440*/  STL.64 [R1+0x16f0], R154 ;  /* 0x0016f09a01007387 */ /* 0x0003e80000100a00 */
[----:B------:R1:W-:Y:S01]  /*19450*/  STL.64 [R1+0x1708], R138 ;  /* 0x0017088a01007387 */ /* 0x0003e20000100a00 */
[----:B------:R-:W-:-:S03]  /*19460*/  IMAD.WIDE R42, R5, 0x4, R188 ;  /* 0x00000004052a7825 */ /* 0x000fc600078e02bc */
[----:B------:R1:W-:Y:S04]  /*19470*/  STL.64 [R1+0x1728], R122 ;  /* 0x0017287a01007387 */ /* 0x0003e80000100a00 */
[----:B------:R-:W-:Y:S04]  /*19480*/  STL.64 [R1+0x1740], R92 ;  /* 0x0017405c01007387 */ /* 0x000fe80000100a00 */
[----:B------:R-:W-:Y:S04]  /*19490*/  STL.64 [R1+0x1758], R108 ;  /* 0x0017586c01007387 */ /* 0x000fe80000100a00 */
[----:B------:R1:W-:Y:S04]  /*194a0*/  STL.64 [R1+0x1778], R106 ;  /* 0x0017786a01007387 */ /* 0x0003e80000100a00 */
[----:B------:R1:W-:Y:S04]  /*194b0*/  STL.64 [R1+0x17a8], R90 ;  /* 0x0017a85a01007387 */ /* 0x0003e80000100a00 */
[----:B------:R2:W-:Y:S04]  /*194c0*/  STL.64 [R1+0x1830], R74 ;  /* 0x0018304a01007387 */ /* 0x0005e80000100a00 */
[----:B------:R2:W-:Y:S04]  /*194d0*/  STL.64 [R1+0x1840], R58 ;  /* 0x0018403a01007387 */ /* 0x0005e80000100a00 */
[----:B-1----:R-:W4:Y:S04]  /*194e0*/  LDL.LU.64 R222, [R1+0x2488] ;  /* 0x0024880001de7983 */ /* 0x002f280000300a00 */
[----:B------:R1:W-:Y:S04]  /*194f0*/  STL.64 [R1+0x1850], R42 ;  /* 0x0018502a01007387 */ /* 0x0003e80000100a00 */
[----:B--2---:R-:W2:Y:S04]  /*19500*/  LDL.LU.64 R206, [R1+0x2480] ;  /* 0x0024800001ce7983 */ /* 0x004ea80000300a00 */
[----:B------:R1:W-:Y:S04]  /*19510*/  STL.64 [R1+0x18e0], R204 ;  /* 0x0018e0cc01007387 */ /* 0x0003e80000100a00 */
[----:B---3--:R-:W3:Y:S04]  /*19520*/  LDL.LU.64 R190, [R1+0x2478] ;  /* 0x0024780001be7983 */ /* 0x008ee80000300a00 */
[----:B------:R-:W-:Y:S04]  /*19530*/  STL.64 [R1+0x1980], R220 ;  /* 0x001980dc01007387 */ /* 0x000fe80000100a00 */
[----:B----4-:R-:W4:Y:S04]  /*19540*/  LDL.LU.64 R174, [R1+0x2470] ;  /* 0x0024700001ae7983 */ /* 0x010f280000300a00 */
[----:B------:R-:W4:Y:S04]  /*19550*/  LDL.LU.64 R158, [R1+0x2468] ;  /* 0x00246800019e7983 */ /* 0x000f280000300a00 */
[----:B------:R-:W4:Y:S04]  /*19560*/  LDL.LU.64 R142, [R1+0x2460] ;  /* 0x00246000018e7983 */ /* 0x000f280000300a00 */
[----:B------:R-:W-:Y:S04]  /*19570*/  LDGSTS.E [R238+0x9880], desc[UR74][R126.64], P2 ;  /* 0x098800007eee7fae */ /* 0x000fe800091a104a */
[----:B------:R-:W-:Y:S04]  /*19580*/  LDGSTS.E [R238+0x9c80], desc[UR74][R110.64], P2 ;  /* 0x09c800006eee7fae */ /* 0x000fe800091a104a */
[----:B------:R-:W-:Y:S04]  /*19590*/  LDGSTS.E [R238+0xa080], desc[UR74][R94.64], P2 ;  /* 0x0a0800005eee7fae */ /* 0x000fe800091a104a */
[----:B------:R-:W4:Y:S04]  /*195a0*/  LDL.LU.64 R126, [R1+0x2458] ;  /* 0x00245800017e7983 */ /* 0x000f280000300a00 */
        /* <DEDUP_REMOVED lines=43> */
[----:B------:R2:W-:Y:S04]  /*19860*/  LDGSTS.E [R238+0xf880], desc[UR74][R204.64], P2 ;  /* 0x0f880000ccee7fae */ /* 0x0005e800091a104a */
[----:B------:R-:W4:Y:S04]  /*19870*/  LDL.LU.64 R58, [R1+0x80] ;  /* 0x00008000013a7983 */ /* 0x000f280000300a00 */
[----:B-1----:R-:W4:Y:S04]  /*19880*/  LDL.LU.64 R42, [R1+0x40] ;  /* 0x00004000012a7983 */ /* 0x002f280000300a00 */
[----:B------:R-:W4:Y:S04]  /*19890*/  LDL.LU.64 R236, [R1] ;  /* 0x0000000001ec7983 */ /* 0x000f280000300a00 */
[----:B------:R-:W-:Y:S01]  /*198a0*/  LDGSTS.E [R238+0xfc80], desc[UR74][R220.64], P2 ;  /* 0x0fc80000dcee7fae */ /* 0x000fe200091a104a */
[----:B--2---:R-:W-:-:S04]  /*198b0*/  IMAD.WIDE R92, R5, 0x4, R206 ;  /* 0x00000004055c7825 */ /* 0x004fc800078e02ce */
        /* <DEDUP_REMOVED lines=9> */
[----:B------:R-:W-:-:S05]  /*19950*/  IMAD.WIDE R108, R5, 0x4, R76 ;  /* 0x00000004056c7825 */ /* 0x000fca00078e024c */
[----:B------:R-:W-:Y:S01]  /*19960*/  LDGSTS.E [R2+0x8100], desc[UR74][R108.64], P2 ;  /* 0x081000006c027fae */ /* 0x000fe200091a104a */
[----:B------:R-:W-:-:S04]  /*19970*/  IMAD.WIDE R218, R5, 0x4, R218 ;  /* 0x0000000405da7825 */ /* 0x000fc800078e02da */
[C---:B------:R-:W-:Y:S01]  /*19980*/  IMAD.WIDE R204, R5.reuse, 0x4, R44 ;  /* 0x0000000405cc7825 */ /* 0x040fe200078e022c */
[----:B------:R-:W-:Y:S03]  /*19990*/  STL.64 [R1+0xcf8], R218 ;  /* 0x000cf8da01007387 */ /* 0x000fe60000100a00 */
        /* <DEDUP_REMOVED lines=10> */
[----:B------:R-:W-:-:S04]  /*19a40*/  IMAD.WIDE R124, R5, 0x4, R60 ;  /* 0x00000004057c7825 */ /* 0x000fc800078e023c */
[C---:B------:R-:W-:Y:S01]  /*19a50*/  IMAD.WIDE R154, R5.reuse, 0x4, R154 ;  /* 0x00000004059a7825 */ /* 0x040fe200078e029a */
[----:B------:R-:W-:Y:S03]  /*19a60*/  STL.64 [R1+0xe28], R170 ;  /* 0x000e28aa01007387 */ /* 0x000fe60000100a00 */
[C---:B------:R-:W-:Y:S01]  /*19a70*/  IMAD.WIDE R138, R5.reuse, 0x4, R138 ;  /* 0x00000004058a7825 */ /* 0x040fe200078e028a */
[----:B------:R-:W-:Y:S03]  /*19a80*/  STL.64 [R1+0x13f8], R154 ;  /* 0x0013f89a01007387 */ /* 0x000fe60000100a00 */
[C---:B------:R-:W-:Y:S01]  /*19a90*/  IMAD.WIDE R122, R5.reuse, 0x4, R122 ;  /* 0x00000004057a7825 */ /* 0x040fe200078e027a */
[----:B------:R-:W-:Y:S04]  /*19aa0*/  STL.64 [R1+0x1460], R138 ;  /* 0x0014608a01007387 */ /* 0x000fe80000100a00 */
[----:B------:R-:W-:Y:S04]  /*19ab0*/  STL.64 [R1+0x14c0], R122 ;  /* 0x0014c07a01007387 */ /* 0x000fe80000100a00 */
[----:B------:R-:W-:Y:S04]  /*19ac0*/  LDGSTS.E [R2+0x8500], desc[UR74][R124.64], P2 ;  /* 0x085000007c027fae */ /* 0x000fe800091a104a */
[----:B------:R-:W-:Y:S01]  /*19ad0*/  LDGSTS.E [R2+0x8900], desc[UR74][R218.64], P2 ;  /* 0x08900000da027fae */ /* 0x000fe200091a104a */
[----:B------:R-:W-:-:S03]  /*19ae0*/  IMAD.WIDE R106, R5, 0x4, R106 ;  /* 0x00000004056a7825 */ /* 0x000fc600078e026a */
[----:B------:R-:W-:Y:S01]  /*19af0*/  LDGSTS.E [R2+0x8d00], desc[UR74][R204.64], P2 ;  /* 0x08d00000cc027fae */ /* 0x000fe200091a104a */
[----:B------:R-:W-:-:S03]  /*19b00*/  IMAD.WIDE R90, R5, 0x4, R90 ;  /* 0x00000004055a7825 */ /* 0x000fc600078e025a */
[----:B------:R-:W-:Y:S01]  /*19b10*/  STL.64 [R1+0x1518], R106 ;  /* 0x0015186a01007387 */ /* 0x000fe20000100a00 */
[----:B------:R-:W-:-:S03]  /*19b20*/  IMAD.WIDE R60, R5, 0x4, R74 ;  /* 0x00000004053c7825 */ /* 0x000fc600078e024a */
[----:B------:R-:W-:Y:S04]  /*19b30*/  STL.64 [R1+0x1548], R90 ;  /* 0x0015485a01007387 */ /* 0x000fe80000100a00 */
        /* <DEDUP_REMOVED lines=10> */
[----:B------:R4:W-:Y:S01]  /*19be0*/  STL.64 [R1+0x15e8], R10 ;  /* 0x0015e80a01007387 */ /* 0x0009e20000100a00 */
[----:B------:R-:W-:-:S03]  /*19bf0*/  IMAD.WIDE R58, R5, 0x4, R110 ;  /* 0x00000004053a7825 */ /* 0x000fc600078e026e */
[----:B------:R-:W-:Y:S01]  /*19c00*/  STL.64 [R1+0x1618], R12 ;  /* 0x0016180c01007387 */ /* 0x000fe20000100a00 */
[----:B------:R-:W-:-:S03]  /*19c10*/  IMAD.WIDE R42, R5, 0x4, R126 ;  /* 0x00000004052a7825 */ /* 0x000fc600078e027e */
[----:B------:R-:W-:Y:S04]  /*19c20*/  STL.64 [R1+0x1638], R28 ;  /* 0x0016381c01007387 */ /* 0x000fe80000100a00 */
[----:B------:R-:W-:Y:S04]  /*19c30*/  STL.64 [R1+0x1658], R46 ;  /* 0x0016582e01007387 */ /* 0x000fe80000100a00 */
[----:B------:R-:W-:Y:S04]  /*19c40*/  STL.64 [R1+0x1680], R62 ;  /* 0x0016803e01007387 */ /* 0x000fe80000100a00 */
[----:B------:R1:W-:Y:S01]  /*19c50*/  STL.64 [R1+0x16a0], R74 ;  /* 0x0016a04a01007387 */ /* 0x0003e20000100a00 */
[----:B------:R-:W-:-:S03]  /*19c60*/  IMAD.WIDE R76, R5, 0x4, R222 ;  /* 0x00000004054c7825 */ /* 0x000fc600078e02de */
[----:B------:R-:W-:Y:S04]  /*19c70*/  STL.64 [R1+0x16c0], R94 ;  /* 0x0016c05e01007387 */ /* 0x000fe80000100a00 */
[----:B------:R1:W-:Y:S04]  /*19c80*/  STL.64 [R1+0x16d8], R58 ;  /* 0x0016d83a01007387 */ /* 0x0003e80000100a00 */
        /* <DEDUP_REMOVED lines=13> */
[----:B------:R1:W-:Y:S04]  /*19d60*/  STL.64 [R1+0x1838], R76 ;  /* 0x0018384c01007387 */ /* 0x0003e80000100a00 */
[----:B------:R-:W-:Y:S04]  /*19d70*/  LDGSTS.E [R2+0xb900], desc[UR74][R60.64], P2 ;  /* 0x0b9000003c027fae */ /* 0x000fe800091a104a */
[----:B------:R-:W-:Y:S04]  /*19d80*/  LDGSTS.E [R2+0xbd00], desc[UR74][R44.64], P2 ;  /* 0x0bd000002c027fae */ /* 0x000fe800091a104a */
[----:B------:R-:W-:Y:S04]  /*19d90*/  LDGSTS.E [R2+0xc100], desc[UR74][R26.64], P2 ;  /* 0x0c1000001a027fae */ /* 0x000fe800091a104a */
[----:B-1----:R-:W4:Y:S04]  /*19da0*/  LDL.LU.64 R60, [R1+0x438] ;  /* 0x00043800013c7983 */ /* 0x002f280000300a00 */
[----:B------:R-:W4:Y:S04]  /*19db0*/  LDL.LU.64 R90, [R1+0x3f8] ;  /* 0x0003f800015a7983 */ /* 0x000f280000300a00 */
[----:B------:R-:W4:Y:S04]  /*19dc0*/  LDL.LU.64 R106, [R1+0x3b8] ;  /* 0x0003b800016a7983 */ /* 0x000f280000300a00 */
[----:B------:R-:W4:Y:S04]  /*19dd0*/  LDL.LU.64 R122, [R1+0x378] ;  /* 0x00037800017a7983 */ /* 0x000f280000300a00 */
[----:B--2---:R-:W2:Y:S04]  /*19de0*/  LDL.LU.64 R44, [R1+0x338] ;  /* 0x00033800012c7983 */ /* 0x004ea80000300a00 */
[----:B---3--:R-:W3:Y:S04]  /*19df0*/  LDL.LU.64 R26, [R1+0x2f8] ;  /* 0x0002f800011a7983 */ /* 0x008ee80000300a00 */
[----:B------:R-:W-:Y:S04]  /*19e00*/  LDGSTS.E [R2+0xc500], desc[UR74][R10.64], P2 ;  /* 0x0c5000000a027fae */ /* 0x000fe800091a104a */
[----:B------:R-:W3:Y:S04]  /*19e10*/  LDL.LU.64 R154, [R1+0x2b8] ;  /* 0x0002b800019a7983 */ /* 0x000ee80000300a00 */
[----:B------:R-:W-:Y:S04]  /*19e20*/  LDGSTS.E [R2+0xc900], desc[UR74][R12.64], P2 ;  /* 0x0c9000000c027fae */ /* 0x000fe800091a104a */
[----:B----4-:R-:W4:Y:S04]  /*19e30*/  LDL.LU.64 R10, [R1+0x278] ;  /* 0x00027800010a7983 */ /* 0x010f280000300a00 */
        /* <DEDUP_REMOVED lines=8> */
[----:B------:R1:W-:Y:S04]  /*19ec0*/  LDGSTS.E [R2+0xdd00], desc[UR74][R94.64], P2 ;  /* 0x0dd000005e027fae */ /* 0x0003e800091a104a */
        /* <DEDUP_REMOVED lines=9> */
[----:B------:R-:W-:Y:S04]  /*19f60*/  LDGSTS.E [R2+0xf100], desc[UR74][R156.64], P2 ;  /* 0x0f1000009c027fae */ /* 0x000fe800091a104a */
[----:B------:R-:W-:Y:S04]  /*19f70*/  LDGSTS.E [R2+0xf500], desc[UR74][R140.64], P2 ;  /* 0x0f5000008c027fae */ /* 0x000fe800091a104a */
[----:B------:R-:W-:Y:S04]  /*19f80*/  LDGSTS.E [R2+0xf900], desc[UR74][R92.64], P2 ;  /* 0x0f9000005c027fae */ /* 0x000fe800091a104a */
[----:B------:R1:W-:Y:S01]  /*19f90*/  LDGSTS.E [R2+0xfd00], desc[UR74][R76.64], P2 ;  /* 0x0fd000004c027fae */ /* 0x0003e200091a104a */
[----:B------:R-:W-:-:S04]  /*19fa0*/  IMAD.WIDE R14, R5, 0x4, R14 ;  /* 0x00000004050e7825 */ /* 0x000fc800078e020e */
[----:B------:R-:W-:-:S04]  /*19fb0*/  IMAD.WIDE R30, R5, 0x4, R30 ;  /* 0x00000004051e7825 */ /* 0x000fc800078e021e */
[----:B------:R-:W-:-:S04]  /*19fc0*/  IMAD.WIDE R48, R5, 0x4, R48 ;  /* 0x0000000405307825 */ /* 0x000fc800078e0230 */
[----:B------:R-:W-:-:S04]  /*19fd0*/  IMAD.WIDE R64, R5, 0x4, R64 ;  /* 0x0000000405407825 */ /* 0x000fc800078e0240 */
[----:B------:R-:W-:-:S04]  /*19fe0*/  IMAD.WIDE R96, R5, 0x4, R96 ;  /* 0x0000000405607825 */ /* 0x000fc800078e0260 */
[----:B------:R-:W-:-:S04]  /*19ff0*/  IMAD.WIDE R112, R5, 0x4, R112 ;  /* 0x0000000405707825 */ /* 0x000fc800078e0270 */
[----:B------:R-:W-:-:S04]  /*1a000*/  IMAD.WIDE R110, R5, 0x4, R128 ;  /* 0x00000004056e7825 */ /* 0x000fc800078e0280 */
[----:B-1----:R-:W-:-:S04]  /*1a010*/  IMAD.WIDE R94, R5, 0x4, R144 ;  /* 0x00000004055e7825 */ /* 0x002fc800078e0290 */
[----:B------:R-:W-:-:S04]  /*1a020*/  IMAD.WIDE R78, R5, 0x4, R160 ;  /* 0x00000004054e7825 */ /* 0x000fc800078e02a0 */
[----:B------:R-:W-:-:S04]  /*1a030*/  IMAD.WIDE R62, R5, 0x4, R176 ;  /* 0x00000004053e7825 */ /* 0x000fc800078e02b0 */
[----:B------:R-:W-:-:S04]  /*1a040*/  IMAD.WIDE R46, R5, 0x4, R192 ;  /* 0x00000004052e7825 */ /* 0x000fc800078e02c0 */
[----:B------:R-:W-:-:S04]  /*1a050*/  IMAD.WIDE R28, R5, 0x4, R208 ;  /* 0x00000004051c7825 */ /* 0x000fc800078e02d0 */
[----:B------:R-:W-:-:S04]  /*1a060*/  IMAD.WIDE R12, R5, 0x4, R224 ;  /* 0x00000004050c7825 */ /* 0x000fc800078e02e0 */
[----:B------:R-:W-:-:S04]  /*1a070*/  IMAD.WIDE R76, R5, 0x4, R60 ;  /* 0x00000004054c7825 */ /* 0x000fc800078e023c */
[C---:B------:R-:W-:Y:S01]  /*1a080*/  IMAD.WIDE R90, R5.reuse, 0x4, R90 ;  /* 0x00000004055a7825 */ /* 0x040fe200078e025a */
[----:B------:R-:W-:Y:S03]  /*1a090*/  LDGSTS.E [R241+0x8180], desc[UR74][R76.64], P2 ;  /* 0x081800004cf17fae */ /* 0x000fe600091a104a */
[C---:B------:R-:W-:Y:S01]  /*1a0a0*/  IMAD.WIDE R106, R5.reuse, 0x4, R106 ;  /* 0x00000004056a7825 */ /* 0x040fe200078e026a */
[----:B------:R-:W-:Y:S03]  /*1a0b0*/  LDGSTS.E [R241+0x8580], desc[UR74][R90.64], P2 ;  /* 0x085800005af17fae */ /* 0x000fe600091a104a */
[C---:B------:R-:W-:Y:S01]  /*1a0c0*/  IMAD.WIDE R122, R5.reuse, 0x4, R122 ;  /* 0x00000004057a7825 */ /* 0x040fe200078e027a */
[----:B------:R-:W-:Y:S03]  /*1a0d0*/  LDGSTS.E [R241+0x8980], desc[UR74][R106.64], P2 ;  /* 0x089800006af17fae */ /* 0x000fe600091a104a */
[C---:B--2---:R-:W-:Y:S01]  /*1a0e0*/  IMAD.WIDE R158, R5.reuse, 0x4, R44 ;  /* 0x00000004059e7825 */ /* 0x044fe200078e022c */
[----:B------:R-:W-:Y:S03]  /*1a0f0*/  LDGSTS.E [R241+0x8d80], desc[UR74][R122.64], P2 ;  /* 0x08d800007af17fae */ /* 0x000fe600091a104a */
[C---:B---3--:R-:W-:Y:S01]  /*1a100*/  IMAD.WIDE R156, R5.reuse, 0x4, R26 ;  /* 0x00000004059c7825 */ /* 0x048fe200078e021a */
[----:B------:R-:W-:Y:S03]  /*1a110*/  STL.64 [R1+0x3b8], R158 ;  /* 0x0003b89e01007387 */ /* 0x000fe60000100a00 */
[C---:B------:R-:W-:Y:S01]  /*1a120*/  IMAD.WIDE R154, R5.reuse, 0x4, R154 ;  /* 0x00000004059a7825 */ /* 0x040fe200078e029a */
[----:B------:R1:W-:Y:S03]  /*1a130*/  STL.64 [R1+0x3f8], R156 ;  /* 0x0003f89c01007387 */ /* 0x0003e60000100a00 */
[C---:B----4-:R-:W-:Y:S01]  /*1a140*/  IMAD.WIDE R142, R5.reuse, 0x4, R10 ;  /* 0x00000004058e7825 */ /* 0x050fe200078e020a */
        /* <DEDUP_REMOVED lines=18> */
[----:B------:R2:W-:Y:S04]  /*1a270*/  STL.64 [R1+0x1480], R60 ;  /* 0x0014803c01007387 */ /* 0x0005e80000100a00 */
[----:B------:R-:W-:Y:S04]  /*1a280*/  STL.64 [R1+0x14a8], R58 ;  /* 0x0014a83a01007387 */ /* 0x000fe80000100a00 */
        /* <DEDUP_REMOVED lines=15> */
[----:B------:R-:W-:Y:S04]  /*1a380*/  STL.64 [R1+0x1640], R112 ;  /* 0x0016407001007387 */ /* 0x000fe80000100a00 */
[----:B------:R-:W-:Y:S04]  /*1a390*/  STL.64 [R1+0x1668], R110 ;  /* 0x0016686e01007387 */ /* 0x000fe80000100a00 */
[----:B------:R-:W-:Y:S04]  /*1a3a0*/  STL.64 [R1+0x1688], R94 ;  /* 0x0016885e01007387 */ /* 0x000fe80000100a00 */
[----:B------:R1:W-:Y:S04]  /*1a3b0*/  STL.64 [R1+0x16b0], R78 ;  /* 0x0016b04e01007387 */ /* 0x0003e80000100a00 */
[----:B------:R1:W-:Y:S04]  /*1a3c0*/  STL.64 [R1+0x16c8], R62 ;  /* 0x0016c83e01007387 */ /* 0x0003e80000100a00 */
[----:B------:R1:W-:Y:S04]  /*1a3d0*/  STL.64 [R1+0x16e8], R46 ;  /* 0x0016e82e01007387 */ /* 0x0003e80000100a00 */
[----:B------:R-:W-:Y:S04]  /*1a3e0*/  LDGSTS.E [R241+0xa980], desc[UR74][R126.64], P2 ;  /* 0x0a9800007ef17fae */ /* 0x000fe800091a104a */
[----:B------:R1:W-:Y:S04]  /*1a3f0*/  STL.64 [R1+0x1700], R28 ;  /* 0x0017001c01007387 */ /* 0x0003e80000100a00 */
[----:B------:R-:W-:Y:S04]  /*1a400*/  LDGSTS.E [R241+0xad80], desc[UR74][R92.64], P2 ;  /* 0x0ad800005cf17fae */ /* 0x000fe800091a104a */
[----:B------:R1:W-:Y:S04]  /*1a410*/  STL.64 [R1+0x1720], R12 ;  /* 0x0017200c01007387 */ /* 0x0003e80000100a00 */
[----:B------:R-:W-:Y:S04]  /*1a420*/  LDGSTS.E [R241+0xb180], desc[UR74][R74.64], P2 ;  /* 0x0b1800004af17fae */ /* 0x000fe800091a104a */
[----:B------:R-:W-:Y:S04]  /*1a430*/  LDGSTS.E [R241+0xb580], desc[UR74][R60.64], P2 ;  /* 0x0b5800003cf17fae */ /* 0x000fe800091a104a */
[----:B-1----:R-:W4:Y:S04]  /*1a440*/  LDL.LU.64 R156, [R1+0x430] ;  /* 0x00043000019c7983 */ /* 0x002f280000300a00 */
[----:B------:R-:W-:Y:S04]  /*1a450*/  LDGSTS.E [R241+0xb980], desc[UR74][R58.64], P2 ;  /* 0x0b9800003af17fae */ /* 0x000fe800091a104a */
[----:B--2---:R-:W2:Y:S04]  /*1a460*/  LDL.LU.64 R60, [R1+0x3f0] ;  /* 0x0003f000013c7983 */ /* 0x004ea80000300a00 */
[----:B------:R-:W2:Y:S04]  /*1a470*/  LDL.LU.64 R74, [R1+0x3b0] ;  /* 0x0003b000014a7983 */ /* 0x000ea80000300a00 */
[----:B------:R-:W2:Y:S04]  /*1a480*/  LDL.LU.64 R140, [R1+0x370] ;  /* 0x00037000018c7983 */ /* 0x000ea80000300a00 */
[----:B------:R-:W-:Y:S04]  /*1a490*/  LDGSTS.E [R241+0xbd80], desc[UR74][R44.64], P2 ;  /* 0x0bd800002cf17fae */ /* 0x000fe800091a104a */
[----:B------:R-:W2:Y:S04]  /*1a4a0*/  LDL.LU.64 R92, [R1+0x330] ;  /* 0x00033000015c7983 */ /* 0x000ea80000300a00 */
[----:B------:R-:W-:Y:S04]  /*1a4b0*/  LDGSTS.E [R241+0xc180], desc[UR74][R26.64], P2 ;  /* 0x0c1800001af17fae */ /* 0x000fe800091a104a */
[----:B---3--:R-:W3:Y:S04]  /*1a4c0*/  LDL.LU.64 R44, [R1+0x2f0] ;  /* 0x0002f000012c7983 */ /* 0x008ee80000300a00 */
[----:B------:R-:W-:Y:S04]  /*1a4d0*/  LDGSTS.E [R241+0xc580], desc[UR74][R10.64], P2 ;  /* 0x0c5800000af17fae */ /* 0x000fe800091a104a */
[----:B----4-:R-:W4:Y:S04]  /*1a4e0*/  LDL.LU.64 R26, [R1+0x2b0] ;  /* 0x0002b000011a7983 */ /* 0x010f280000300a00 */
[----:B------:R-:W-:Y:S04]  /*1a4f0*/  LDGSTS.E [R241+0xc980], desc[UR74][R14.64], P2 ;  /* 0x0c9800000ef17fae */ /* 0x000fe800091a104a */
[----:B------:R-:W4:Y:S04]  /*1a500*/  LDL.LU.64 R10, [R1+0x270] ;  /* 0x00027000010a7983 */ /* 0x000f280000300a00 */
[----:B------:R-:W4:Y:S04]  /*1a510*/  LDL.LU.64 R218, [R1+0x230] ;  /* 0x0002300001da7983 */ /* 0x000f280000300a00 */
        /* <DEDUP_REMOVED lines=14> */
[----:B------:R-:W-:Y:S04]  /*1a600*/  LDGSTS.E [R241+0xe580], desc[UR74][R110.64], P2 ;  /* 0x0e5800006ef17fae */ /* 0x000fe800091a104a */
[----:B------:R-:W-:Y:S01]  /*1a610*/  LDGSTS.E [R241+0xe980], desc[UR74][R94.64], P2 ;  /* 0x0e9800005ef17fae */ /* 0x000fe200091a104a */
[----:B------:R-:W-:-:S03]  /*1a620*/  IMAD.WIDE R16, R5, 0x4, R16 ;  /* 0x0000000405107825 */ /* 0x000fc600078e0210 */
[----:B------:R1:W-:Y:S01]  /*1a630*/  LDGSTS.E [R241+0xed80], desc[UR74][R78.64], P2 ;  /* 0x0ed800004ef17fae */ /* 0x0003e200091a104a */
[----:B------:R-:W-:-:S03]  /*1a640*/  IMAD.WIDE R32, R5, 0x4, R32 ;  /* 0x0000000405207825 */ /* 0x000fc600078e0220 */
[----:B------:R1:W-:Y:S01]  /*1a650*/  LDGSTS.E [R241+0xf180], desc[UR74][R62.64], P2 ;  /* 0x0f1800003ef17fae */ /* 0x0003e200091a104a */
[----:B------:R-:W-:-:S03]  /*1a660*/  IMAD.WIDE R50, R5, 0x4, R50 ;  /* 0x0000000405327825 */ /* 0x000fc600078e0232 */
[----:B------:R1:W-:Y:S01]  /*1a670*/  LDGSTS.E [R241+0xf580], desc[UR74][R46.64], P2 ;  /* 0x0f5800002ef17fae */ /* 0x0003e200091a104a */
[----:B------:R-:W-:-:S03]  /*1a680*/  IMAD.WIDE R66, R5, 0x4, R66 ;  /* 0x0000000405427825 */ /* 0x000fc600078e0242 */
[----:B------:R1:W-:Y:S01]  /*1a690*/  LDGSTS.E [R241+0xf980], desc[UR74][R28.64], P2 ;  /* 0x0f9800001cf17fae */ /* 0x0003e200091a104a */
[----:B------:R-:W-:-:S03]  /*1a6a0*/  IMAD.WIDE R82, R5, 0x4, R82 ;  /* 0x0000000405527825 */ /* 0x000fc600078e0252 */
[----:B------:R1:W-:Y:S02]  /*1a6b0*/  LDGSTS.E [R241+0xfd80], desc[UR74][R12.64], P2 ;  /* 0x0fd800000cf17fae */ /* 0x0003e400091a104a */
[----:B-1----:R-:W-:-:S04]  /*1a6c0*/  IMAD.WIDE R96, R5, 0x4, R98 ;  /* 0x0000000405607825 */ /* 0x002fc800078e0262 */
[----:B------:R-:W-:-:S04]  /*1a6d0*/  IMAD.WIDE R78, R5, 0x4, R114 ;  /* 0x00000004054e7825 */ /* 0x000fc800078e0272 */
        /* <DEDUP_REMOVED lines=9> */
[----:B--2---:R-:W-:-:S04]  /*1a770*/  IMAD.WIDE R80, R5, 0x4, R140 ;  /* 0x0000000405507825 */ /* 0x004fc800078e028c */
[----:B------:R-:W-:-:S04]  /*1a780*/  IMAD.WIDE R94, R5, 0x4, R92 ;  /* 0x00000004055e7825 */ /* 0x000fc800078e025c */
[----:B---3--:R-:W-:-:S04]  /*1a790*/  IMAD.WIDE R110, R5, 0x4, R44 ;  /* 0x00000004056e7825 */ /* 0x008fc800078e022c */
[----:B------:R-:W-:-:S04]  /*1a7a0*/  IMAD.WIDE R60, R5, 0x4, R60 ;  /* 0x00000004053c7825 */ /* 0x000fc800078e023c */
[C---:B----4-:R-:W-:Y:S01]  /*1a7b0*/  IMAD.WIDE R126, R5.reuse, 0x4, R26 ;  /* 0x00000004057e7825 */ /* 0x050fe200078e021a */
[----:B------:R-:W-:Y:S03]  /*1a7c0*/  LDGSTS.E [R239+0x8600], desc[UR74][R60.64], P2 ;  /* 0x086000003cef7fae */ /* 0x000fe600091a104a */
        /* <DEDUP_REMOVED lines=23> */
[----:B------:R1:W-:Y:S04]  /*1a940*/  STL.64 [R1+0x1410], R42 ;  /* 0x0014102a01007387 */ /* 0x0003e80000100a00 */
[----:B------:R2:W-:Y:S04]  /*1a950*/  STL.64 [R1+0x1430], R26 ;  /* 0x0014301a01007387 */ /* 0x0005e80000100a00 */
[----:B------:R3:W-:Y:S04]  /*1a960*/  STL.64 [R1+0x1468], R10 ;  /* 0x0014680a01007387 */ /* 0x0007e80000100a00 */
[----:B------:R-:W-:Y:S04]  /*1a970*/  STL.64 [R1+0x1490], R16 ;  /* 0x0014901001007387 */ /* 0x000fe80000100a00 */
[----:B------:R-:W-:Y:S04]  /*1a980*/  STL.64 [R1+0x14b8], R32 ;  /* 0x0014b82001007387 */ /* 0x000fe80000100a00 */
[----:B------:R-:W-:Y:S04]  /*1a990*/  STL.64 [R1+0x14e8], R50 ;  /* 0x0014e83201007387 */ /* 0x000fe80000100a00 */
[----:B------:R-:W-:Y:S04]  /*1a9a0*/  STL.64 [R1+0x1510], R66 ;  /* 0x0015104201007387 */ /* 0x000fe80000100a00 */
        /* <DEDUP_REMOVED lines=16> */
[----:B------:R1:W-:Y:S04]  /*1aab0*/  STL.64 [R1+0x1678], R14 ;  /* 0x0016780e01007387 */ /* 0x0003e80000100a00 */
[----:B------:R-:W-:Y:S04]  /*1aac0*/  LDGSTS.E [R239+0xb600], desc[UR74][R58.64], P2 ;  /* 0x0b6000003aef7fae */ /* 0x000fe800091a104a */
[----:B------:R1:W-:Y:S04]  /*1aad0*/  STL.64 [R1+0x1698], R12 ;  /* 0x0016980c01007387 */ /* 0x0003e80000100a00 */
[----:B------:R-:W-:Y:S04]  /*1aae0*/  LDGSTS.E [R239+0xba00], desc[UR74][R44.64], P2 ;  /* 0x0ba000002cef7fae */ /* 0x000fe800091a104a */
[----:B------:R-:W-:Y:S04]  /*1aaf0*/  LDGSTS.E [R239+0xbe00], desc[UR74][R42.64], P2 ;  /* 0x0be000002aef7fae */ /* 0x000fe800091a104a */
[----:B------:R-:W4:Y:S04]  /*1ab00*/  LDL.LU.64 R188, [R1+0x428] ;  /* 0x0004280001bc7983 */ /* 0x000f280000300a00 */
[----:B------:R-:W-:Y:S04]  /*1ab10*/  LDGSTS.E [R239+0xc200], desc[UR74][R26.64], P2 ;  /* 0x0c2000001aef7fae */ /* 0x000fe800091a104a */
[----:B-1----:R-:W4:Y:S04]  /*1ab20*/  LDL.LU.64 R42, [R1+0x3e8] ;  /* 0x0003e800012a7983 */ /* 0x002f280000300a00 */
[----:B------:R-:W4:Y:S04]  /*1ab30*/  LDL.LU.64 R172, [R1+0x3a8] ;  /* 0x0003a80001ac7983 */ /* 0x000f280000300a00 */
[----:B------:R-:W4:Y:S04]  /*1ab40*/  LDL.LU.64 R58, [R1+0x368] ;  /* 0x00036800013a7983 */ /* 0x000f280000300a00 */
[----:B------:R-:W4:Y:S04]  /*1ab50*/  LDL.LU.64 R156, [R1+0x328] ;  /* 0x00032800019c7983 */ /* 0x000f280000300a00 */
[----:B------:R-:W4:Y:S04]  /*1ab60*/  LDL.LU.64 R140, [R1+0x2e8] ;  /* 0x0002e800018c7983 */ /* 0x000f280000300a00 */
[----:B------:R-:W4:Y:S04]  /*1ab70*/  LDL.LU.64 R92, [R1+0x2a8] ;  /* 0x0002a800015c7983 */ /* 0x000f280000300a00 */
[----:B------:R-:W4:Y:S04]  /*1ab80*/  LDL.LU.64 R44, [R1+0x268] ;  /* 0x00026800012c7983 */ /* 0x000f280000300a00 */
[----:B------:R-:W-:Y:S04]  /*1ab90*/  LDGSTS.E [R239+0xc600], desc[UR74][R10.64], P2 ;  /* 0x0c6000000aef7fae */ /* 0x000fe800091a104a */
[----:B--2---:R-:W2:Y:S04]  /*1aba0*/  LDL.LU.64 R26, [R1+0x228] ;  /* 0x00022800011a7983 */ /* 0x004ea80000300a00 */
[----:B------:R-:W-:Y:S04]  /*1abb0*/  LDGSTS.E [R239+0xca00], desc[UR74][R16.64], P2 ;  /* 0x0ca0000010ef7fae */ /* 0x000fe800091a104a */
[----:B---3--:R-:W3:Y:S04]  /*1abc0*/  LDL.LU.64 R10, [R1+0x1e8] ;  /* 0x0001e800010a7983 */ /* 0x008ee80000300a00 */
[----:B------:R-:W3:Y:S04]  /*1abd0*/  LDL.LU.64 R218, [R1+0x1a8] ;  /* 0x0001a80001da7983 */ /* 0x000ee80000300a00 */
[----:B------:R-:W3:Y:S04]  /*1abe0*/  LDL.LU.64 R138, [R1+0x168] ;  /* 0x00016800018a7983 */ /* 0x000ee80000300a00 */
[----:B------:R-:W3:Y:S04]  /*1abf0*/  LDL.LU.64 R202, [R1+0x128] ;  /* 0x0001280001ca7983 */ /* 0x000ee80000300a00 */
[----:B------:R-:W3:Y:S04]  /*1ac00*/  LDL.LU.64 R186, [R1+0xe8] ;  /* 0x0000e80001ba7983 */ /* 0x000ee80000300a00 */
[----:B------:R-:W3:Y:S04]  /*1ac10*/  LDL.LU.64 R170, [R1+0xa8] ;  /* 0x0000a80001aa7983 */ /* 0x000ee80000300a00 */
[----:B------:R-:W3:Y:S04]  /*1ac20*/  LDL.LU.64 R154, [R1+0x68] ;  /* 0x00006800019a7983 */ /* 0x000ee80000300a00 */
[----:B------:R-:W3:Y:S04]  /*1ac30*/  LDL.LU.64 R236, [R1+0x28] ;  /* 0x0000280001ec7983 */ /* 0x000ee80000300a00 */
[----:B------:R-:W-:Y:S04]  /*1ac40*/  LDGSTS.E [R239+0xce00], desc[UR74][R32.64], P2 ;  /* 0x0ce0000020ef7fae */ /* 0x000fe800091a104a */
[----:B------:R-:W-:Y:S04]  /*1ac50*/  LDGSTS.E [R239+0xd200], desc[UR74][R50.64], P2 ;  /* 0x0d20000032ef7fae */ /* 0x000fe800091a104a */
[----:B------:R-:W-:Y:S04]  /*1ac60*/  LDGSTS.E [R239+0xd600], desc[UR74][R66.64], P2 ;  /* 0x0d60000042ef7fae */ /* 0x000fe800091a104a */
[----:B------:R-:W-:Y:S04]  /*1ac70*/  LDGSTS.E [R239+0xda00], desc[UR74][R82.64], P2 ;  /* 0x0da0000052ef7fae */ /* 0x000fe800091a104a */
[----:B------:R4:W-:Y:S04]  /*1ac80*/  LDGSTS.E [R239+0xde00], desc[UR74][R96.64], P2 ;  /* 0x0de0000060ef7fae */ /* 0x0009e800091a104a */
[----:B------:R-:W-:Y:S04]  /*1ac90*/  LDGSTS.E [R239+0xe200], desc[UR74][R78.64], P2 ;  /* 0x0e2000004eef7fae */ /* 0x000fe800091a104a */
[----:B------:R-:W-:Y:S04]  /*1aca0*/  LDGSTS.E [R239+0xe600], desc[UR74][R64.64], P2 ;  /* 0x0e60000040ef7fae */ /* 0x000fe800091a104a */
[----:B------:R1:W-:Y:S04]  /*1acb0*/  LDGSTS.E [R239+0xea00], desc[UR74][R62.64], P2 ;  /* 0x0ea000003eef7fae */ /* 0x0003e800091a104a */
[----:B------:R-:W-:Y:S04]  /*1acc0*/  LDGSTS.E [R239+0xee00], desc[UR74][R46.64], P2 ;  /* 0x0ee000002eef7fae */ /* 0x000fe800091a104a */
[----:B------:R-:W-:Y:S04]  /*1acd0*/  LDGSTS.E [R239+0xf200], desc[UR74][R30.64], P2 ;  /* 0x0f2000001eef7fae */ /* 0x000fe800091a104a */
[----:B------:R1:W-:Y:S04]  /*1ace0*/  LDGSTS.E [R239+0xf600], desc[UR74][R28.64], P2 ;  /* 0x0f6000001cef7fae */ /* 0x0003e800091a104a */
[----:B------:R1:W-:Y:S01]  /*1acf0*/  LDGSTS.E [R239+0xfa00], desc[UR74][R14.64], P2 ;  /* 0x0fa000000eef7fae */ /* 0x0003e200091a104a */
[----:B------:R-:W-:-:S03]  /*1ad00*/  IMAD.WIDE R18, R5, 0x4, R18 ;  /* 0x0000000405127825 */ /* 0x000fc600078e0212 */
[----:B------:R1:W-:Y:S01]  /*1ad10*/  LDGSTS.E [R239+0xfe00], desc[UR74][R12.64], P2 ;  /* 0x0fe000000cef7fae */ /* 0x0003e200091a104a */
[----:B------:R-:W-:-:S04]  /*1ad20*/  IMAD.WIDE R34, R5, 0x4, R34 ;  /* 0x0000000405227825 */ /* 0x000fc800078e0222 */
[----:B------:R-:W-:-:S04]  /*1ad30*/  IMAD.WIDE R52, R5, 0x4, R52 ;  /* 0x0000000405347825 */ /* 0x000fc800078e0234 */
[----:B------:R-:W-:-:S04]  /*1ad40*/  IMAD.WIDE R68, R5, 0x4, R68 ;  /* 0x0000000405447825 */ /* 0x000fc800078e0244 */
[----:B------:R-:W-:-:S04]  /*1ad50*/  IMAD.WIDE R84, R5, 0x4, R84 ;  /* 0x0000000405547825 */ /* 0x000fc800078e0254 */
[----:B----4-:R-:W-:-:S04]  /*1ad60*/  IMAD.WIDE R96, R5, 0x4, R100 ;  /* 0x0000000405607825 */ /* 0x010fc800078e0264 */
        /* <DEDUP_REMOVED lines=12> */
[----:B------:R-:W-:Y:S03]  /*1ae30*/  LDGSTS.E [R242+0x8680], desc[UR74][R42.64], P2 ;  /* 0x086800002af27fae */ /* 0x000fe600091a104a */
[C---:B------:R-:W-:Y:S01]  /*1ae40*/  IMAD.WIDE R58, R5.reuse, 0x4, R58 ;  /* 0x00000004053a7825 */ /* 0x040fe200078e023a */
[----:B------:R-:W-:Y:S03]  /*1ae50*/  LDGSTS.E [R242+0x8a80], desc[UR74][R46.64], P2 ;  /* 0x08a800002ef27fae */ /* 0x000fe600091a104a */
[C---:B------:R-:W-:Y:S01]  /*1ae60*/  IMAD.WIDE R78, R5.reuse, 0x4, R140 ;  /* 0x00000004054e7825 */ /* 0x040fe200078e028c */
[----:B------:R-:W-:Y:S03]  /*1ae70*/  LDGSTS.E [R242+0x8e80], desc[UR74][R58.64], P2 ;  /* 0x08e800003af27fae */ /* 0x000fe600091a104a */
[----:B------:R-:W-:-:S04]  /*1ae80*/  IMAD.WIDE R98, R5, 0x4, R44 ;  /* 0x0000000405627825 */ /* 0x000fc800078e022c */
[----:B--2---:R-:W-:-:S04]  /*1ae90*/  IMAD.WIDE R112, R5, 0x4, R26 ;  /* 0x0000000405707825 */ /* 0x004fc800078e021a */
[----:B---3--:R-:W-:-:S04]  /*1aea0*/  IMAD.WIDE R140, R5, 0x4, R218 ;  /* 0x00000004058c7825 */ /* 0x008fc800078e02da */
        /* <DEDUP_REMOVED lines=14> */
[----:B------:R1:W-:Y:S03]  /*1af90*/  STL.64 [R1+0xdf8], R12 ;  /* 0x000df80c01007387 */ /* 0x0003e60000100a00 */
[C---:B------:R-:W-:Y:S01]  /*1afa0*/  IMAD.WIDE R64, R5.reuse, 0x4, R156 ;  /* 0x0000000405407825 */ /* 0x040fe200078e029c */
[----:B------:R2:W-:Y:S03]  /*1afb0*/  STL.64 [R1+0xe18], R10 ;  /* 0x000e180a01007387 */ /* 0x0005e60000100a00 */
[C---:B------:R-:W-:Y:S01]  /*1afc0*/  IMAD.WIDE R92, R5.reuse, 0x4, R92 ;  /* 0x00000004055c7825 */ /* 0x040fe200078e025c */
[----:B------:R-:W-:Y:S04]  /*1afd0*/  STL.64 [R1+0xe48], R18 ;  /* 0x000e481201007387 */ /* 0x000fe80000100a00 */
        /* <DEDUP_REMOVED lines=16> */
[----:B------:R1:W-:Y:S04]  /*1b0e0*/  STL.64 [R1+0x1550], R50 ;  /* 0x0015503201007387 */ /* 0x0003e80000100a00 */
[----:B------:R-:W-:Y:S04]  /*1b0f0*/  LDGSTS.E [R242+0xb280], desc[UR74][R128.64], P2 ;  /* 0x0b28000080f27fae */ /* 0x000fe800091a104a */
[----:B------:R1:W-:Y:S04]  /*1b100*/  STL.64 [R1+0x1578], R32 ;  /* 0x0015782001007387 */ /* 0x0003e80000100a00 */
[----:B------:R1:W-:Y:S04]  /*1b110*/  LDGSTS.E [R242+0xb680], desc[UR74][R114.64], P2 ;  /* 0x0b68000072f27fae */ /* 0x0003e800091a104a */
        /* <DEDUP_REMOVED lines=17> */
[----:B--2---:R-:W2:Y:S04]  /*1b230*/  LDL.LU.64 R10, [R1+0x1e0] ;  /* 0x0001e000010a7983 */ /* 0x004ea80000300a00 */
[----:B------:R-:W2:Y:S04]  /*1b240*/  LDL.LU.64 R218, [R1+0x1a0] ;  /* 0x0001a00001da7983 */ /* 0x000ea80000300a00 */
[----:B------:R-:W2:Y:S04]  /*1b250*/  LDL.LU.64 R202, [R1+0x160] ;  /* 0x0001600001ca7983 */ /* 0x000ea80000300a00 */
[----:B------:R-:W2:Y:S04]  /*1b260*/  LDL.LU.64 R186, [R1+0x120] ;  /* 0x0001200001ba7983 */ /* 0x000ea80000300a00 */
[----:B------:R-:W2:Y:S04]  /*1b270*/  LDL.LU.64 R170, [R1+0xe0] ;  /* 0x0000e00001aa7983 */ /* 0x000ea80000300a00 */
[----:B------:R-:W2:Y:S04]  /*1b280*/  LDL.LU.64 R154, [R1+0xa0] ;  /* 0x0000a000019a7983 */ /* 0x000ea80000300a00 */
[----:B------:R-:W2:Y:S04]  /*1b290*/  LDL.LU.64 R138, [R1+0x60] ;  /* 0x00006000018a7983 */ /* 0x000ea80000300a00 */
[----:B------:R-:W2:Y:S04]  /*1b2a0*/  LDL.LU.64 R236, [R1+0x20] ;  /* 0x0000200001ec7983 */ /* 0x000ea80000300a00 */
        /* <DEDUP_REMOVED lines=8> */
[----:B------:R1:W-:Y:S04]  /*1b330*/  LDGSTS.E [R242+0xee80], desc[UR74][R50.64], P2 ;  /* 0x0ee8000032f27fae */ /* 0x0003e800091a104a */
[----:B------:R1:W-:Y:S04]  /*1b340*/  LDGSTS.E [R242+0xf280], desc[UR74][R32.64], P2 ;  /* 0x0f28000020f27fae */ /* 0x0003e800091a104a */
[----:B------:R-:W-:Y:S04]  /*1b350*/  LDGSTS.E [R242+0xf680], desc[UR74][R28.64], P2 ;  /* 0x0f6800001cf27fae */ /* 0x000fe800091a104a */
[----:B------:R-:W-:Y:S01]  /*1b360*/  LDGSTS.E [R242+0xfa80], desc[UR74][R16.64], P2 ;  /* 0x0fa8000010f27fae */ /* 0x000fe200091a104a */
[----:B------:R-:W-:-:S03]  /*1b370*/  IMAD.WIDE R20, R5, 0x4, R20 ;  /* 0x0000000405147825 */ /* 0x000fc600078e0214 */
        /* <DEDUP_REMOVED lines=8> */
[----:B---3--:R-:W-:-:S04]  /*1b400*/  IMAD.WIDE R84, R5, 0x4, R150 ;  /* 0x0000000405547825 */ /* 0x008fc800078e0296 */
[----:B----4-:R-:W-:-:S04]  /*1b410*/  IMAD.WIDE R66, R5, 0x4, R166 ;  /* 0x0000000405427825 */ /* 0x010fc800078e02a6 */
[----:B-1----:R-:W-:-:S04]  /*1b420*/  IMAD.WIDE R50, R5, 0x4, R182 ;  /* 0x0000000405327825 */ /* 0x002fc800078e02b6 */
        /* <DEDUP_REMOVED lines=22> */
[C---:B------:R-:W-:Y:S01]  /*1b590*/  IMAD.WIDE R10, R5.reuse, 0x4, R244 ;  /* 0x00000004050a7825 */ /* 0x040fe200078e02f4 */
[----:B------:R-:W-:Y:S03]  /*1b5a0*/  LDGSTS.E [R240+0xa700], desc[UR74][R96.64], P2 ;  /* 0x0a70000060f07fae */ /* 0x000fe600091a104a */
        /* <DEDUP_REMOVED lines=8> */
[----:B------:R-:W-:Y:S03]  /*1b630*/  STL.64 [R1+0xd28], R140 ;  /* 0x000d288c01007387 */ /* 0x000fe60000100a00 */
[C---:B------:R-:W-:Y:S01]  /*1b640*/  IMAD.WIDE R12, R5.reuse, 0x4, R236 ;  /* 0x00000004050c7825 */ /* 0x040fe200078e02ec */
[----:B------:R-:W-:Y:S04]  /*1b650*/  STL.64 [R1+0xd38], R138 ;  /* 0x000d388a01007387 */ /* 0x000fe80000100a00 */
[----:B------:R-:W-:Y:S04]  /*1b660*/  STL.64 [R1+0xd60], R12 ;  /* 0x000d600c01007387 */ /* 0x000fe80000100a00 */
[----:B------:R1:W-:Y:S04]  /*1b670*/  STL.64 [R1+0xd78], R10 ;  /* 0x000d780a01007387 */ /* 0x0003e80000100a00 */
[----:B------:R-:W-:Y:S01]  /*1b680*/  STL.64 [R1+0xda8], R20 ;  /* 0x000da81401007387 */ /* 0x000fe20000100a00 */
[----:B------:R-:W-:-:S03]  /*1b690*/  IMAD.WIDE R180, R5, 0x4, R170 ;  /* 0x0000000405b47825 */ /* 0x000fc600078e02aa */
[----:B------:R-:W-:Y:S04]  /*1b6a0*/  STL.64 [R1+0xdb8], R38 ;  /* 0x000db82601007387 */ /* 0x000fe80000100a00 */
        /* <DEDUP_REMOVED lines=17> */
[----:B------:R-:W-:Y:S04]  /*1b7c0*/  LDGSTS.E [R240+0xcb00], desc[UR74][R20.64], P2 ;  /* 0x0cb0000014f07fae */ /* 0x000fe800091a104a */
[----:B------:R-:W-:Y:S04]  /*1b7d0*/  LDGSTS.E [R240+0xcf00], desc[UR74][R38.64], P2 ;  /* 0x0cf0000026f07fae */ /* 0x000fe800091a104a */
[----:B-1----:R-:W4:Y:S04]  /*1b7e0*/  LDL.LU.64 R10, [R1+0x418] ;  /* 0x00041800010a7983 */ /* 0x002f280000300a00 */
[----:B------:R-:W2:Y:S04]  /*1b7f0*/  LDL.LU.64 R12, [R1+0x3d8] ;  /* 0x0003d800010c7983 */ /* 0x000ea80000300a00 */
[----:B------:R-:W3:Y:S04]  /*1b800*/  LDL.LU.64 R158, [R1+0x398] ;  /* 0x00039800019e7983 */ /* 0x000ee80000300a00 */
[----:B------:R-:W2:Y:S04]  /*1b810*/  LDL.LU.64 R142, [R1+0x358] ;  /* 0x00035800018e7983 */ /* 0x000ea80000300a00 */
[----:B------:R-:W3:Y:S04]  /*1b820*/  LDL.LU.64 R220, [R1+0x318] ;  /* 0x0003180001dc7983 */ /* 0x000ee80000300a00 */
[----:B------:R-:W3:Y:S04]  /*1b830*/  LDL.LU.64 R204, [R1+0x2d8] ;  /* 0x0002d80001cc7983 */ /* 0x000ee80000300a00 */
[----:B------:R-:W3:Y:S04]  /*1b840*/  LDL.LU.64 R188, [R1+0x298] ;  /* 0x0002980001bc7983 */ /* 0x000ee80000300a00 */
[----:B------:R-:W3:Y:S04]  /*1b850*/  LDL.LU.64 R172, [R1+0x258] ;  /* 0x0002580001ac7983 */ /* 0x000ee80000300a00 */
[----:B------:R-:W3:Y:S04]  /*1b860*/  LDL.LU.64 R156, [R1+0x218] ;  /* 0x00021800019c7983 */ /* 0x000ee80000300a00 */
[----:B------:R-:W3:Y:S04]  /*1b870*/  LDL.LU.64 R140, [R1+0x1d8] ;  /* 0x0001d800018c7983 */ /* 0x000ee80000300a00 */
[----:B------:R-:W4:Y:S04]  /*1b880*/  LDL.LU.64 R218, [R1+0x198] ;  /* 0x0001980001da7983 */ /* 0x000f280000300a00 */
[----:B------:R-:W4:Y:S04]  /*1b890*/  LDL.LU.64 R202, [R1+0x158] ;  /* 0x0001580001ca7983 */ /* 0x000f280000300a00 */
[----:B------:R-:W4:Y:S04]  /*1b8a0*/  LDL.LU.64 R186, [R1+0x118] ;  /* 0x0001180001ba7983 */ /* 0x000f280000300a00 */
[----:B------:R-:W4:Y:S04]  /*1b8b0*/  LDL.LU.64 R170, [R1+0xd8] ;  /* 0x0000d80001aa7983 */ /* 0x000f280000300a00 */
[----:B------:R-:W4:Y:S04]  /*1b8c0*/  LDL.LU.64 R154, [R1+0x98] ;  /* 0x00009800019a7983 */ /* 0x000f280000300a00 */
[----:B------:R-:W4:Y:S04]  /*1b8d0*/  LDL.LU.64 R138, [R1+0x58] ;  /* 0x00005800018a7983 */ /* 0x000f280000300a00 */
[----:B------:R-:W-:Y:S04]  /*1b8e0*/  LDGSTS.E [R240+0xd300], desc[UR74][R54.64], P2 ;  /* 0x0d30000036f07fae */ /* 0x000fe800091a104a */
[----:B------:R-:W-:Y:S04]  /*1b8f0*/  LDGSTS.E [R240+0xd700], desc[UR74][R70.64], P2 ;  /* 0x0d70000046f07fae */ /* 0x000fe800091a104a */
[----:B------:R-:W-:Y:S04]  /*1b900*/  LDGSTS.E [R240+0xdb00], desc[UR74][R86.64], P2 ;  /* 0x0db0000056f07fae */ /* 0x000fe800091a104a */
[----:B------:R-:W-:Y:S04]  /*1b910*/  LDGSTS.E [R240+0xdf00], desc[UR74][R102.64], P2 ;  /* 0x0df0000066f07fae */ /* 0x000fe800091a104a */
[----:B------:R-:W-:Y:S04]  /*1b920*/  LDGSTS.E [R240+0xe300], desc[UR74][R116.64], P2 ;  /* 0x0e30000074f07fae */ /* 0x000fe800091a104a */
[----:B------:R-:W-:Y:S04]  /*1b930*/  LDGSTS.E [R240+0xe700], desc[UR74][R114.64], P2 ;  /* 0x0e70000072f07fae */ /* 0x000fe800091a104a */
[----:B------:R-:W-:Y:S01]  /*1b940*/  LDGSTS.E [R240+0xeb00], desc[UR74][R84.64], P2 ;  /* 0x0eb0000054f07fae */ /* 0x000fe200091a104a */
[----:B------:R-:W-:-:S03]  /*1b950*/  IMAD.WIDE R146, R5, 0x4, R152 ;  /* 0x0000000405927825 */ /* 0x000fc600078e0298 */
[----:B------:R-:W-:Y:S01]  /*1b960*/  LDGSTS.E [R240+0xef00], desc[UR74][R66.64], P2 ;  /* 0x0ef0000042f07fae */ /* 0x000fe200091a104a */
[----:B------:R-:W-:-:S03]  /*1b970*/  IMAD.WIDE R144, R5, 0x4, R168 ;  /* 0x0000000405907825 */ /* 0x000fc600078e02a8 */
[----:B------:R-:W-:Y:S04]  /*1b980*/  LDGSTS.E [R240+0xf300], desc[UR74][R50.64], P2 ;  /* 0x0f30000032f07fae */ /* 0x000fe800091a104a */
[----:B------:R-:W-:Y:S04]  /*1b990*/  LDGSTS.E [R240+0xf700], desc[UR74][R32.64], P2 ;  /* 0x0f70000020f07fae */ /* 0x000fe800091a104a */
[----:B------:R2:W-:Y:S04]  /*1b9a0*/  LDGSTS.E [R240+0xfb00], desc[UR74][R18.64], P2 ;  /* 0x0fb0000012f07fae */ /* 0x0005e800091a104a */
[----:B------:R-:W4:Y:S04]  /*1b9b0*/  LDL.LU.64 R236, [R1+0x18] ;  /* 0x0000180001ec7983 */ /* 0x000f280000300a00 */
[----:B------:R-:W-:Y:S04]  /*1b9c0*/  STL.64 [R1+0x398], R146 ;  /* 0x0003989201007387 */ /* 0x000fe80000100a00 */
[----:B------:R-:W-:Y:S04]  /*1b9d0*/  STL.64 [R1+0x3d8], R144 ;  /* 0x0003d89001007387 */ /* 0x000fe80000100a00 */
[----:B------:R1:W-:Y:S01]  /*1b9e0*/  LDGSTS.E [R240+0xff00], desc[UR74][R14.64], P2 ;  /* 0x0ff000000ef07fae */ /* 0x0003e200091a104a */
[----:B--2---:R-:W-:-:S04]  /*1b9f0*/  IMAD.WIDE R18, R5, 0x4, R142 ;  /* 0x0000000405127825 */ /* 0x004fc800078e028e */
[----:B------:R-:W-:-:S05]  /*1ba00*/  IMAD.WIDE R142, R5, 0x4, R184 ;  /* 0x00000004058e7825 */ /* 0x000fca00078e02b8 */
[----:B------:R-:W-:Y:S01]  /*1ba10*/  STL.64 [R1+0x418], R142 ;  /* 0x0004188e01007387 */ /* 0x000fe20000100a00 */
[----:B---3--:R-:W-:-:S04]  /*1ba20*/  IMAD.WIDE R66, R5, 0x4, R140 ;  /* 0x0000000405427825 */ /* 0x008fc800078e028c */
[----:B------:R-:W-:-:S05]  /*1ba30*/  IMAD.WIDE R140, R5, 0x4, R200 ;  /* 0x00000004058c7825 */ /* 0x000fca00078e02c8 */
[----:B------:R-:W-:Y:S01]  /*1ba40*/  STL.64 [R1+0x1418], R140 ;  /* 0x0014188c01007387 */ /* 0x000fe20000100a00 */
[----:B----4-:R-:W-:-:S04]  /*1ba50*/  IMAD.WIDE R116, R5, 0x4, R138 ;  /* 0x0000000405747825 */ /* 0x010fc800078e028a */
[----:B------:R-:W-:-:S05]  /*1ba60*/  IMAD.WIDE R138, R5, 0x4, R216 ;  /* 0x00000004058a7825 */ /* 0x000fca00078e02d8 */
[----:B------:R2:W-:Y:S04]  /*1ba70*/  STL.64 [R1+0x1438], R138 ;  /* 0x0014388a01007387 */ /* 0x0005e80000100a00 */
[----:B------:R3:W-:Y:S04]  /*1ba80*/  STL [R1+0xaa8], RZ ;  /* 0x000aa8ff01007387 */ /* 0x0007e80000100800 */
        /* <DEDUP_REMOVED lines=149> */
[----:B------:R3:W-:Y:S04]  /*1c3e0*/  STL [R1], RZ ;  /* 0x000000ff01007387 */ /* 0x0007e80000100800 */
        /* <DEDUP_REMOVED lines=738> */
[----:B------:R3:W-:Y:S01]  /*1f210*/  STL [R1+0x92c], RZ ;  /* 0x00092cff01007387 */ /* 0x0007e20000100800 */
[----:B------:R-:W-:-:S03]  /*1f220*/  IMAD.WIDE R10, R5, 0x4, R10 ;  /* 0x00000004050a7825 */ /* 0x000fc600078e020a */
[----:B------:R3:W-:Y:S01]  /*1f230*/  STL [R1+0x910], RZ ;  /* 0x000910ff01007387 */ /* 0x0007e20000100800 */
[----:B------:R-:W-:-:S03]  /*1f240*/  IMAD.WIDE R12, R5, 0x4, R12 ;  /* 0x00000004050c7825 */ /* 0x000fc600078e020c */
[----:B------:R3:W-:Y:S01]  /*1f250*/  STL [R1+0x914], RZ ;  /* 0x000914ff01007387 */ /* 0x0007e20000100800 */
[----:B-1----:R-:W-:-:S03]  /*1f260*/  IMAD.WIDE R14, R5, 0x4, R158 ;  /* 0x00000004050e7825 */ /* 0x002fc600078e029e */
[----:B------:R3:W-:Y:S04]  /*1f270*/  STL [R1+0x918], RZ ;  /* 0x000918ff01007387 */ /* 0x0007e80000100800 */
[----:B------:R3:W-:Y:S01]  /*1f280*/  STL [R1+0x91c], RZ ;  /* 0x00091cff01007387 */ /* 0x0007e20000100800 */
[----:B------:R-:W-:-:S03]  /*1f290*/  IMAD.WIDE R20, R5, 0x4, R220 ;  /* 0x0000000405147825 */ /* 0x000fc600078e02dc */
        /* <DEDUP_REMOVED lines=8> */
[----:B------:R-:W-:Y:S04]  /*1f320*/  LDGSTS.E [R243+0x8380], desc[UR74][R10.64], P2 ;  /* 0x083800000af37fae */ /* 0x000fe800091a104a */
[----:B------:R3:W-:Y:S04]  /*1f330*/  STL [R1+0xa20], RZ ;  /* 0x000a20ff01007387 */ /* 0x0007e80000100800 */
[----:B------:R-:W-:Y:S04]  /*1f340*/  LDGSTS.E [R243+0x8780], desc[UR74][R12.64], P2 ;  /* 0x087800000cf37fae */ /* 0x000fe800091a104a */
[----:B------:R3:W-:Y:S01]  /*1f350*/  STL [R1+0xa24], RZ ;  /* 0x000a24ff01007387 */ /* 0x0007e20000100800 */
[----:B------:R-:W-:-:S03]  /*1f360*/  IMAD.WIDE R70, R5, 0x4, R218 ;  /* 0x0000000405467825 */ /* 0x000fc600078e02da */
        /* <DEDUP_REMOVED lines=29> */
[----:B------:R-:W-:Y:S01]  /*1f540*/  LDGSTS.E [R243+0xb380], desc[UR74][R86.64], P2 ;  /* 0x0b38000056f37fae */ /* 0x000fe200091a104a */
[----:B------:R-:W-:-:S03]  /*1f550*/  VIADD R4, R4, 0x1f ;  /* 0x0000001f04047836 */ /* 0x000fc60000000000 */
        /* <DEDUP_REMOVED lines=12> */
[----:B------:R-:W-:-:S03]  /*1f620*/  IMAD.WIDE R182, R5, 0x4, R136 ;  /* 0x0000000405b67825 */ /* 0x000fc600078e0288 */
[----:B------:R-:W-:Y:S01]  /*1f630*/  LDGSTS.E [R243+0xc780], desc[UR74][R134.64], P2 ;  /* 0x0c78000086f37fae */ /* 0x000fe200091a104a */
[----:B------:R-:W-:-:S03]  /*1f640*/  ISETP.GE.AND P0, PT, R4, 0x20, PT ;  /* 0x000000200400780c */ /* 0x000fc60003f06270 */
[----:B------:R-:W-:Y:S04]  /*1f650*/  LDGSTS.E [R243+0xcb80], desc[UR74][R22.64], P2 ;  /* 0x0cb8000016f37fae */ /* 0x000fe800091a104a */
[----:B------:R-:W-:Y:S04]  /*1f660*/  LDGSTS.E [R243+0xcf80], desc[UR74][R40.64], P2 ;  /* 0x0cf8000028f37fae */ /* 0x000fe800091a104a */
[----:B------:R-:W-:Y:S04]  /*1f670*/  LDGSTS.E [R243+0xd380], desc[UR74][R56.64], P2 ;  /* 0x0d38000038f37fae */ /* 0x000fe800091a104a */
[----:B------:R-:W-:Y:S04]  /*1f680*/  LDGSTS.E [R243+0xd780], desc[UR74][R72.64], P2 ;  /* 0x0d78000048f37fae */ /* 0x000fe800091a104a */
[----:B------:R-:W-:Y:S01]  /*1f690*/  LDGSTS.E [R243+0xdb80], desc[UR74][R88.64], P2 ;  /* 0x0db8000058f37fae */ /* 0x000fe200091a104a */
[----:B------:R-:W-:-:S03]  /*1f6a0*/  IMAD.WIDE R36, R5, 0x4, R36 ;  /* 0x0000000405247825 */ /* 0x000fc600078e0224 */
        /* <DEDUP_REMOVED lines=8> */
[----:B------:R1:W-:Y:S01]  /*1f730*/  LDGSTS.E [R243+0xff80], desc[UR74][R36.64], P2 ;  /* 0x0ff8000024f37fae */ /* 0x0003e200091a104a */
[----:B------:R-:W-:-:S03]  /*1f740*/  CS2R R236, SRZ ;  /* 0x0000000000ec7805 */ /* 0x000fc6000001ff00 */
[----:B------:R-:W0:Y:S01]  /*1f750*/  LDGDEPBAR ;  /* 0x00000000000079af */ /* 0x000e220000000000 */
[----:B------:R-:W-:Y:S02]  /*1f760*/  CS2R R238, SRZ ;  /* 0x0000000000ee7805 */ /* 0x000fe4000001ff00 */
[----:B------:R-:W-:Y:S02]  /*1f770*/  CS2R R248, SRZ ;  /* 0x0000000000f87805 */ /* 0x000fe4000001ff00 */
[----:B------:R-:W-:Y:S02]  /*1f780*/  CS2R R250, SRZ ;  /* 0x0000000000fa7805 */ /* 0x000fe4000001ff00 */
[----:B------:R-:W-:Y:S02]  /*1f790*/  CS2R R244, SRZ ;  /* 0x0000000000f47805 */ /* 0x000fe4000001ff00 */
[----:B------:R-:W-:Y:S02]  /*1f7a0*/  CS2R R246, SRZ ;  /* 0x0000000000f67805 */ /* 0x000fe4000001ff00 */
[----:B------:R-:W-:-:S02]  /*1f7b0*/  CS2R R240, SRZ ;  /* 0x0000000000f07805 */ /* 0x000fc4000001ff00 */
[----:B------:R-:W-:Y:S02]  /*1f7c0*/  CS2R R228, SRZ ;  /* 0x0000000000e47805 */ /* 0x000fe4000001ff00 */
[----:B-1----:R-:W-:Y:S02]  /*1f7d0*/  CS2R R242, SRZ ;  /* 0x0000000000f27805 */ /* 0x002fe4000001ff00 */
[----:B------:R-:W-:Y:S02]  /*1f7e0*/  CS2R R230, SRZ ;  /* 0x0000000000e67805 */ /* 0x000fe4000001ff00 */
[----:B------:R-:W-:Y:S02]  /*1f7f0*/  CS2R R224, SRZ ;  /* 0x0000000000e07805 */ /* 0x000fe4000001ff00 */
[----:B------:R-:W-:Y:S02]  /*1f800*/  CS2R R226, SRZ ;  /* 0x0000000000e27805 */ /* 0x000fe4000001ff00 */
[----:B------:R-:W-:-:S02]  /*1f810*/  CS2R R220, SRZ ;  /* 0x0000000000dc7805 */ /* 0x000fc4000001ff00 */
[----:B------:R-:W-:Y:S02]  /*1f820*/  CS2R R222, SRZ ;  /* 0x0000000000de7805 */ /* 0x000fe4000001ff00 */
[----:B------:R-:W-:Y:S02]  /*1f830*/  CS2R R216, SRZ ;  /* 0x0000000000d87805 */ /* 0x000fe4000001ff00 */
        /* <DEDUP_REMOVED lines=30> */
[----:B--2---:R-:W-:Y:S02]  /*1fa20*/  CS2R R138, SRZ ;  /* 0x00000000008a7805 */ /* 0x004fe4000001ff00 */
[----:B------:R-:W-:Y:S02]  /*1fa30*/  CS2R R140, SRZ ;  /* 0x00000000008c7805 */ /* 0x000fe4000001ff00 */
[----:B------:R-:W-:Y:S02]  /*1fa40*/  CS2R R142, SRZ ;  /* 0x00000000008e7805 */ /* 0x000fe4000001ff00 */
[----:B------:R-:W-:-:S02]  /*1fa50*/  CS2R R144, SRZ ;  /* 0x0000000000907805 */ /* 0x000fc4000001ff00 */
[----:B------:R-:W-:Y:S02]  /*1fa60*/  CS2R R146, SRZ ;  /* 0x0000000000927805 */ /* 0x000fe4000001ff00 */
[----:B------:R-:W-:Y:S02]  /*1fa70*/  CS2R R152, SRZ ;  /* 0x0000000000987805 */ /* 0x000fe4000001ff00 */
[----:B------:R-:W-:Y:S02]  /*1fa80*/  CS2R R154, SRZ ;  /* 0x00000000009a7805 */ /* 0x000fe4000001ff00 */
[----:B------:R-:W-:Y:S02]  /*1fa90*/  CS2R R148, SRZ ;  /* 0x0000000000947805 */ /* 0x000fe4000001ff00 */
[----:B------:R-:W-:Y:S01]  /*1faa0*/  CS2R R150, SRZ ;  /* 0x0000000000967805 */ /* 0x000fe2000001ff00 */
[----:B---3--:R-:W-:Y:S06]  /*1fab0*/  @!P0 BRA `(.L_x_0) ;  /* 0x00000344008c8947 */ /* 0x008fec0003800000 */
[----:B------:R-:W2:Y:S04]  /*1fac0*/  LDL.LU.64 R158, [R1+0xcd8] ;  /* 0x000cd800019e7983 */ /* 0x000ea80000300a00 */
[----:B------:R-:W3:Y:S04]  /*1fad0*/  LDL.LU.64 R136, [R1+0xce0] ;  /* 0x000ce00001887983 */ /* 0x000ee80000300a00 */
        /* <DEDUP_REMOVED lines=9> */
[----:B------:R-:W4:Y:S01]  /*1fb70*/  LDL.LU.64 R154, [R1+0x4a8] ;  /* 0x0004a800019a7983 */ /* 0x000f220000300a00 */
[----:B--2---:R-:W-:-:S03]  /*1fb80*/  IMAD.MOV.U32 R0, RZ, RZ, R159 ;  /* 0x000000ffff007224 */ /* 0x004fc600078e009f */
[----:B------:R-:W-:Y:S04]  /*1fb90*/  STL [R1+0x1ca0], R158 ;  /* 0x001ca09e01007387 */ /* 0x000fe80000100800 */
[----:B---3--:R-:W-:Y:S04]  /*1fba0*/  STL [R1+0x1ca8], R136 ;  /* 0x001ca88801007387 */ /* 0x008fe80000100800 */
[----:B------:R1:W-:Y:S04]  /*1fbb0*/  STL [R1+0x1c9c], R0 ;  /* 0x001c9c0001007387 */ /* 0x0003e80000100800 */
[----:B----4-:R-:W-:Y:S01]  /*1fbc0*/  STL [R1+0x1cb0], R140 ;  /* 0x001cb08c01007387 */ /* 0x010fe20000100800 */
[----:B-1----:R-:W-:-:S05]  /*1fbd0*/  IMAD.MOV.U32 R0, RZ, RZ, R137 ;  /* 0x000000ffff007224 */ /* 0x002fca00078e0089 */
[----:B------:R1:W-:Y:S04]  /*1fbe0*/  STL [R1+0x1ca4], R0 ;  /* 0x001ca40001007387 */ /* 0x0003e80000100800 */
[----:B------:R-:W-:Y:S01]  /*1fbf0*/  STL [R1+0x1cb8], R148 ;  /* 0x001cb89401007387 */ /* 0x000fe20000100800 */
[----:B-1----:R-:W-:-:S05]  /*1fc00*/  IMAD.MOV.U32 R0, RZ, RZ, R141 ;  /* 0x000000ffff007224 */ /* 0x002fca00078e008d */
[----:B------:R1:W-:Y:S02]  /*1fc10*/  STL [R1+0x1cac], R0 ;  /* 0x001cac0001007387 */ /* 0x0003e40000100800 */
[----:B-1----:R-:W-:Y:S02]  /*1fc20*/  IMAD.MOV.U32 R0, RZ, RZ, R149 ;  /* 0x000000ffff007224 */ /* 0x002fe400078e0095 */
[----:B------:R-:W2:Y:S04]  /*1fc30*/  LDL.LU.64 R148, [R1+0x460] ;  /* 0x0004600001947983 */ /* 0x000ea80000300a00 */
[----:B------:R1:W-:Y:S04]  /*1fc40*/  STL [R1+0x1cb4], R0 ;  /* 0x001cb40001007387 */ /* 0x0003e80000100800 */
[----:B------:R3:W-:Y:S04]  /*1fc50*/  STL [R1+0x1cc0], R142 ;  /* 0x001cc08e01007387 */ /* 0x0007e80000100800 */
[----:B------:R-:W4:Y:S01]  /*1fc60*/  LDL.LU.64 R140, [R1+0x468] ;  /* 0x00046800018c7983 */ /* 0x000f220000300a00 */
[----:B-1----:R-:W-:-:S03]  /*1fc70*/  IMAD.MOV.U32 R0, RZ, RZ, R143 ;  /* 0x000000ffff007224 */ /* 0x002fc600078e008f */
[----:B------:R-:W-:Y:S04]  /*1fc80*/  STL [R1+0x1cc8], R150 ;  /* 0x001cc89601007387 */ /* 0x000fe80000100800 */
[----:B------:R1:W-:Y:S04]  /*1fc90*/  STL [R1+0x1cbc], R0 ;  /* 0x001cbc0001007387 */ /* 0x0003e80000100800 */
[----:B---3--:R-:W3:Y:S04]  /*1fca0*/  LDL.LU.64 R142, [R1+0x8e8] ;  /* 0x0008e800018e7983 */ /* 0x008ee80000300a00 */
[----:B------:R-:W-:Y:S01]  /*1fcb0*/  STL [R1+0x1cd0], R144 ;  /* 0x001cd09001007387 */ /* 0x000fe20000100800 */
[----:B-1----:R-:W-:-:S05]  /*1fcc0*/  IMAD.MOV.U32 R0, RZ, RZ, R151 ;  /* 0x000000ffff007224 */ /* 0x002fca00078e0097 */
[----:B------:R1:W-:Y:S04]  /*1fcd0*/  STL [R1+0x1cc4], R0 ;  /* 0x001cc40001007387 */ /* 0x0003e80000100800 */
[----:B------:R-:W3:Y:S04]  /*1fce0*/  LDL.LU.64 R150, [R1+0x900] ;  /* 0x0009000001967983 */ /* 0x000ee80000300a00 */
[----:B------:R-:W-:Y:S01]  /*1fcf0*/  STL [R1+0x1cd8], R146 ;  /* 0x001cd89201007387 */ /* 0x000fe20000100800 */
[----:B-1----:R-:W-:-:S05]  /*1fd00*/  MOV R0, R145 ;  /* 0x0000009100007202 */ /* 0x002fca0000000f00 */
[----:B------:R1:W-:Y:S04]  /*1fd10*/  STL [R1+0x1ccc], R0 ;  /* 0x001ccc0001007387 */ /* 0x0003e80000100800 */
[----:B------:R-:W3:Y:S04]  /*1fd20*/  LDL.LU.64 R144, [R1+0x908] ;  /* 0x0009080001907983 */ /* 0x000ee80000300a00 */
[----:B------:R-:W-:Y:S01]  /*1fd30*/  STL [R1+0x1ce0], R6 ;  /* 0x001ce00601007387 */ /* 0x000fe20000100800 */
[----:B-1----:R-:W-:-:S05]  /*1fd40*/  IMAD.MOV.U32 R0, RZ, RZ, R147 ;  /* 0x000000ffff007224 */ /* 0x002fca00078e0093 */
        /* <DEDUP_REMOVED lines=18> */
[----:B------:R-:W-:Y:S04]  /*1fe70*/  STL [R1+0x1cfc], R233 ;  /* 0x001cfce901007387 */ /* 0x000fe80000100800 */
[----:B------:R-:W-:Y:S04]  /*1fe80*/  STL [R1+0x1d08], R234 ;  /* 0x001d08ea01007387 */ /* 0x000fe80000100800 */
[----:B------:R-:W-:Y:S04]  /*1fe90*/  STL [R1+0x1d04], R235 ;  /* 0x001d04eb01007387 */ /* 0x000fe80000100800 */
[----:B------:R-:W3:Y:S01]  /*1fea0*/  LDL.LU.64 R154, [R1+0x638] ;  /* 0x00063800019a7983 */ /* 0x000ee20000300a00 */
[----:B--2---:R-:W-:-:S03]  /*1feb0*/  IMAD.MOV.U32 R0, RZ, RZ, R149 ;  /* 0x000000ffff007224 */ /* 0x004fc600078e0095 */
[----:B------:R1:W-:Y:S04]  /*1fec0*/  STL [R1+0x1d10], R148 ;  /* 0x001d109401007387 */ /* 0x0003e80000100800 */
[----:B----4-:R-:W-:Y:S04]  /*1fed0*/  STL [R1+0x1d18], R140 ;  /* 0x001d188c01007387 */ /* 0x010fe80000100800 */
[----:B------:R2:W-:Y:S04]  /*1fee0*/  STL [R1+0x1d0c], R0 ;  /* 0x001d0c0001007387 */ /* 0x0005e80000100800 */
[----:B-1----:R-:W4:Y:S04]  /*1fef0*/  LDL.LU.64 R148, [R1+0x660] ;  /* 0x0006600001947983 */ /* 0x002f280000300a00 */
[----:B---3--:R-:W-:Y:S01]  /*1ff00*/  STL [R1+0x1d20], R142 ;  /* 0x001d208e01007387 */ /* 0x008fe20000100800 */
[----:B--2---:R-:W-:-:S05]  /*1ff10*/  IMAD.MOV.U32 R0, RZ, RZ, R141 ;  /* 0x000000ffff007224 */ /* 0x004fca00078e008d */
[----:B------:R1:W-:Y:S04]  /*1ff20*/  STL [R1+0x1d14], R0 ;  /* 0x001d140001007387 */ /* 0x0003e80000100800 */
[----:B------:R-:W2:Y:S04]  /*1ff30*/  LDL.LU.64 R140, [R1+0x668] ;  /* 0x00066800018c7983 */ /* 0x000ea80000300a00 */
        /* <DEDUP_REMOVED lines=28> */
[----:B------:R-:W3:Y:S01]  /*20100*/  LDL.LU.64 R136, [R1+0xab8] ;  /* 0x000ab80001887983 */ /* 0x000ee20000300a00 */
[----:B-1----:R-:W-:-:S05]  /*20110*/  IMAD.MOV.U32 R0, RZ, RZ, R139 ;  /* 0x000000ffff007224 */ /* 0x002fca00078e008b */
[----:B------:R1:W-:Y:S04]  /*20120*/  STL [R1+0x1d54], R0 ;  /* 0x001d540001007387 */ /* 0x0003e80000100800 */
[----:B------:R1:W-:Y:S04]  /*20130*/  STL [R1+0x1d60], R154 ;  /* 0x001d609a01007387 */ /* 0x0003e80000100800 */
[----:B------:R-:W3:Y:S01]  /*20140*/  LDL.LU.64 R138, [R1+0xac0] ;  /* 0x000ac000018a7983 */ /* 0x000ee20000300a00 */
[----:B-1----:R-:W-:-:S03]  /*20150*/  IMAD.MOV.U32 R0, RZ, RZ, R155 ;  /* 0x000000ffff007224 */ /* 0x002fc600078e009b */
[----:B------:R-:W3:Y:S04]  /*20160*/  LDL.LU.64 R154, [R1+0x938] ;  /* 0x00093800019a7983 */ /* 0x000ee80000300a00 */
[----:B------:R1:W-:Y:S04]  /*20170*/  STL [R1+0x1d5c], R0 ;  /* 0x001d5c0001007387 */ /* 0x0003e80000100800 */
[----:B----4-:R4:W-:Y:S01]  /*20180*/  STL [R1+0x1d68], R148 ;  /* 0x001d689401007387 */ /* 0x0109e20000100800 */
[----:B-1----:R-:W-:-:S03]  /*20190*/  IMAD.MOV.U32 R0, RZ, RZ, R149 ;  /* 0x000000ffff007224 */ /* 0x002fc600078e0095 */
[----:B----4-:R-:W4:Y:S04]  /*201a0*/  LDL.LU.64 R148, [R1+0x9e0] ;  /* 0x0009e00001947983 */ /* 0x010f280000300a00 */
[----:B------:R1:W-:Y:S04]  /*201b0*/  STL [R1+0x1d64], R0 ;  /* 0x001d640001007387 */ /* 0x0003e80000100800 */
[----:B--2---:R2:W-:Y:S01]  /*201c0*/  STL [R1+0x1d70], R140 ;  /* 0x001d708c01007387 */ /* 0x0045e20000100800 */
[----:B-1----:R-:W-:-:S03]  /*201d0*/  IMAD.MOV.U32 R0, RZ, RZ, R141 ;  /* 0x000000ffff007224 */ /* 0x002fc600078e008d */
[----:B--2---:R-:W2:Y:S04]  /*201e0*/  LDL.LU.64 R140, [R1+0x9e8] ;  /* 0x0009e800018c7983 */ /* 0x004ea80000300a00 */
[----:B------:R1:W-:Y:S04]  /*201f0*/  STL [R1+0x1d6c], R0 ;  /* 0x001d6c0001007387 */ /* 0x0003e80000100800 */
[----:B---3--:R3:W-:Y:S01]  /*20200*/  STL [R1+0x1d78], R142 ;  /* 0x001d788e01007387 */ /* 0x0087e20000100800 */
[----:B-1----:R-:W-:-:S03]  /*20210*/  IMAD.MOV.U32 R0, RZ, RZ, R143 ;  /* 0x000000ffff007224 */ /* 0x002fc600078e008f */
[----:B---3--:R-:W3:Y:S04]  /*20220*/  LDL.LU.64 R142, [R1+0xa60] ;  /* 0x000a6000018e7983 */ /* 0x008ee80000300a00 */
[----:B------:R1:W-:Y:S04]  /*20230*/  STL [R1+0x1d74], R0 ;  /* 0x001d740001007387 */ /* 0x0003e80000100800 */
[----:B------:R1:W-:Y:S02]  /*20240*/  STL [R1+0x1d80], R150 ;  /* 0x001d809601007387 */ /* 0x0003e40000100800 */
[----:B-1----:R-:W-:-:S02]  /*20250*/  IMAD.MOV.U32 R0, RZ, RZ, R151 ;  /* 0x000000ffff007224 */ /* 0x002fc400078e0097 */
[----:B------:R-:W3:Y:S04]  /*20260*/  LDL.LU.64 R150, [R1+0x8c8] ;  /* 0x0008c80001967983 */ /* 0x000ee80000300a00 */
        /* <DEDUP_REMOVED lines=17> */
[----:B------:R-:W-:Y:S01]  /*20380*/  STL [R1+0x1da8], R158 ;  /* 0x001da89e01007387 */ /* 0x000fe20000100800 */
[----:B-1----:R-:W-:-:S03]  /*20390*/  IMAD.MOV.U32 R0, RZ, RZ, R159 ;  /* 0x000000ffff007224 */ /* 0x002fc600078e009f */
[----:B------:R-:W-:Y:S04]  /*203a0*/  STL [R1+0x1db0], R136 ;  /* 0x001db08801007387 */ /* 0x000fe80000100800 */
[----:B------:R1:W-:Y:S04]  /*203b0*/  STL [R1+0x1da4], R0 ;  /* 0x001da40001007387 */ /* 0x0003e80000100800 */
[----:B------:R-:W-:Y:S01]  /*203c0*/  STL [R1+0x1db8], R138 ;  /* 0x001db88a01007387 */ /* 0x000fe20000100800 */
[----:B-1----:R-:W-:-:S05]  /*203d0*/  IMAD.MOV.U32 R0, RZ, RZ, R137 ;  /* 0x000000ffff007224 */ /* 0x002fca00078e0089 */
[----:B------:R1:W-:Y:S04]  /*203e0*/  STL [R1+0x1dac], R0 ;  /* 0x001dac0001007387 */ /* 0x0003e80000100800 */
[----:B------:R-:W-:Y:S01]  /*203f0*/  STL [R1+0x1dc0], R154 ;  /* 0x001dc09a01007387 */ /* 0x000fe20000100800 */
[----:B-1----:R-:W-:-:S05]  /*20400*/  IMAD.MOV.U32 R0, RZ, RZ, R139 ;  /* 0x000000ffff007224 */ /* 0x002fca00078e008b */
[----:B------:R1:W-:Y:S02]  /*20410*/  STL [R1+0x1db4], R0 ;  /* 0x001db40001007387 */ /* 0x0003e40000100800 */
[----:B-1----:R-:W-:Y:S02]  /*20420*/  IMAD.MOV.U32 R0, RZ, RZ, R155 ;  /* 0x000000ffff007224 */ /* 0x002fe400078e009b */
        /* <DEDUP_REMOVED lines=22> */
[----:B------:R-:W-:Y:S04]  /*20590*/  STL [R1+0x1df0], R146 ;  /* 0x001df09201007387 */ /* 0x000fe80000100800 */
[----:B------:R-:W3:Y:S01]  /*205a0*/  LDL.LU.64 R136, [R1+0xad0] ;  /* 0x000ad00001887983 */ /* 0x000ee20000300a00 */
[----:B-1----:R-:W-:-:S05]  /*205b0*/  IMAD.MOV.U32 R0, RZ, RZ, R147 ;  /* 0x000000ffff007224 */ /* 0x002fca00078e0093 */
[----:B------:R1:W-:Y:S04]  /*205c0*/  STL [R1+0x1dec], R0 ;  /* 0x001dec0001007387 */ /* 0x0003e80000100800 */
[----:B------:R1:W-:Y:S02]  /*205d0*/  STL [R1+0x1df8], R6 ;  /* 0x001df80601007387 */ /* 0x0003e40000100800 */
[----:B-1----:R-:W-:Y:S02]  /*205e0*/  IMAD.MOV.U32 R0, RZ, RZ, R7 ;  /* 0x000000ffff007224 */ /* 0x002fe400078e0007 */
[----:B------:R-:W3:Y:S04]  /*205f0*/  LDL.LU.64 R6, [R1+0xad8] ;  /* 0x000ad80001067983 */ /* 0x000ee80000300a00 */
[----:B------:R1:W-:Y:S04]  /*20600*/  STL [R1+0x1df4], R0 ;  /* 0x001df40001007387 */ /* 0x0003e80000100800 */
[----:B------:R1:W-:Y:S04]  /*20610*/  STL [R1+0x1e00], R152 ;  /* 0x001e009801007387 */ /* 0x0003e80000100800 */
[----:B------:R-:W3:Y:S01]  /*20620*/  LDL.LU.64 R146, [R1+0xae0] ;  /* 0x000ae00001927983 */ /* 0x000ee20000300a00 */
[----:B-1----:R-:W-:-:S05]  /*20630*/  IMAD.MOV.U32 R0, RZ, RZ, R153 ;  /* 0x000000ffff007224 */ /* 0x002fca00078e0099 */
[----:B------:R1:W-:Y:S04]  /*20640*/  STL [R1+0x1dfc], R0 ;  /* 0x001dfc0001007387 */ /* 0x0003e80000100800 */
[----:B------:R-:W-:Y:S04]  /*20650*/  STL [R1+0x1e08], R8 ;  /* 0x001e080801007387 */ /* 0x000fe80000100800 */
[----:B------:R-:W-:Y:S04]  /*20660*/  STL [R1+0x1e04], R9 ;  /* 0x001e040901007387 */ /* 0x000fe80000100800 */
[----:B------:R-:W3:Y:S04]  /*20670*/  LDL.LU.64 R152, [R1+0xa68] ;  /* 0x000a680001987983 */ /* 0x000ee80000300a00 */
[----:B------:R-:W-:Y:S04]  /*20680*/  STL [R1+0x1e10], R24 ;  /* 0x001e101801007387 */ /* 0x000fe80000100800 */
[----:B------:R-:W-:Y:S04]  /*20690*/  STL [R1+0x1e0c], R25 ;  /* 0x001e0c1901007387 */ /* 0x000fe80000100800 */
[----:B------:R-:W3:Y:S04]  /*206a0*/  LDL.LU.64 R138, [R1+0xa70] ;  /* 0x000a7000018a7983 */ /* 0x000ee80000300a00 */
[----:B------:R1:W-:Y:S02]  /*206b0*/  STL [R1+0x1e18], R154 ;  /* 0x001e189a01007387 */ /* 0x0003e40000100800 */
[----:B-1----:R-:W-:-:S02]  /*206c0*/  IMAD.MOV.U32 R0, RZ, RZ, R155 ;  /* 0x000000ffff007224 */ /* 0x002fc400078e009b */
        /* <DEDUP_REMOVED lines=51> */
[----:B-1----:R-:W-:-:S03]  /*20a00*/  MOV R0, R141 ;  /* 0x0000008d00007202 */ /* 0x002fc60000000f00 */
        /* <DEDUP_REMOVED lines=42> */
[----:B--2---:R-:W-:Y:S04]  /*20cb0*/  STL [R1+0x1ed8], R140 ;  /* 0x001ed88c01007387 */ /* 0x004fe80000100800 */
[----:B------:R-:W2:Y:S01]  /*20cc0*/  LDL.LU.64 R138, [R1+0xc28] ;  /* 0x000c2800018a7983 */ /* 0x000ea20000300a00 */
[----:B-1----:R-:W-:-:S05]  /*20cd0*/  IMAD.MOV.U32 R0, RZ, RZ, R141 ;  /* 0x000000ffff007224 */ /* 0x002fca00078e008d */
[----:B------:R3:W-:Y:S02]  /*20ce0*/  STL [R1+0x1ed4], R0 ;  /* 0x001ed40001007387 */ /* 0x0007e40000100800 */
[----:B---3--:R-:W-:Y:S02]  /*20cf0*/  IMAD.MOV.U32 R0, RZ, RZ, R143 ;  /* 0x000000ffff007224 */ /* 0x008fe400078e008f */
[----:B------:R-:W-:Y:S04]  /*20d00*/  STL [R1+0x1ee0], R142 ;  /* 0x001ee08e01007387 */ /* 0x000fe80000100800 */
[----:B------:R-:W3:Y:S04]  /*20d10*/  LDL.LU.64 R140, [R1+0xc30] ;  /* 0x000c3000018c7983 */ /* 0x000ee80000300a00 */
[----:B------:R1:W-:Y:S04]  /*20d20*/  STL [R1+0x1edc], R0 ;  /* 0x001edc0001007387 */ /* 0x0003e80000100800 */
[----:B------:R1:W-:Y:S02]  /*20d30*/  STL [R1+0x1ee8], R150 ;  /* 0x001ee89601007387 */ /* 0x0003e40000100800 */
[----:B-1----:R-:W-:-:S02]  /*20d40*/  IMAD.MOV.U32 R0, RZ, RZ, R151 ;  /* 0x000000ffff007224 */ /* 0x002fc400078e0097 */
[----:B------:R-:W3:Y:S04]  /*20d50*/  LDL.LU.64 R142, [R1+0xba0] ;  /* 0x000ba000018e7983 */ /* 0x000ee80000300a00 */
[----:B------:R-:W-:Y:S04]  /*20d60*/  STL [R1+0x1ef0], R144 ;  /* 0x001ef09001007387 */ /* 0x000fe80000100800 */
[----:B------:R1:W-:Y:S04]  /*20d70*/  STL [R1+0x1ee4], R0 ;  /* 0x001ee40001007387 */ /* 0x0003e80000100800 */
[----:B------:R-:W3:Y:S01]  /*20d80*/  LDL.LU.64 R150, [R1+0xba8] ;  /* 0x000ba80001967983 */ /* 0x000ee20000300a00 */
[----:B-1----:R-:W-:-:S03]  /*20d90*/  IMAD.MOV.U32 R0, RZ, RZ, R145 ;  /* 0x000000ffff007224 */ /* 0x002fc600078e0091 */
[----:B------:R-:W-:Y:S04]  /*20da0*/  STL [R1+0x1ef8], R158 ;  /* 0x001ef89e01007387 */ /* 0x000fe80000100800 */
[----:B------:R1:W-:Y:S04]  /*20db0*/  STL [R1+0x1eec], R0 ;  /* 0x001eec0001007387 */ /* 0x0003e80000100800 */
[----:B------:R-:W3:Y:S01]  /*20dc0*/  LDL.LU.64 R144, [R1+0xbe8] ;  /* 0x000be80001907983 */ /* 0x000ee20000300a00 */
[----:B-1----:R-:W-:-:S03]  /*20dd0*/  IMAD.MOV.U32 R0, RZ, RZ, R159 ;  /* 0x000000ffff007224 */ /* 0x002fc600078e009f */
[----:B------:R-:W-:Y:S04]  /*20de0*/  STL [R1+0x1f00], R6 ;  /* 0x001f000601007387 */ /* 0x000fe80000100800 */
        /* <DEDUP_REMOVED lines=30> */
[----:B------:R-:W-:Y:S04]  /*20fd0*/  STL [R1+0x1f40], R142 ;  /* 0x001f408e01007387 */ /* 0x000fe80000100800 */
[----:B------:R1:W-:Y:S04]  /*20fe0*/  STL [R1+0x1f34], R0 ;  /* 0x001f340001007387 */ /* 0x0003e80000100800 */
[----:B---3--:R-:W3:Y:S01]  /*20ff0*/  LDL.LU.64 R140, [R1+0x7f0] ;  /* 0x0007f000018c7983 */ /* 0x008ee20000300a00 */
[----:B-1----:R-:W-:-:S03]  /*21000*/  IMAD.MOV.U32 R0, RZ, RZ, R143 ;  /* 0x000000ffff007224 */ /* 0x002fc600078e008f */
[----:B------:R-:W-:Y:S04]  /*21010*/  STL [R1+0x1f48], R150 ;  /* 0x001f489601007387 */ /* 0x000fe80000100800 */
[----:B------:R1:W-:Y:S04]  /*21020*/  STL [R1+0x1f3c], R0 ;  /* 0x001f3c0001007387 */ /* 0x0003e80000100800 */
[----:B------:R-:W3:Y:S01]  /*21030*/  LDL.LU.64 R142, [R1+0x7f8] ;  /* 0x0007f800018e7983 */ /* 0x000ee20000300a00 */
[----:B-1----:R-:W-:-:S03]  /*21040*/  IMAD.MOV.U32 R0, RZ, RZ, R151 ;  /* 0x000000ffff007224 */ /* 0x002fc600078e0097 */
[----:B------:R-:W-:Y:S04]  /*21050*/  STL [R1+0x1f50], R144 ;  /* 0x001f509001007387 */ /* 0x000fe80000100800 */
[----:B------:R1:W-:Y:S04]  /*21060*/  STL [R1+0x1f44], R0 ;  /* 0x001f440001007387 */ /* 0x0003e80000100800 */
[----:B------:R-:W3:Y:S04]  /*21070*/  LDL.LU.64 R150, [R1+0xc78] ;  /* 0x000c780001967983 */ /* 0x000ee80000300a00 */
[----:B------:R-:W3:Y:S01]  /*21080*/  LDL.LU.64 R158, [R1+0xc80] ;  /* 0x000c8000019e7983 */ /* 0x000ee20000300a00 */
[----:B-1----:R-:W-:-:S05]  /*21090*/  IMAD.MOV.U32 R0, RZ, RZ, R145 ;  /* 0x000000ffff007224 */ /* 0x002fca00078e0091 */
[----:B------:R1:W-:Y:S04]  /*210a0*/  STL [R1+0x1f4c], R0 ;  /* 0x001f4c0001007387 */ /* 0x0003e80000100800 */
[----:B------:R1:W-:Y:S02]  /*210b0*/  STL [R1+0x1f58], R6 ;  /* 0x001f580601007387 */ /* 0x0003e40000100800 */
[----:B-1----:R-:W-:Y:S02]  /*210c0*/  IMAD.MOV.U32 R0, RZ, RZ, R7 ;  /* 0x000000ffff007224 */ /* 0x002fe400078e0007 */
        /* <DEDUP_REMOVED lines=17> */
[----:B----4-:R-:W-:Y:S04]  /*211e0*/  STL [R1+0x1f80], R148 ;  /* 0x001f809401007387 */ /* 0x010fe80000100800 */
[----:B------:R1:W-:Y:S04]  /*211f0*/  STL [R1+0x1f74], R0 ;  /* 0x001f740001007387 */ /* 0x0003e80000100800 */
[----:B------:R-:W4:Y:S01]  /*21200*/  LDL.LU.64 R154, [R1+0xc50] ;  /* 0x000c5000019a7983 */ /* 0x000f220000300a00 */
[----:B-1----:R-:W-:-:S03]  /*21210*/  IMAD.MOV.U32 R0, RZ, RZ, R149 ;  /* 0x000000ffff007224 */ /* 0x002fc600078e0095 */
[----:B--2---:R-:W-:Y:S04]  /*21220*/  STL [R1+0x1f88], R138 ;  /* 0x001f888a01007387 */ /* 0x004fe80000100800 */
[----:B------:R1:W-:Y:S04]  /*21230*/  STL [R1+0x1f7c], R0 ;  /* 0x001f7c0001007387 */ /* 0x0003e80000100800 */
[----:B------:R-:W2:Y:S01]  /*21240*/  LDL.LU.64 R148, [R1+0xbf8] ;  /* 0x000bf80001947983 */ /* 0x000ea20000300a00 */
[----:B-1----:R-:W-:-:S03]  /*21250*/  IMAD.MOV.U32 R0, RZ, RZ, R139 ;  /* 0x000000ffff007224 */ /* 0x002fc600078e008b */
[----:B------:R-:W2:Y:S04]  /*21260*/  LDL.LU.64 R138, [R1+0xc00] ;  /* 0x000c0000018a7983 */ /* 0x000ea80000300a00 */
        /* <DEDUP_REMOVED lines=35> */
[----:B------:R1:W-:Y:S02]  /*214a0*/  STL [R1+0x1fcc], R0 ;  /* 0x001fcc0001007387 */ /* 0x0003e40000100800 */
[----:B-1----:R-:W-:Y:S02]  /*214b0*/  IMAD.MOV.U32 R0, RZ, RZ, R155 ;  /* 0x000000ffff007224 */ /* 0x002fe400078e009b */
[----:B------:R-:W4:Y:S04]  /*214c0*/  LDL.LU.64 R154, [R1+0xcc0] ;  /* 0x000cc000019a7983 */ /* 0x000f280000300a00 */
[----:B------:R1:W-:Y:S04]  /*214d0*/  STL [R1+0x1fd4], R0 ;  /* 0x001fd40001007387 */ /* 0x0003e80000100800 */
[----:B--2---:R2:W-:Y:S01]  /*214e0*/  STL [R1+0x1fe0], R148 ;  /* 0x001fe09401007387 */ /* 0x0045e20000100800 */
[----:B-1----:R-:W-:-:S03]  /*214f0*/  IMAD.MOV.U32 R0, RZ, RZ, R149 ;  /* 0x000000ffff007224 */ /* 0x002fc600078e0095 */
[----:B------:R-:W-:Y:S04]  /*21500*/  STL [R1+0x1fe8], R138 ;  /* 0x001fe88a01007387 */ /* 0x000fe80000100800 */
[----:B------:R1:W-:Y:S04]  /*21510*/  STL [R1+0x1fdc], R0 ;  /* 0x001fdc0001007387 */ /* 0x0003e80000100800 */
[----:B--2---:R-:W2:Y:S01]  /*21520*/  LDL.LU.64 R148, [R1+0xcc8] ;  /* 0x000cc80001947983 */ /* 0x004ea20000300a00 */
[----:B-1----:R-:W-:-:S03]  /*21530*/  IMAD.MOV.U32 R0, RZ, RZ, R139 ;  /* 0x000000ffff007224 */ /* 0x002fc600078e008b */
[----:B---3--:R-:W-:Y:S04]  /*21540*/  STL [R1+0x1ff0], R140 ;  /* 0x001ff08c01007387 */ /* 0x008fe80000100800 */
[----:B------:R1:W-:Y:S04]  /*21550*/  STL [R1+0x1fe4], R0 ;  /* 0x001fe40001007387 */ /* 0x0003e80000100800 */
[----:B------:R-:W3:Y:S01]  /*21560*/  LDL.LU.64 R160, [R1+0xcd0] ;  /* 0x000cd00001a07983 */ /* 0x000ee20000300a00 */
[----:B-1----:R-:W-:-:S05]  /*21570*/  IMAD.MOV.U32 R0, RZ, RZ, R141 ;  /* 0x000000ffff007224 */ /* 0x002fca00078e008d */
[----:B------:R1:W-:Y:S04]  /*21580*/  STL [R1+0x1fec], R0 ;  /* 0x001fec0001007387 */ /* 0x0003e80000100800 */
[----:B------:R-:W-:Y:S04]  /*21590*/  STL [R1+0x1ff8], R142 ;  /* 0x001ff88e01007387 */ /* 0x000fe80000100800 */
[----:B------:R-:W3:Y:S01]  /*215a0*/  LDL.LU.64 R162, [R1+0xc98] ;  /* 0x000c980001a27983 */ /* 0x000ee20000300a00 */
[----:B-1----:R-:W-:-:S03]  /*215b0*/  IMAD.MOV.U32 R0, RZ, RZ, R143 ;  /* 0x000000ffff007224 */ /* 0x002fc600078e008f */
[----:B------:R-:W3:Y:S04]  /*215c0*/  LDL.LU.64 R156, [R1+0xca0] ;  /* 0x000ca000019c7983 */ /* 0x000ee80000300a00 */
        /* <DEDUP_REMOVED lines=11> */
[----:B------:R-:W-:Y:S01]  /*21680*/  STL [R1+0x2010], R144 ;  /* 0x0020109001007387 */ /* 0x000fe20000100800 */
[----:B-1----:R-:W-:-:S03]  /*21690*/  MOV R0, R145 ;  /* 0x0000009100007202 */ /* 0x002fc60000000f00 */
[----:B------:R-:W3:Y:S04]  /*216a0*/  LDL.LU.64 R6, [R1+0xc68] ;  /* 0x000c680001067983 */ /* 0x000ee80000300a00 */
        /* <DEDUP_REMOVED lines=10> */
[----:B----4-:R-:W-:Y:S04]  /*21750*/  STL [R1+0x2028], R154 ;  /* 0x0020289a01007387 */ /* 0x010fe80000100800 */
[----:B------:R-:W4:Y:S01]  /*21760*/  LDL.LU.64 R146, [R1+0xb70] ;  /* 0x000b700001927983 */ /* 0x000f220000300a00 */
[----:B-1----:R-:W-:-:S03]  /*21770*/  IMAD.MOV.U32 R0, RZ, RZ, R155 ;  /* 0x000000ffff007224 */ /* 0x002fc600078e009b */
[----:B------:R-:W4:Y:S04]  /*21780*/  LDL.LU.64 R152, [R1+0xb78] ;  /* 0x000b780001987983 */ /* 0x000f280000300a00 */
[----:B------:R1:W-:Y:S04]  /*21790*/  STL [R1+0x2024], R0 ;  /* 0x0020240001007387 */ /* 0x0003e80000100800 */
[----:B--2---:R2:W-:Y:S01]  /*217a0*/  STL [R1+0x2030], R148 ;  /* 0x0020309401007387 */ /* 0x0045e20000100800 */
[----:B-1----:R-:W-:-:S03]  /*217b0*/  IMAD.MOV.U32 R0, RZ, RZ, R149 ;  /* 0x000000ffff007224 */ /* 0x002fc600078e0095 */
[----:B------:R-:W4:Y:S04]  /*217c0*/  LDL.LU.64 R154, [R1+0xd70] ;  /* 0x000d7000019a7983 */ /* 0x000f280000300a00 */
[----:B--2---:R-:W2:Y:S04]  /*217d0*/  LDL.LU.64 R148, [R1+0xd00] ;  /* 0x000d000001947983 */ /* 0x004ea80000300a00 */
[----:B------:R1:W-:Y:S04]  /*217e0*/  STL [R1+0x202c], R0 ;  /* 0x00202c0001007387 */ /* 0x0003e80000100800 */
[----:B---3--:R-:W-:Y:S01]  /*217f0*/  STL [R1+0x2038], R160 ;  /* 0x002038a001007387 */ /* 0x008fe20000100800 */
        /* <DEDUP_REMOVED lines=21> */
[----:B------:R-:W3:Y:S01]  /*21950*/  LDL.LU.64 R150, [R1+0xdc0] ;  /* 0x000dc00001967983 */ /* 0x000ee20000300a00 */
[----:B-1----:R-:W-:-:S05]  /*21960*/  IMAD.MOV.U32 R0, RZ, RZ, R7 ;  /* 0x000000ffff007224 */ /* 0x002fca00078e0007 */
[----:B------:R1:W-:Y:S04]  /*21970*/  STL [R1+0x206c], R0 ;  /* 0x00206c0001007387 */ /* 0x0003e80000100800 */
[----:B------:R-:W-:Y:S04]  /*21980*/  STL [R1+0x2078], R140 ;  /* 0x0020788c01007387 */ /* 0x000fe80000100800 */
[----:B------:R-:W3:Y:S01]  /*21990*/  LDL.LU.64 R6, [R1+0xd10] ;  /* 0x000d100001067983 */ /* 0x000ee20000300a00 */
[----:B-1----:R-:W-:-:S03]  /*219a0*/  IMAD.MOV.U32 R0, RZ, RZ, R141 ;  /* 0x000000ffff007224 */ /* 0x002fc600078e008d */
[----:B------:R-:W-:Y:S04]  /*219b0*/  STL [R1+0x2080], R142 ;  /* 0x0020808e01007387 */ /* 0x000fe80000100800 */
[----:B------:R1:W-:Y:S04]  /*219c0*/  STL [R1+0x2074], R0 ;  /* 0x0020740001007387 */ /* 0x0003e80000100800 */
[----:B------:R-:W-:Y:S01]  /*219d0*/  STL [R1+0x2088], R144 ;  /* 0x0020889001007387 */ /* 0x000fe20000100800 */
[----:B-1----:R-:W-:-:S05]  /*219e0*/  IMAD.MOV.U32 R0, RZ, RZ, R143 ;  /* 0x000000ffff007224 */ /* 0x002fca00078e008f */
[----:B------:R1:W-:Y:S02]  /*219f0*/  STL [R1+0x207c], R0 ;  /* 0x00207c0001007387 */ /* 0x0003e40000100800 */
[----:B-1----:R-:W-:Y:S02]  /*21a00*/  IMAD.MOV.U32 R0, RZ, RZ, R145 ;  /* 0x000000ffff007224 */ /* 0x002fe400078e0091 */
[----:B----4-:R-:W-:Y:S04]  /*21a10*/  STL [R1+0x2090], R146 ;  /* 0x0020909201007387 */ /* 0x010fe80000100800 */
[----:B------:R1:W-:Y:S04]  /*21a20*/  STL [R1+0x2084], R0 ;  /* 0x0020840001007387 */ /* 0x0003e80000100800 */
[----:B------:R-:W-:Y:S01]  /*21a30*/  STL [R1+0x2098], R152 ;  /* 0x0020989801007387 */ /* 0x000fe20000100800 */
[----:B-1----:R-:W-:-:S05]  /*21a40*/  IMAD.MOV.U32 R0, RZ, RZ, R147 ;  /* 0x000000ffff007224 */ /* 0x002fca00078e0093 */
[----:B------:R1:W-:Y:S04]  /*21a50*/  STL [R1+0x208c], R0 ;  /* 0x00208c0001007387 */ /* 0x0003e80000100800 */
[----:B------:R-:W-:Y:S01]  /*21a60*/  STL [R1+0x20a0], R154 ;  /* 0x0020a09a01007387 */ /* 0x000fe20000100800 */
[----:B-1----:R-:W-:-:S05]  /*21a70*/  IMAD.MOV.U32 R0, RZ, RZ, R153 ;  /* 0x000000ffff007224 */ /* 0x002fca00078e0099 */
[----:B------:R1:W-:Y:S04]  /*21a80*/  STL [R1+0x2094], R0 ;  /* 0x0020940001007387 */ /* 0x0003e80000100800 */
[----:B--2---:R-:W-:Y:S01]  /*21a90*/  STL [R1+0x20a8], R148 ;  /* 0x0020a89401007387 */ /* 0x004fe20000100800 */
[----:B-1----:R-:W-:-:S05]  /*21aa0*/  IMAD.MOV.U32 R0, RZ, RZ, R155 ;  /* 0x000000ffff007224 */ /* 0x002fca00078e009b */
[----:B------:R1:W-:Y:S04]  /*21ab0*/  STL [R1+0x209c], R0 ;  /* 0x00209c0001007387 */ /* 0x0003e80000100800 */
[----:B------:R-:W-:Y:S01]  /*21ac0*/  STL [R1+0x20b0], R108 ;  /* 0x0020b06c01007387 */ /* 0x000fe20000100800 */
[----:B-1----:R-:W-:-:S05]  /*21ad0*/  IMAD.MOV.U32 R0, RZ, RZ, R149 ;  /* 0x000000ffff007224 */ /* 0x002fca00078e0095 */
[----:B------:R3:W-:Y:S04]  /*21ae0*/  STL [R1+0x20a4], R0 ;  /* 0x0020a40001007387 */ /* 0x0007e80000100800 */
[----:B------:R-:W-:Y:S04]  /*21af0*/  STL [R1+0x20ac], R109 ;  /* 0x0020ac6d01007387 */ /* 0x000fe80000100800 */
[----:B------:R-:W-:Y:S04]  /*21b00*/  STL [R1+0x20b8], R76 ;  /* 0x0020b84c01007387 */ /* 0x000fe80000100800 */
[----:B------:R-:W2:Y:S04]  /*21b10*/  LDL.LU.64 R146, [R1+0xe10] ;  /* 0x000e100001927983 */ /* 0x000ea80000300a00 */
[----:B------:R-:W-:Y:S04]  /*21b20*/  STL [R1+0x20b4], R77 ;  /* 0x0020b44d01007387 */ /* 0x000fe80000100800 */
[----:B------:R-:W4:Y:S04]  /*21b30*/  LDL.LU.64 R152, [R1+0xd20] ;  /* 0x000d200001987983 */ /* 0x000f280000300a00 */
[----:B------:R-:W-:Y:S04]  /*21b40*/  STL [R1+0x20c0], R48 ;  /* 0x0020c03001007387 */ /* 0x000fe80000100800 */
[----:B------:R-:W4:Y:S04]  /*21b50*/  LDL.LU.64 R148, [R1+0xcf8] ;  /* 0x000cf80001947983 */ /* 0x000f280000300a00 */
[----:B------:R-:W-:Y:S04]  /*21b60*/  STL [R1+0x20bc], R49 ;  /* 0x0020bc3101007387 */ /* 0x000fe80000100800 */
[----:B------:R-:W-:Y:S04]  /*21b70*/  STL [R1+0x20c8], R30 ;  /* 0x0020c81e01007387 */ /* 0x000fe80000100800 */
[----:B------:R-:W-:Y:S04]  /*21b80*/  STL [R1+0x20c4], R31 ;  /* 0x0020c41f01007387 */ /* 0x000fe80000100800 */
[----:B------:R-:W-:Y:S04]  /*21b90*/  STL [R1+0x20d0], R16 ;  /* 0x0020d01001007387 */ /* 0x000fe80000100800 */
[----:B------:R-:W-:Y:S04]  /*21ba0*/  STL [R1+0x20cc], R17 ;  /* 0x0020cc1101007387 */ /* 0x000fe80000100800 */
[----:B------:R-:W-:Y:S04]  /*21bb0*/  STL [R1+0x20d8], R10 ;  /* 0x0020d80a01007387 */ /* 0x000fe80000100800 */
[----:B------:R-:W-:Y:S01]  /*21bc0*/  STL [R1+0x20d4], R11 ;  /* 0x0020d40b01007387 */ /* 0x000fe20000100800 */
[----:B---3--:R-:W-:-:S03]  /*21bd0*/  IMAD.MOV.U32 R0, RZ, RZ, R151 ;  /* 0x000000ffff007224 */ /* 0x008fc600078e0097 */
[----:B------:R-:W-:Y:S04]  /*21be0*/  STL [R1+0x20e0], R150 ;  /* 0x0020e09601007387 */ /* 0x000fe80000100800 */
[----:B------:R-:W-:Y:S04]  /*21bf0*/  STL [R1+0x20e8], R6 ;  /* 0x0020e80601007387 */ /* 0x000fe80000100800 */
[----:B------:R1:W-:Y:S04]  /*21c00*/  STL [R1+0x20dc], R0 ;  /* 0x0020dc0001007387 */ /* 0x0003e80000100800 */
[----:B------:R-:W-:Y:S01]  /*21c10*/  STL [R1+0x20f0], R124 ;  /* 0x0020f07c01007387 */ /* 0x000fe20000100800 */
[----:B-1----:R-:W-:-:S05]  /*21c20*/  IMAD.MOV.U32 R0, RZ, RZ, R7 ;  /* 0x000000ffff007224 */ /* 0x002fca00078e0007 */
[----:B------:R2:W-:Y:S04]  /*21c30*/  STL [R1+0x20e4], R0 ;  /* 0x0020e40001007387 */ /* 0x0005e80000100800 */
[----:B------:R-:W-:Y:S04]  /*21c40*/  STL [R1+0x20ec], R125 ;  /* 0x0020ec7d01007387 */ /* 0x000fe80000100800 */
[----:B------:R-:W-:Y:S04]  /*21c50*/  STL [R1+0x20f8], R90 ;  /* 0x0020f85a01007387 */ /* 0x000fe80000100800 */
[----:B------:R-:W-:Y:S04]  /*21c60*/  STL [R1+0x20f4], R91 ;  /* 0x0020f45b01007387 */ /* 0x000fe80000100800 */
[----:B------:R-:W3:Y:S04]  /*21c70*/  LDL.LU.64 R154, [R1+0x13e0] ;  /* 0x0013e000019a7983 */ /* 0x000ee80000300a00 */
[----:B------:R-:W-:Y:S04]  /*21c80*/  STL [R1+0x2100], R60 ;  /* 0x0021003c01007387 */ /* 0x000fe80000100800 */
[----:B------:R-:W3:Y:S04]  /*21c90*/  LDL.LU.64 R150, [R1+0xd58] ;  /* 0x000d580001967983 */ /* 0x000ee80000300a00 */
[----:B------:R-:W-:Y:S04]  /*21ca0*/  STL [R1+0x20fc], R61 ;  /* 0x0020fc3d01007387 */ /* 0x000fe80000100800 */
[----:B------:R-:W3:Y:S04]  /*21cb0*/  LDL.LU.64 R6, [R1+0xd08] ;  /* 0x000d080001067983 */ /* 0x000ee80000300a00 */
[----:B------:R-:W-:Y:S04]  /*21cc0*/  STL [R1+0x2108], R42 ;  /* 0x0021082a01007387 */ /* 0x000fe80000100800 */
[----:B------:R-:W-:Y:S04]  /*21cd0*/  STL [R1+0x2104], R43 ;  /* 0x0021042b01007387 */ /* 0x000fe80000100800 */
[----:B------:R-:W-:Y:S04]  /*21ce0*/  STL [R1+0x2110], R26 ;  /* 0x0021101a01007387 */ /* 0x000fe80000100800 */
[----:B------:R-:W-:Y:S04]  /*21cf0*/  STL [R1+0x210c], R27 ;  /* 0x00210c1b01007387 */ /* 0x000fe80000100800 */
[----:B------:R-:W-:Y:S04]  /*21d00*/  STL [R1+0x2118], R12 ;  /* 0x0021180c01007387 */ /* 0x000fe80000100800 */
[----:B------:R-:W-:Y:S01]  /*21d10*/  STL [R1+0x2114], R13 ;  /* 0x0021140d01007387 */ /* 0x000fe20000100800 */
[----:B--2---:R-:W-:-:S03]  /*21d20*/  IMAD.MOV.U32 R0, RZ, RZ, R147 ;  /* 0x000000ffff007224 */ /* 0x004fc600078e0093 */
[----:B------:R-:W-:Y:S04]  /*21d30*/  STL [R1+0x2120], R146 ;  /* 0x0021209201007387 */ /* 0x000fe80000100800 */
        /* <DEDUP_REMOVED lines=16> */
[----:B------:R-:W4:Y:S04]  /*21e40*/  LDL.LU.64 R148, [R1+0x3b8] ;  /* 0x0003b80001947983 */ /* 0x000f280000300a00 */
        /* <DEDUP_REMOVED lines=92> */
[----:B------:R-:W-:Y:S04]  /*22410*/  STL [R1+0x2244], R93 ;  /* 0x0022445d01007387 */ /* 0x000fe80000100800 */
[----:B------:R-:W4:Y:S04]  /*22420*/  LDL.LU.64 R140, [R1+0x1470] ;  /* 0x00147000018c7983 */ /* 0x000f280000300a00 */
[----:B------:R-:W-:Y:S04]  /*22430*/  STL [R1+0x2250], R62 ;  /* 0x0022503e01007387 */ /* 0x000fe80000100800 */
[----:B------:R-:W4:Y:S04]  /*22440*/  LDL.LU.64 R142, [R1+0xe28] ;  /* 0x000e2800018e7983 */ /* 0x000f280000300a00 */
[----:B------:R-:W-:Y:S04]  /*22450*/  STL [R1+0x224c], R63 ;  /* 0x00224c3f01007387 */ /* 0x000fe80000100800 */
[----:B------:R-:W4:Y:S04]  /*22460*/  LDL.LU.64 R144, [R1+0xd88] ;  /* 0x000d880001907983 */ /* 0x000f280000300a00 */
[----:B------:R-:W-:Y:S04]  /*22470*/  STL [R1+0x2258], R38 ;  /* 0x0022582601007387 */ /* 0x000fe80000100800 */
[----:B------:R-:W4:Y:S04]  /*22480*/  LDL.LU.64 R148, [R1+0x430] ;  /* 0x0004300001947983 */ /* 0x000f280000300a00 */
        /* <DEDUP_REMOVED lines=23> */
[----:B------:R-:W-:Y:S04]  /*22600*/  STL [R1+0x2298], R50 ;  /* 0x0022983201007387 */ /* 0x000fe80000100800 */
[----:B------:R-:W3:Y:S04]  /*22610*/  LDL.LU.64 R150, [R1+0xdd0] ;  /* 0x000dd00001967983 */ /* 0x000ee80000300a00 */
[----:B------:R-:W-:Y:S01]  /*22620*/  STL [R1+0x2294], R51 ;  /* 0x0022943301007387 */ /* 0x000fe20000100800 */
[----:B--2---:R-:W-:-:S03]  /*22630*/  IMAD.MOV.U32 R0, RZ, RZ, R139 ;  /* 0x000000ffff007224 */ /* 0x004fc600078e008b */
[----:B------:R-:W-:Y:S04]  /*22640*/  STL [R1+0x22a0], R138 ;  /* 0x0022a08a01007387 */ /* 0x000fe80000100800 */
[----:B------:R-:W2:Y:S04]  /*22650*/  LDL.LU.64 R6, [R1+0xd40] ;  /* 0x000d400001067983 */ /* 0x000ea80000300a00 */
        /* <DEDUP_REMOVED lines=23> */
[----:B---3--:R-:W-:Y:S04]  /*227d0*/  STL [R1+0x22e0], R146 ;  /* 0x0022e09201007387 */ /* 0x008fe80000100800 */
[----:B------:R-:W3:Y:S01]  /*227e0*/  LDL.LU.64 R140, [R1+0xd80] ;  /* 0x000d8000018c7983 */ /* 0x000ee20000300a00 */
[----:B-1----:R-:W-:-:S03]  /*227f0*/  MOV R0, R147 ;  /* 0x0000009300007202 */ /* 0x002fc60000000f00 */
[----:B------:R-:W-:Y:S04]  /*22800*/  STL [R1+0x22e8], R152 ;  /* 0x0022e89801007387 */ /* 0x000fe80000100800 */
[----:B------:R1:W-:Y:S04]  /*22810*/  STL [R1+0x22dc], R0 ;  /* 0x0022dc0001007387 */ /* 0x0003e80000100800 */
[----:B------:R-:W3:Y:S01]  /*22820*/  LDL.LU.64 R142, [R1+0x3f0] ;  /* 0x0003f000018e7983 */ /* 0x000ee20000300a00 */
[----:B-1----:R-:W-:-:S03]  /*22830*/  IMAD.MOV.U32 R0, RZ, RZ, R153 ;  /* 0x000000ffff007224 */ /* 0x002fc600078e0099 */
[----:B------:R-:W-:Y:S04]  /*22840*/  STL [R1+0x22f0], R154 ;  /* 0x0022f09a01007387 */ /* 0x000fe80000100800 */
[----:B------:R1:W-:Y:S04]  /*22850*/  STL [R1+0x22e4], R0 ;  /* 0x0022e40001007387 */ /* 0x0003e80000100800 */
[----:B------:R-:W-:Y:S01]  /*22860*/  STL [R1+0x22f8], R150 ;  /* 0x0022f89601007387 */ /* 0x000fe20000100800 */
[----:B-1----:R-:W-:-:S05]  /*22870*/  IMAD.MOV.U32 R0, RZ, RZ, R155 ;  /* 0x000000ffff007224 */ /* 0x002fca00078e009b */
[----:B------:R1:W-:Y:S04]  /*22880*/  STL [R1+0x22ec], R0 ;  /* 0x0022ec0001007387 */ /* 0x0003e80000100800 */
[----:B------:R-:W3:Y:S01]  /*22890*/  LDL.LU.64 R144, [R1+0x16a8] ;  /* 0x0016a80001907983 */ /* 0x000ee20000300a00 */
[----:B-1----:R-:W-:-:S05]  /*228a0*/  IMAD.MOV.U32 R0, RZ, RZ, R151 ;  /* 0x000000ffff007224 */ /* 0x002fca00078e0097 */
[----:B------:R2:W-:Y:S02]  /*228b0*/  STL [R1+0x22f4], R0 ;  /* 0x0022f40001007387 */ /* 0x0005e40000100800 */
[----:B--2---:R-:W-:Y:S02]  /*228c0*/  IMAD.MOV.U32 R0, RZ, RZ, R7 ;  /* 0x000000ffff007224 */ /* 0x004fe400078e0007 */
[----:B------:R1:W-:Y:S04]  /*228d0*/  STL [R1+0x2300], R6 ;  /* 0x0023000601007387 */ /* 0x0003e80000100800 */
[----:B------:R-:W2:Y:S04]  /*228e0*/  LDL.LU.64 R146, [R1+0x1580] ;  /* 0x0015800001927983 */ /* 0x000ea80000300a00 */
[----:B------:R-:W2:Y:S04]  /*228f0*/  LDL.LU.64 R152, [R1+0x14c0] ;  /* 0x0014c00001987983 */ /* 0x000ea80000300a00 */
[----:B------:R4:W-:Y:S04]  /*22900*/  STL [R1+0x22fc], R0 ;  /* 0x0022fc0001007387 */ /* 0x0009e80000100800 */
[----:B------:R-:W-:Y:S04]  /*22910*/  STL [R1+0x2308], R130 ;  /* 0x0023088201007387 */ /* 0x000fe80000100800 */
[----:B------:R-:W2:Y:S04]  /*22920*/  LDL.LU.64 R154, [R1+0x13f0] ;  /* 0x0013f000019a7983 */ /* 0x000ea80000300a00 */
[----:B------:R-:W-:Y:S04]  /*22930*/  STL [R1+0x2304], R131 ;  /* 0x0023048301007387 */ /* 0x000fe80000100800 */
[----:B------:R-:W2:Y:S04]  /*22940*/  LDL.LU.64 R150, [R1+0xdc8] ;  /* 0x000dc80001967983 */ /* 0x000ea80000300a00 */
[----:B------:R-:W-:Y:S04]  /*22950*/  STL [R1+0x2310], R96 ;  /* 0x0023106001007387 */ /* 0x000fe80000100800 */
[----:B-1----:R-:W2:Y:S04]  /*22960*/  LDL.LU.64 R6, [R1+0xd30] ;  /* 0x000d300001067983 */ /* 0x002ea80000300a00 */
[----:B------:R-:W-:Y:S04]  /*22970*/  STL [R1+0x230c], R97 ;  /* 0x00230c6101007387 */ /* 0x000fe80000100800 */
[----:B------:R-:W-:Y:S04]  /*22980*/  STL [R1+0x2318], R66 ;  /* 0x0023184201007387 */ /* 0x000fe80000100800 */
[----:B------:R-:W-:Y:S01]  /*22990*/  STL [R1+0x2314], R67 ;  /* 0x0023144301007387 */ /* 0x000fe20000100800 */
[----:B----4-:R-:W-:-:S03]  /*229a0*/  IMAD.MOV.U32 R0, RZ, RZ, R159 ;  /* 0x000000ffff007224 */ /* 0x010fc600078e009f */
        /* <DEDUP_REMOVED lines=10> */
[----:B---3--:R-:W-:Y:S04]  /*22a50*/  STL [R1+0x2340], R140 ;  /* 0x0023408c01007387 */ /* 0x008fe80000100800 */
        /* <DEDUP_REMOVED lines=8> */
[----:B------:R-:W-:Y:S04]  /*22ae0*/  STL [R1+0x234c], R101 ;  /* 0x00234c6501007387 */ /* 0x000fe80000100800 */
[----:B------:R-:W-:Y:S01]  /*22af0*/  STL [R1+0x2358], R70 ;  /* 0x0023584601007387 */ /* 0x000fe20000100800 */
[----:B-1----:R-:W-:-:S03]  /*22b00*/  IMAD.MOV.U32 R0, RZ, RZ, R145 ;  /* 0x000000ffff007224 */ /* 0x002fc600078e0091 */
[----:B------:R-:W-:Y:S04]  /*22b10*/  STL [R1+0x2354], R71 ;  /* 0x0023544701007387 */ /* 0x000fe80000100800 */
[----:B------:R-:W-:Y:S04]  /*22b20*/  STL [R1+0x2360], R144 ;  /* 0x0023609001007387 */ /* 0x000fe80000100800 */
[----:B--2---:R-:W-:Y:S04]  /*22b30*/  STL [R1+0x2368], R146 ;  /* 0x0023689201007387 */ /* 0x004fe80000100800 */
        /* <DEDUP_REMOVED lines=17> */
[----:B------:R-:W-:Y:S01]  /*22c50*/  STL [R1+0x2398], R84 ;  /* 0x0023985401007387 */ /* 0x000fe20000100800 */
[----:B-1----:R-:W1:Y:S03]  /*22c60*/  LDC R0, c[0x0][0x3a0] ;  /* 0x0000e800ff007b82 */ /* 0x002e660000000800 */
[----:B------:R-:W-:Y:S01]  /*22c70*/  STL [R1+0x2394], R85 ;  /* 0x0023945501007387 */ /* 0x000fe20000100800 */
[----:B---3--:R-:W-:-:S03]  /*22c80*/  IMAD.MOV.U32 R8, RZ, RZ, R149 ;  /* 0x000000ffff087224 */ /* 0x008fc600078e0095 */
[----:B------:R-:W-:Y:S04]  /*22c90*/  STL [R1+0x23a0], R148 ;  /* 0x0023a09401007387 */ /* 0x000fe80000100800 */
[----:B------:R2:W-:Y:S04]  /*22ca0*/  STL [R1+0x239c], R8 ;  /* 0x00239c0801007387 */ /* 0x0005e80000100800 */
[----:B--2---:R-:W2:Y:S04]  /*22cb0*/  LDL.LU.64 R8, [R1+0x15d8] ;  /* 0x0015d80001087983 */ /* 0x004ea80000300a00 */
[----:B------:R-:W3:Y:S04]  /*22cc0*/  LDL.LU.64 R10, [R1+0x1518] ;  /* 0x00151800010a7983 */ /* 0x000ee80000300a00 */
[----:B--2---:R2:W-:Y:S04]  /*22cd0*/  STL.64 [R1+0x1bf8], R8 ;  /* 0x001bf80801007387 */ /* 0x0045e80000100a00 */
[----:B--2---:R-:W2:Y:S04]  /*22ce0*/  LDL.LU.64 R8, [R1+0x1450] ;  /* 0x0014500001087983 */ /* 0x004ea80000300a00 */
[----:B---3--:R3:W-:Y:S04]  /*22cf0*/  STL.64 [R1+0x1b58], R10 ;  /* 0x001b580a01007387 */ /* 0x0087e80000100a00 */
[----:B---3--:R-:W3:Y:S04]  /*22d00*/  LDL.LU.64 R10, [R1+0xe08] ;  /* 0x000e0800010a7983 */ /* 0x008ee80000300a00 */
[----:B--2---:R2:W-:Y:S04]  /*22d10*/  STL.64 [R1+0x1ab8], R8 ;  /* 0x001ab80801007387 */ /* 0x0045e80000100a00 */
[----:B--2---:R-:W2:Y:S04]  /*22d20*/  LDL.LU.64 R8, [R1+0xd68] ;  /* 0x000d680001087983 */ /* 0x004ea80000300a00 */
[----:B---3--:R3:W-:Y:S04]  /*22d30*/  STL.64 [R1+0x1a18], R10 ;  /* 0x001a180a01007387 */ /* 0x0087e80000100a00 */
[----:B------:R-:W-:Y:S04]  /*22d40*/  STL.64 [R1+0x18d8], R132 ;  /* 0x0018d88401007387 */ /* 0x000fe80000100a00 */
[----:B--2---:R2:W-:Y:S04]  /*22d50*/  STL.64 [R1+0x1978], R8 ;  /* 0x0019780801007387 */ /* 0x0045e80000100a00 */
[----:B------:R-:W-:Y:S04]  /*22d60*/  STL.64 [R1+0x1828], R86 ;  /* 0x0018285601007387 */ /* 0x000fe80000100a00 */
[----:B---3--:R-:W3:Y:S04]  /*22d70*/  LDL.LU.64 R10, [R1+0x1710] ;  /* 0x00171000010a7983 */ /* 0x008ee80000300a00 */
[----:B--2---:R-:W2:Y:S04]  /*22d80*/  LDL.LU.64 R8, [R1+0x1600] ;  /* 0x0016000001087983 */ /* 0x004ea80000300a00 */
[----:B---3--:R3:W-:Y:S04]  /*22d90*/  STL.64 [R1+0x1c90], R10 ;  /* 0x001c900a01007387 */ /* 0x0087e80000100a00 */
[----:B---3--:R-:W3:Y:S04]  /*22da0*/  LDL.LU.64 R10, [R1+0x1548] ;  /* 0x00154800010a7983 */ /* 0x008ee80000300a00 */
[----:B--2---:R2:W-:Y:S04]  /*22db0*/  STL.64 [R1+0x1bf0], R8 ;  /* 0x001bf00801007387 */ /* 0x0045e80000100a00 */
[----:B--2---:R-:W2:Y:S04]  /*22dc0*/  LDL.LU.64 R8, [R1+0x1480] ;  /* 0x0014800001087983 */ /* 0x004ea80000300a00 */
[----:B---3--:R3:W-:Y:S04]  /*22dd0*/  STL.64 [R1+0x1b50], R10 ;  /* 0x001b500a01007387 */ /* 0x0087e80000100a00 */
[----:B---3--:R-:W3:Y:S04]  /*22de0*/  LDL.LU.64 R10, [R1+0xe40] ;  /* 0x000e4000010a7983 */ /* 0x008ee80000300a00 */
[----:B--2---:R2:W-:Y:S04]  /*22df0*/  STL.64 [R1+0x1ab0], R8 ;  /* 0x001ab00801007387 */ /* 0x0045e80000100a00 */
[----:B--2---:R-:W2:Y:S04]  /*22e00*/  LDL.LU.64 R8, [R1+0xd98] ;  /* 0x000d980001087983 */ /* 0x004ea80000300a00 */
[----:B---3--:R-:W-:Y:S04]  /*22e10*/  STL.64 [R1+0x1a10], R10 ;  /* 0x001a100a01007387 */ /* 0x008fe80000100a00 */
[----:B------:R-:W-:Y:S04]  /*22e20*/  STL.64 [R1+0x18d0], R180 ;  /* 0x0018d0b401007387 */ /* 0x000fe80000100a00 */
[----:B--2---:R2:W-:Y:S04]  /*22e30*/  STL.64 [R1+0x1970], R8 ;  /* 0x0019700801007387 */ /* 0x0045e80000100a00 */
[----:B------:R-:W-:Y:S04]  /*22e40*/  STL.64 [R1+0x1820], R102 ;  /* 0x0018206601007387 */ /* 0x000fe80000100a00 */
        /* <DEDUP_REMOVED lines=273> */
[----:B--2---:R2:W-:Y:S04]  /*23f60*/  STL.64 [R1+0x1840], R8 ;  /* 0x0018400801007387 */ /* 0x0045e80000100a00 */
        /* <DEDUP_REMOVED lines=869> */
[----:B------:R-:W4:Y:S03]  /*275c0*/  S2R R4, SR_TID.X ;  /* 0x0000000000047919 */ /* 0x000f260000002100 */
        /* <DEDUP_REMOVED lines=24> */
[----:B-1----:R-:W-:-:S03]  /*27750*/  VIADD R151, R0, 0x1f ;  /* 0x0000001f00977836 */ /* 0x002fc60000000000 */
[----:B------:R3:W-:Y:S04]  /*27760*/  STL [R1+0x92c], RZ ;  /* 0x00092cff01007387 */ /* 0x0007e80000100800 */
[----:B------:R3:W-:Y:S04]  /*27770*/  STL [R1+0x910], RZ ;  /* 0x000910ff01007387 */ /* 0x0007e80000100800 */
[----:B------:R3:W-:Y:S04]  /*27780*/  STL [R1+0x914], RZ ;  /* 0x000914ff01007387 */ /* 0x0007e80000100800 */
[----:B------:R3:W-:Y:S04]  /*27790*/  STL [R1+0x918], RZ ;  /* 0x000918ff01007387 */ /* 0x0007e80000100800 */
[----:B------:R3:W-:Y:S01]  /*277a0*/  STL [R1+0x91c], RZ ;  /* 0x00091cff01007387 */ /* 0x0007e20000100800 */
[----:B----4-:R-:W-:-:S03]  /*277b0*/  LOP3.LUT R6, R4, 0x7, RZ, 0xc0, !PT ;  /* 0x0000000704067812 */ /* 0x010fc600078ec0ff */
[----:B------:R3:W-:Y:S01]  /*277c0*/  STL [R1+0xa10], RZ ;  /* 0x000a10ff01007387 */ /* 0x0007e20000100800 */
[----:B------:R-:W-:-:S03]  /*277d0*/  SHF.R.S32.HI R7, RZ, 0x1f, R151 ;  /* 0x0000001fff077819 */ /* 0x000fc60000011497 */
[----:B------:R3:W-:Y:S01]  /*277e0*/  STL [R1+0xa14], RZ ;  /* 0x000a14ff01007387 */ /* 0x0007e20000100800 */
[----:B------:R-:W-:-:S03]  /*277f0*/  LOP3.LUT R2, R4, 0x3, RZ, 0xc0, !PT ;  /* 0x0000000304027812 */ /* 0x000fc600078ec0ff */
[----:B------:R3:W-:Y:S01]  /*27800*/  STL [R1+0xa18], RZ ;  /* 0x000a18ff01007387 */ /* 0x0007e20000100800 */
[----:B------:R-:W-:-:S03]  /*27810*/  LOP3.LUT R0, R4, 0x1c, RZ, 0xc0, !PT ;  /* 0x0000001c04007812 */ /* 0x000fc600078ec0ff */
[----:B------:R3:W-:Y:S01]  /*27820*/  STL [R1+0xa1c], RZ ;  /* 0x000a1cff01007387 */ /* 0x0007e20000100800 */
[----:B------:R-:W-:-:S03]  /*27830*/  LEA.HI R7, R7, R151, RZ, 0x5 ;  /* 0x0000009707077211 */ /* 0x000fc600078f28ff */
[----:B------:R3:W-:Y:S01]  /*27840*/  STL [R1+0xa20], RZ ;  /* 0x000a20ff01007387 */ /* 0x0007e20000100800 */
[----:B------:R-:W-:-:S03]  /*27850*/  IMAD.SHL.U32 R4, R4, 0x2, RZ ;  /* 0x0000000204047824 */ /* 0x000fc600078e00ff */
[----:B------:R3:W-:Y:S01]  /*27860*/  STL [R1+0xa24], RZ ;  /* 0x000a24ff01007387 */ /* 0x0007e20000100800 */
[----:B------:R-:W-:-:S03]  /*27870*/  IMAD R6, R6, 0x90, RZ ;  /* 0x0000009006067824 */ /* 0x000fc600078e02ff */
[----:B------:R3:W-:Y:S01]  /*27880*/  STL [R1+0xa28], RZ ;  /* 0x000a28ff01007387 */ /* 0x0007e20000100800 */
[----:B------:R-:W-:-:S03]  /*27890*/  IMAD R0, R2, 0x220, R0 ;  /* 0x0000022002007824 */ /* 0x000fc600078e0200 */
[----:B------:R3:W-:Y:S01]  /*278a0*/  STL [R1+0xa2c], RZ ;  /* 0x000a2cff01007387 */ /* 0x0007e20000100800 */
[----:B------:R-:W-:-:S03]  /*278b0*/  SHF.R.S32.HI R7, RZ, 0x5, R7 ;  /* 0x00000005ff077819 */ /* 0x000fc60000011407 */
[----:B------:R3:W-:Y:S04]  /*278c0*/  STL [R1+0xa30], RZ ;  /* 0x000a30ff01007387 */ /* 0x0007e80000100800 */
[----:B------:R3:W-:Y:S01]  /*278d0*/  STL [R1+0xa34], RZ ;  /* 0x000a34ff01007387 */ /* 0x0007e20000100800 */
[----:B------:R-:W-:-:S03]  /*278e0*/  LOP3.LUT R6, R6, 0x30, R4, 0x78, !PT ;  /* 0x0000003006067812 */ /* 0x000fc600078e7804 */
[----:B------:R3:W-:Y:S04]  /*278f0*/  STL [R1+0xa38], RZ ;  /* 0x000a38ff01007387 */ /* 0x0007e80000100800 */
[----:B------:R3:W-:Y:S01]  /*27900*/  STL [R1+0xa3c], RZ ;  /* 0x000a3cff01007387 */ /* 0x0007e20000100800 */
[----:B--2---:R-:W-:-:S03]  /*27910*/  LOP3.LUT R8, R0, 0x20, RZ, 0x3c, !PT ;  /* 0x0000002000087812 */ /* 0x004fc600078e3cff */
[----:B------:R3:W-:Y:S01]  /*27920*/  STL [R1+0xa50], RZ ;  /* 0x000a50ff01007387 */ /* 0x0007e20000100800 */
[----:B------:R-:W-:-:S03]  /*27930*/  LOP3.LUT R10, R0, 0x40, RZ, 0x3c, !PT ;  /* 0x00000040000a7812 */ /* 0x000fc600078e3cff */
[----:B------:R3:W-:Y:S01]  /*27940*/  STL [R1+0xa54], RZ ;  /* 0x000a54ff01007387 */ /* 0x0007e20000100800 */
[----:B------:R-:W-:Y:S01]  /*27950*/  LOP3.LUT R9, R0, 0x60, RZ, 0x3c, !PT ;  /* 0x0000006000097812 */ /* 0x000fe200078e3cff */
[----:B------:R-:W-:Y:S02]  /*27960*/  VIADD R8, R7, 0xfffffffe ;  /* 0xfffffffe07087836 */ /* 0x000fe40000000000 */
[----:B------:R3:W-:Y:S01]  /*27970*/  STL [R1+0xa58], RZ ;  /* 0x000a58ff01007387 */ /* 0x0007e20000100800 */
[----:B------:R-:W-:-:S03]  /*27980*/  LOP3.LUT R7, R6, 0x40, RZ, 0x3c, !PT ;  /* 0x0000004006077812 */ /* 0x000fc600078e3cff */
[----:B------:R3:W-:Y:S04]  /*27990*/  STL [R1+0xa5c], RZ ;  /* 0x000a5cff01007387 */ /* 0x0007e80000100800 */
[----:B------:R3:W-:Y:S04]  /*279a0*/  STL [R1+0xa40], RZ ;  /* 0x000a40ff01007387 */ /* 0x0007e80000100800 */
[----:B------:R3:W-:Y:S04]  /*279b0*/  STL [R1+0xa44], RZ ;  /* 0x000a44ff01007387 */ /* 0x0007e80000100800 */
[----:B------:R3:W-:Y:S04]  /*279c0*/  STL [R1+0xa48], RZ ;  /* 0x000a48ff01007387 */ /* 0x0007e80000100800 */
[----:B------:R3:W-:Y:S04]  /*279d0*/  STL [R1+0xa4c], RZ ;  /* 0x000a4cff01007387 */ /* 0x0007e80000100800 */
[----:B------:R3:W-:Y:S04]  /*279e0*/  STL [R1+0x23b8], R10 ;  /* 0x0023b80a01007387 */ /* 0x0007e80000100800 */
[----:B------:R3:W-:Y:S04]  /*279f0*/  STL [R1+0x23b4], R9 ;  /* 0x0023b40901007387 */ /* 0x0007e80000100800 */
[----:B------:R3:W-:Y:S01]  /*27a00*/  STL [R1+0x23b0], R7 ;  /* 0x0023b00701007387 */ /* 0x0007e20000100800 */
[----:B------:R-:W-:-:S02]  /*27a10*/  SHF.R.S32.HI R2, RZ, 0x1f, R3 ;  /* 0x0000001fff027819 */ /* 0x000fc40000011403 */
[----:B------:R-:W-:Y:S02]  /*27a20*/  SHF.R.S32.HI R4, RZ, 0x1f, R5 ;  /* 0x0000001fff047819 */ /* 0x000fe40000011405 */
[----:B------:R-:W-:Y:S02]  /*27a30*/  CS2R R236, SRZ ;  /* 0x0000000000ec7805 */ /* 0x000fe4000001ff00 */
[C---:B------:R-:W-:Y:S01]  /*27a40*/  SHF.L.U64.HI R2, R3.reuse, 0x2, R2 ;  /* 0x0000000203027819 */ /* 0x040fe20000010202 */
[----:B------:R-:W-:Y:S01]  /*27a50*/  IMAD.SHL.U32 R3, R3, 0x4, RZ ;  /* 0x0000000403037824 */ /* 0x000fe200078e00ff */
[C---:B------:R-:W-:Y:S01]  /*27a60*/  SHF.L.U64.HI R4, R5.reuse, 0x2, R4 ;  /* 0x0000000205047819 */ /* 0x040fe20000010204 */
[----:B------:R-:W-:Y:S01]  /*27a70*/  IMAD.SHL.U32 R5, R5, 0x4, RZ ;  /* 0x0000000405057824 */ /* 0x000fe200078e00ff */
        /* <DEDUP_REMOVED lines=52> */
[----:B------:R-:W-:Y:S01]  /*27dc0*/  CS2R R150, SRZ ;  /* 0x0000000000967805 */ /* 0x000fe2000001ff00 */
[----:B------:R-:W-:Y:S01]  /*27dd0*/  UMOV UR4, 0x1 ;  /* 0x0000000100047882 */ /* 0x000fe20000000000 */
[----:B---3--:R-:W-:-:S05]  /*27de0*/  UMOV UR5, 0xffffffff ;  /* 0xffffffff00057882 */ /* 0x008fca0000000000 */
.L_x_1:
[----:B--2---:R-:W2:Y:S01]  /*27df0*/  LDL.LU.64 R28, [R1+0xaa0] ;  /* 0x000aa000011c7983 */ /* 0x004ea20000300a00 */
[----:B------:R-:W-:-:S04]  /*27e00*/  DEPBAR.LE SB0, 0x2 ;  /* 0x000080800000791a */ /* 0x000fc80000000000 */
[----:B------:R-:W2:Y:S04]  /*27e10*/  LDL.LU.64 R30, [R1+0xaa8] ;  /* 0x000aa800011e7983 */ /* 0x000ea80000300a00 */
[----:B------:R-:W3:Y:S04]  /*27e20*/  LDL.LU.64 R24, [R1+0xa80] ;  /* 0x000a800001187983 */ /* 0x000ee80000300a00 */
[----:B------:R-:W3:Y:S04]  /*27e30*/  LDL.LU.64 R26, [R1+0xa88] ;  /* 0x000a8800011a7983 */ /* 0x000ee80000300a00 */
[----:B------:R-:W4:Y:S04]  /*27e40*/  LDL.LU.64 R20, [R1+0x850] ;  /* 0x0008500001147983 */ /* 0x000f280000300a00 */
[----:B------:R-:W4:Y:S04]  /*27e50*/  LDL.LU.64 R22, [R1+0x858] ;  /* 0x0008580001167983 */ /* 0x000f280000300a00 */
[----:B------:R-:W4:Y:S04]  /*27e60*/  LDL.LU.64 R16, [R1+0x840] ;  /* 0x0008400001107983 */ /* 0x000f280000300a00 */
[----:B------:R-:W4:Y:S04]  /*27e70*/  LDL.LU.64 R18, [R1+0x848] ;  /* 0x0008480001127983 */ /* 0x000f280000300a00 */
[----:B------:R-:W4:Y:S04]  /*27e80*/  LDL.LU.64 R12, [R1+0x7c0] ;  /* 0x0007c000010c7983 */ /* 0x000f280000300a00 */
[----:B------:R-:W4:Y:S01]  /*27e90*/  LDL.LU.64 R14, [R1+0x7c8] ;  /* 0x0007c800010e7983 */ /* 0x000f220000300a00 */
[----:B------:R-:W-:-:S03]  /*27ea0*/  UIADD3 UR5, UPT, UPT, UR5, 0x1, URZ ;  /* 0x0000000105057890 */ /* 0x000fc6000fffe0ff */
[----:B------:R-:W4:Y:S04]  /*27eb0*/  LDL.LU.64 R8, [R1+0x770] ;  /* 0x0007700001087983 */ /* 0x000f280000300a00 */
[----:B------:R-:W4:Y:S01]  /*27ec0*/  LDL.LU.64 R10, [R1+0x778] ;  /* 0x00077800010a7983 */ /* 0x000f220000300a00 */
[----:B------:R-:W-:Y:S01]  /*27ed0*/  UISETP.GT.AND UP0, UPT, UR5, 0x1, UPT ;  /* 0x000000010500788c */ /* 0x000fe2000bf04270 */
[----:B-----5:R-:W-:Y:S02]  /*27ee0*/  LOP3.LUT R7, R0, 0x20, RZ, 0x3c, !PT ;  /* 0x0000002000077812 */ /* 0x020fe400078e3cff */
[----:B------:R-:W-:Y:S01]  /*27ef0*/  STL.64 [R1+0x3100], R166 ;  /* 0x003100a601007387 */ /* 0x000fe20000100a00 */
[----:B------:R-:W-:-:S03]  /*27f00*/  USEL UR5, UR5, URZ, !UP0 ;  /* 0x000000ff05057287 */ /* 0x000fc6000c000000 */
[----:B------:R-:W-:Y:S01]  /*27f10*/  STL.64 [R1+0x30f8], R164 ;  /* 0x0030f8a401007387 */ /* 0x000fe20000100a00 */
[----:B------:R-:W-:Y:S02]  /*27f20*/  ULEA UR6, UR5, UR42, 0xe ;  /* 0x0000002a05067291 */ /* 0x000fe4000f8e70ff */
[----:B------:R-:W-:Y:S01]  /*27f30*/  ULEA UR7, UR5, UR42, 0xf ;  /* 0x0000002a05077291 */ /* 0x000fe2000f8e78ff */
[----:B------:R-:W-:Y:S06]  /*27f40*/  BAR.SYNC.DEFER_BLOCKING 0x0 ;  /* 0x0000000000007b1d */ /* 0x000fec0000010000 */
[----:B------:R-:W-:Y:S04]  /*27f50*/  STL.64 [R1+0x30f0], R162 ;  /* 0x0030f0a201007387 */ /* 0x000fe80000100a00 */
[----:B------:R-:W-:Y:S04]  /*27f60*/  STL.64 [R1+0x30e8], R160 ;  /* 0x0030e8a001007387 */ /* 0x000fe80000100a00 */
[----:B------:R-:W-:Y:S04]  /*27f70*/  STL.64 [R1+0x30e0], R158 ;  /* 0x0030e09e01007387 */ /* 0x000fe80000100a00 */
[----:B------:R-:W-:Y:S04]  /*27f80*/  STL.64 [R1+0x30d8], R156 ;  /* 0x0030d89c01007387 */ /* 0x000fe80000100a00 */
[----:B------:R-:W-:Y:S04]  /*27f90*/  LDS R180, [R0+UR6+0x10000] ;  /* 0x0100000600b47984 */ /* 0x000fe80008000800 */
[----:B------:R-:W-:Y:S04]  /*27fa0*/  LDS R182, [R0+UR6+0x10800] ;  /* 0x0108000600b67984 */ /* 0x000fe80008000800 */
[----:B------:R-:W-:Y:S04]  /*27fb0*/  LDS R181, [R7+UR6+0x10000] ;  /* 0x0100000607b57984 */ /* 0x000fe80008000800 */
[----:B------:R-:W-:Y:S04]  /*27fc0*/  LDS R183, [R7+UR6+0x10800] ;  /* 0x0108000607b77984 */ /* 0x000fe80008000800 */
[----:B------:R-:W1:Y:S04]  /*27fd0*/  LDSM.16.M88.4 R132, [R6+UR7] ;  /* 0x000000070684783b */ /* 0x000e680008000200 */
[----:B------:R-:W1:Y:S04]  /*27fe0*/  LDSM.16.M88.4 R128, [R6+UR7+0x400] ;  /* 0x000400070680783b */ /* 0x000e680008000200 */
[----:B------:R-:W1:Y:S04]  /*27ff0*/  LDSM.16.M88.4 R124, [R6+UR7+0x800] ;  /* 0x00080007067c783b */ /* 0x000e680008000200 */
[----:B------:R-:W1:Y:S04]  /*28000*/  LDSM.16.M88.4 R120, [R6+UR7+0xc00] ;  /* 0x000c00070678783b */ /* 0x000e680008000200 */
[----:B------:R-:W1:Y:S04]  /*28010*/  LDSM.16.M88.4 R116, [R6+UR7+0x1000] ;  /* 0x001000070674783b */ /* 0x000e680008000200 */
[----:B------:R-:W1:Y:S04]  /*28020*/  LDSM.16.M88.4 R112, [R6+UR7+0x1400] ;  /* 0x001400070670783b */ /* 0x000e680008000200 */
[----:B------:R-:W-:Y:S04]  /*28030*/  STL.64 [R1+0x30d0], R138 ;  /* 0x0030d08a01007387 */ /* 0x000fe80000100a00 */
[----:B------:R-:W-:Y:S04]  /*28040*/  STL.64 [R1+0x30c8], R136 ;  /* 0x0030c88801007387 */ /* 0x000fe80000100a00 */
[----:B------:R-:W-:Y:S04]  /*28050*/  STL.64 [R1+0x30c0], R142 ;  /* 0x0030c08e01007387 */ /* 0x000fe80000100a00 */
[----:B------:R-:W-:Y:S04]  /*28060*/  STL.64 [R1+0x30b8], R140 ;  /* 0x0030b88c01007387 */ /* 0x000fe80000100a00 */
[----:B------:R-:W-:Y:S04]  /*28070*/  STL.64 [R1+0x30b0], R146 ;  /* 0x0030b09201007387 */ /* 0x000fe80000100a00 */
[----:B------:R1:W-:Y:S04]  /*28080*/  STL.64 [R1+0x30a8], R144 ;  /* 0x0030a89001007387 */ /* 0x0003e80000100a00 */
[----:B------:R-:W-:Y:S04]  /*28090*/  STL.64 [R1+0x30a0], R154 ;  /* 0x0030a09a01007387 */ /* 0x000fe80000100a00 */
[----:B------:R-:W-:Y:S04]  /*280a0*/  STL.64 [R1+0x3098], R152 ;  /* 0x0030989801007387 */ /* 0x000fe80000100a00 */
[----:B------:R-:W-:Y:S04]  /*280b0*/  STL.64 [R1+0x3090], R150 ;  /* 0x0030909601007387 */ /* 0x000fe80000100a00 */
[----:B------:R-:W-:Y:S04]  /*280c0*/  STL.64 [R1+0x3088], R148 ;  /* 0x0030889401007387 */ /* 0x000fe80000100a00 */
[----:B------:R-:W-:Y:S04]  /*280d0*/  STL [R1+0x2644], R3 ;  /* 0x0026440301007387 */ /* 0x000fe80000100800 */
[----:B------:R-:W-:Y:S04]  /*280e0*/  STL [R1+0x2640], R2 ;  /* 0x0026400201007387 */ /* 0x000fe80000100800 */
[----:B------:R-:W-:Y:S04]  /*280f0*/  STL [R1+0x263c], R5 ;  /* 0x00263c0501007387 */ /* 0x000fe80000100800 */
[----:B------:R-:W-:Y:S04]  /*28100*/  STL [R1+0x2638], R4 ;  /* 0x0026380401007387 */ /* 0x000fe80000100800 */
[----:B-----5:R-:W-:Y:S04]  /*28110*/  STL [R1+0x241c], R252 ;  /* 0x00241cfc01007387 */ /* 0x020fe80000100800 */
[----:B-1----:R-:W-:Y:S04]  /*28120*/  STL [R1+0x3024], R134 ;  /* 0x0030248601007387 */ /* 0x002fe80000100800 */
[----:B------:R-:W-:Y:S04]  /*28130*/  STL [R1+0x3020], R135 ;  /* 0x0030208701007387 */ /* 0x000fe80000100800 */
        /* <DEDUP_REMOVED lines=8> */
[----:B------:R1:W-:Y:S04]  /*281c0*/  STL [R1+0x3030], R114 ;  /* 0x0030307201007387 */ /* 0x0003e80000100800 */
[----:B------:R1:W-:Y:S04]  /*281d0*/  STL [R1+0x302c], R115 ;  /* 0x00302c7301007387 */ /* 0x0003e80000100800 */
[----:B------:R-:W-:Y:S04]  /*281e0*/  LDSM.16.M88.4 R108, [R6+UR7+0x2000] ;  /* 0x00200007066c783b */ /* 0x000fe80008000200 */
        /* <DEDUP_REMOVED lines=17> */
[----:B------:R-:W-:Y:S01]  /*28300*/  LDSM.16.M88.4 R36, [R6+UR7+0x6800] ;  /* 0x006800070624783b */ /* 0x000fe20008000200 */
[C---:B--2---:R-:W-:Y:S03]  /*28310*/  HMMA.1688.F32.TF32 R28, R180.reuse, R132, R28 ;  /* 0x00000084b41c723c */ /* 0x044fe6000008101c */
[----:B------:R-:W-:Y:S05]  /*28320*/  LDSM.16.M88.4 R32, [R6+UR7+0x6c00] ;  /* 0x006c00070620783b */ /* 0x000fea0008000200 */
[C---:B---3--:R-:W-:Y:S08]  /*28330*/  HMMA.1688.F32.TF32 R24, R180.reuse, R128, R24 ;  /* 0x00000080b418723c */ /* 0x048ff00000081018 */
[C---:B----4-:R-:W-:Y:S03]  /*28340*/  HMMA.1688.F32.TF32 R20, R180.reuse, R124, R20 ;  /* 0x0000007cb414723c */ /* 0x050fe60000081014 */
[----:B------:R-:W-:Y:S04]  /*28350*/  STL.64 [R1+0xe00], R28 ;  /* 0x000e001c01007387 */ /* 0x000fe80000100a00 */
[----:B------:R-:W-:Y:S01]  /*28360*/  STL.64 [R1+0xe08], R30 ;  /* 0x000e081e01007387 */ /* 0x000fe20000100a00 */
[C---:B------:R-:W-:Y:S03]  /*28370*/  HMMA.1688.F32.TF32 R16, R180.reuse, R120, R16 ;  /* 0x00000078b410723c */ /* 0x040fe60000081010 */
[----:B------:R-:W-:Y:S04]  /*28380*/  STL.64 [R1+0xe30], R24 ;  /* 0x000e301801007387 */ /* 0x000fe80000100a00 */
[----:B------:R-:W-:Y:S01]  /*28390*/  STL.64 [R1+0xe38], R26 ;  /* 0x000e381a01007387 */ /* 0x000fe20000100a00 */
[C---:B------:R-:W-:Y:S03]  /*283a0*/  HMMA.1688.F32.TF32 R12, R180.reuse, R116, R12 ;  /* 0x00000074b40c723c */ /* 0x040fe6000008100c */
[----:B------:R-:W-:Y:S04]  /*283b0*/  STL.64 [R1+0xe40], R20 ;  /* 0x000e401401007387 */ /* 0x000fe80000100a00 */
[----:B------:R-:W-:Y:S01]  /*283c0*/  STL.64 [R1+0xe48], R22 ;  /* 0x000e481601007387 */ /* 0x000fe20000100a00 */
[----:B------:R-:W-:Y:S03]  /*283d0*/  HMMA.1688.F32.TF32 R8, R180, R112, R8 ;  /* 0x00000070b408723c */ /* 0x000fe60000081008 */
[----:B------:R-:W-:Y:S04]  /*283e0*/  STL.64 [R1+0xe20], R16 ;  /* 0x000e201001007387 */ /* 0x000fe80000100a00 */
[----:B------:R-:W-:Y:S04]  /*283f0*/  STL.64 [R1+0xe28], R18 ;  /* 0x000e281201007387 */ /* 0x000fe80000100a00 */
[----:B------:R-:W-:Y:S04]  /*28400*/  STL.64 [R1+0xe10], R12 ;  /* 0x000e100c01007387 */ /* 0x000fe80000100a00 */
[----:B------:R-:W-:Y:S04]  /*28410*/  STL.64 [R1+0xe18], R14 ;  /* 0x000e180e01007387 */ /* 0x000fe80000100a00 */
[----:B------:R-:W2:Y:S01]  /*28420*/  LDL.LU.64 R144, [R1+0xbd0] ;  /* 0x000bd00001907983 */ /* 0x000ea20000300a00 */
[----:B-1----:R-:W-:-:S02]  /*28430*/  IMAD.MOV.U32 R114, RZ, RZ, R8 ;  /* 0x000000ffff727224 */ /* 0x002fc400078e0008 */
[----:B------:R-:W-:Y:S01]  /*28440*/  IMAD.MOV.U32 R115, RZ, RZ, R9 ;  /* 0x000000ffff737224 */ /* 0x000fe200078e0009 */
[----:B------:R-:W2:Y:S01]  /*28450*/  LDL.LU.64 R146, [R1+0xbd8] ;  /* 0x000bd80001927983 */ /* 0x000ea20000300a00 */
[----:B------:R-:W-:Y:S02]  /*28460*/  IMAD.MOV.U32 R122, RZ, RZ, R10 ;  /* 0x000000ffff7a7224 */ /* 0x000fe400078e000a */
[----:B------:R-:W-:Y:S01]  /*28470*/  IMAD.MOV.U32 R134, RZ, RZ, R11 ;  /* 0x000000ffff867224 */ /* 0x000fe200078e000b */
[----:B------:R-:W3:Y:S04]  /*28480*/  LDL.LU.64 R136, [R1+0xbc0] ;  /* 0x000bc00001887983 */ /* 0x000ee80000300a00 */
[----:B------:R-:W3:Y:S04]  /*28490*/  LDL.LU.64 R138, [R1+0xbc8] ;  /* 0x000bc800018a7983 */ /* 0x000ee80000300a00 */
[----:B------:R-:W1:Y:S04]  /*284a0*/  LDSM.16.M88.4 R12, [R6+UR7+0x1800] ;  /* 0x00180007060c783b */ /* 0x000e680008000200 */
[----:B------:R-:W4:Y:S04]  /*284b0*/  LDSM.16.M88.4 R8, [R6+UR7+0x1c00] ;  /* 0x001c00070608783b */ /* 0x000f280008000200 */
[----:B------:R-:W3:Y:S04]  /*284c0*/  LDL.LU.64 R140, [R1+0xbb0] ;  /* 0x000bb000018c7983 */ /* 0x000ee80000300a00 */
[----:B------:R-:W3:Y:S04]  /*284d0*/  LDL.LU.64 R142, [R1+0xbb8] ;  /* 0x000bb800018e7983 */ /* 0x000ee80000300a00 */
[----:B------:R-:W-:Y:S04]  /*284e0*/  STL [R1+0x3040], R134 ;  /* 0x0030408601007387 */ /* 0x000fe80000100800 */
[----:B------:R-:W-:Y:S04]  /*284f0*/  STL [R1+0x303c], R122 ;  /* 0x00303c7a01007387 */ /* 0x000fe80000100800 */
[----:B------:R-:W-:Y:S04]  /*28500*/  STL [R1+0x3038], R114 ;  /* 0x0030387201007387 */ /* 0x000fe80000100800 */
[----:B------:R-:W-:Y:S04]  /*28510*/  STL [R1+0x3034], R115 ;  /* 0x0030347301007387 */ /* 0x000fe80000100800 */
[----:B------:R-:W4:Y:S04]  /*28520*/  LDSM.16.M88.4 R28, [R6+UR7+0x7000] ;  /* 0x00700007061c783b */ /* 0x000f280008000200 */
[----:B------:R-:W4:Y:S04]  /*28530*/  LDSM.16.M88.4 R24, [R6+UR7+0x7400] ;  /* 0x007400070618783b */ /* 0x000f280008000200 */
[----:B-1----:R-:W-:Y:S04]  /*28540*/  STL [R1+0x3048], R14 ;  /* 0x0030480e01007387 */ /* 0x002fe80000100800 */
[----:B------:R-:W-:Y:S04]  /*28550*/  STL [R1+0x3044], R15 ;  /* 0x0030440f01007387 */ /* 0x000fe80000100800 */
[----:B----4-:R-:W-:Y:S04]  /*28560*/  STL [R1+0x3050], R10 ;  /* 0x0030500a01007387 */ /* 0x010fe80000100800 */
[----:B------:R-:W-:Y:S04]  /*28570*/  STL [R1+0x304c], R11 ;  /* 0x00304c0b01007387 */ /* 0x000fe80000100800 */
[----:B------:R-:W-:Y:S04]  /*28580*/  STL [R1+0x3058], R110 ;  /* 0x0030586e01007387 */ /* 0x000fe80000100800 */
[----:B------:R-:W-:Y:S04]  /*28590*/  STL [R1+0x3054], R111 ;  /* 0x0030546f01007387 */ /* 0x000fe80000100800 */
[----:B------:R-:W-:Y:S04]  /*285a0*/  STL [R1+0x3060], R106 ;  /* 0x0030606a01007387 */ /* 0x000fe80000100800 */
[----:B------:R-:W-:Y:S04]  /*285b0*/  STL [R1+0x305c], R107 ;  /* 0x00305c6b01007387 */ /* 0x000fe80000100800 */
[----:B------:R-:W-:Y:S04]  /*285c0*/  STL [R1+0x3068], R102 ;  /* 0x0030686601007387 */ /* 0x000fe80000100800 */
[----:B------:R-:W1:Y:S04]  /*285d0*/  LDSM.16.M88.4 R20, [R6+UR7+0x7800] ;  /* 0x007800070614783b */ /* 0x000e680008000200 */
[----:B------:R-:W-:Y:S04]  /*285e0*/  STL [R1+0x3064], R103 ;  /* 0x0030646701007387 */ /* 0x000fe80000100800 */
[----:B------:R-:W-:Y:S04]  /*285f0*/  STL [R1+0x3070], R98 ;  /* 0x0030706201007387 */ /* 0x000fe80000100800 */
[----:B------:R-:W4:Y:S04]  /*28600*/  LDSM.16.M88.4 R16, [R6+UR7+0x7c00] ;  /* 0x007c00070610783b */ /* 0x000f280008000200 */
[----:B------:R1:W-:Y:S04]  /*28610*/  STL [R1+0x306c], R99 ;  /* 0x00306c6301007387 */ /* 0x0003e80000100800 */
        /* <DEDUP_REMOVED lines=36> */
[----:B-1----:R-:W-:Y:S04]  /*28860*/  STL [R1+0x2f08], R22 ;  /* 0x002f081601007387 */ /* 0x002fe80000100800 */
[----:B------:R-:W-:Y:S04]  /*28870*/  STL [R1+0x2ef4], R23 ;  /* 0x002ef41701007387 */ /* 0x000fe80000100800 */
[----:B----4-:R-:W-:Y:S04]  /*28880*/  STL [R1+0x2f0c], R18 ;  /* 0x002f0c1201007387 */ /* 0x010fe80000100800 */
[----:B------:R-:W-:Y:S04]  /*28890*/  STL [R1+0x2ef0], R19 ;  /* 0x002ef01301007387 */ /* 0x000fe80000100800 */
[----:B------:R-:W-:Y:S01]  /*288a0*/  STL [R1+0x2420], R6 ;  /* 0x0024200601007387 */ /* 0x000fe20000100800 */
[C---:B--2---:R-:W-:Y:S08]  /*288b0*/  HMMA.1688.F32.TF32 R144, R180.reuse, R12, R144 ;  /* 0x0000000cb490723c */ /* 0x044ff00000081090 */
[----:B---3--:R-:W-:Y:S11]  /*288c0*/  HMMA.1688.F32.TF32 R136, R180, R8, R136 ;  /* 0x00000008b488723c */ /* 0x008ff60000081088 */
[----:B------:R-:W-:-:S02]  /*288d0*/  IMAD.MOV.U32 R134, RZ, RZ, R144 ;  /* 0x000000ffff867224 */ /* 0x000fc400078e0090 */
[----:B------:R-:W-:Y:S02]  /*288e0*/  IMAD.MOV.U32 R122, RZ, RZ, R145 ;  /* 0x000000ffff7a7224 */ /* 0x000fe400078e0091 */
[----:B------:R-:W-:Y:S01]  /*288f0*/  IMAD.MOV.U32 R114, RZ, RZ, R146 ;  /* 0x000000ffff727224 */ /* 0x000fe200078e0092 */
[----:B------:R-:W2:Y:S01]  /*28900*/  LDL.LU.64 R144, [R1+0x490] ;  /* 0x0004900001907983 */ /* 0x000ea20000300a00 */
[----:B------:R-:W-:-:S03]  /*28910*/  IMAD.MOV.U32 R115, RZ, RZ, R147 ;  /* 0x000000ffff737224 */ /* 0x000fc600078e0093 */
[----:B------:R-:W2:Y:S01]  /*28920*/  LDL.LU.64 R146, [R1+0x498] ;  /* 0x0004980001927983 */ /* 0x000ea20000300a00 */
[----:B------:R-:W-:Y:S02]  /*28930*/  IMAD.MOV.U32 R10, RZ, RZ, R136 ;  /* 0x000000ffff0a7224 */ /* 0x000fe400078e0088 */
[----:B------:R-:W-:Y:S01]  /*28940*/  IMAD.MOV.U32 R11, RZ, RZ, R137 ;  /* 0x000000ffff0b7224 */ /* 0x000fe200078e0089 */
[----:B------:R1:W-:Y:S01]  /*28950*/  STL [R1+0x3080], R122 ;  /* 0x0030807a01007387 */ /* 0x0003e20000100800 */
[----:B------:R-:W-:Y:S02]  /*28960*/  IMAD.MOV.U32 R14, RZ, RZ, R138 ;  /* 0x000000ffff0e7224 */ /* 0x000fe400078e008a */
[----:B------:R-:W-:Y:S01]  /*28970*/  IMAD.MOV.U32 R15, RZ, RZ, R139 ;  /* 0x000000ffff0f7224 */ /* 0x000fe200078e008b */
[----:B------:R3:W-:Y:S04]  /*28980*/  STL [R1+0x307c], R134 ;  /* 0x00307c8601007387 */ /* 0x0007e80000100800 */
[----:B------:R-:W4:Y:S04]  /*28990*/  LDL.LU.64 R136, [R1+0x420] ;  /* 0x0004200001887983 */ /* 0x000f280000300a00 */
[----:B------:R-:W4:Y:S01]  /*289a0*/  LDL.LU.64 R138, [R1+0x428] ;  /* 0x00042800018a7983 */ /* 0x000f220000300a00 */
[----:B------:R-:W-:-:S15]  /*289b0*/  HMMA.1688.F32.TF32 R140, R180, R108, R140 ;  /* 0x0000006cb48c723c */ /* 0x000fde000008108c */
[----:B------:R-:W-:-:S04]  /*289c0*/  NOP ;  /* 0x0000000000007918 */ /* 0x000fc80000000000 */
[----:B------:R-:W-:Y:S02]  /*289d0*/  IMAD.MOV.U32 R106, RZ, RZ, R140 ;  /* 0x000000ffff6a7224 */ /* 0x000fe400078e008c */
[----:B------:R-:W-:Y:S02]  /*289e0*/  IMAD.MOV.U32 R107, RZ, RZ, R141 ;  /* 0x000000ffff6b7224 */ /* 0x000fe400078e008d */
[----:B------:R-:W-:Y:S01]  /*289f0*/  IMAD.MOV.U32 R110, RZ, RZ, R142 ;  /* 0x000000ffff6e7224 */ /* 0x000fe200078e008e */
[----:B------:R-:W3:Y:S01]  /*28a00*/  LDL.LU.64 R140, [R1+0x3e0] ;  /* 0x0003e000018c7983 */ /* 0x000ee20000300a00 */
[----:B------:R-:W-:-:S03]  /*28a10*/  IMAD.MOV.U32 R111, RZ, RZ, R143 ;  /* 0x000000ffff6f7224 */ /* 0x000fc600078e008f */
[----:B------:R-:W3:Y:S01]  /*28a20*/  LDL.LU.64 R142, [R1+0x3e8] ;  /* 0x0003e800018e7983 */ /* 0x000ee20000300a00 */
[C---:B--2---:R-:W-:Y:S08]  /*28a30*/  HMMA.1688.F32.TF32 R144, R180.reuse, R104, R144 ;  /* 0x00000068b490723c */ /* 0x044ff00000081090 */
[----:B----4-:R-:W-:Y:S11]  /*28a40*/  HMMA.1688.F32.TF32 R136, R180, R100, R136 ;  /* 0x00000064b488723c */ /* 0x010ff60000081088 */
[----:B------:R-:W-:-:S02]  /*28a50*/  IMAD.MOV.U32 R135, RZ, RZ, R144 ;  /* 0x000000ffff877224 */ /* 0x000fc400078e0090 */
[----:B------:R-:W-:Y:S02]  /*28a60*/  IMAD.MOV.U32 R126, RZ, RZ, R145 ;  /* 0x000000ffff7e7224 */ /* 0x000fe400078e0091 */
[----:B------:R-:W-:Y:S01]  /*28a70*/  IMAD.MOV.U32 R127, RZ, RZ, R146 ;  /* 0x000000ffff7f7224 */ /* 0x000fe200078e0092 */
[----:B------:R-:W2:Y:S01]  /*28a80*/  LDL.LU.64 R144, [R1+0x3a0] ;  /* 0x0003a00001907983 */ /* 0x000ea20000300a00 */
[----:B------:R-:W-:-:S03]  /*28a90*/  IMAD.MOV.U32 R130, RZ, RZ, R147 ;  /* 0x000000ffff827224 */ /* 0x000fc600078e0093 */
[----:B------:R-:W2:Y:S01]  /*28aa0*/  LDL.LU.64 R146, [R1+0x3a8] ;  /* 0x0003a80001927983 */ /* 0x000ea20000300a00 */
[----:B------:R-:W-:Y:S02]  /*28ab0*/  IMAD.MOV.U32 R98, RZ, RZ, R136 ;  /* 0x000000ffff627224 */ /* 0x000fe400078e0088 */
[----:B------:R-:W-:Y:S02]  /*28ac0*/  IMAD.MOV.U32 R99, RZ, RZ, R137 ;  /* 0x000000ffff637224 */ /* 0x000fe400078e0089 */
[----:B------:R-:W-:Y:S01]  /*28ad0*/  IMAD.MOV.U32 R102, RZ, RZ, R138 ;  /* 0x000000ffff667224 */ /* 0x000fe200078e008a */
[----:B------:R-:W4:Y:S01]  /*28ae0*/  LDL.LU.64 R136, [R1+0x380] ;  /* 0x0003800001887983 */ /* 0x000f220000300a00 */
[----:B------:R-:W-:-:S03]  /*28af0*/  IMAD.MOV.U32 R103, RZ, RZ, R139 ;  /* 0x000000ffff677224 */ /* 0x000fc600078e008b */
[----:B------:R-:W4:Y:S01]  /*28b00*/  LDL.LU.64 R138, [R1+0x388] ;  /* 0x00038800018a7983 */ /* 0x000f220000300a00 */
[----:B---3--:R-:W-:-:S15]  /*28b10*/  HMMA.1688.F32.TF32 R140, R180, R96, R140 ;  /* 0x00000060b48c723c */ /* 0x008fde000008108c */
[----:B------:R-:W-:-:S04]  /*28b20*/  NOP ;  /* 0x0000000000007918 */ /* 0x000fc80000000000 */
[----:B-1----:R-:W-:Y:S01]  /*28b30*/  IMAD.MOV.U32 R122, RZ, RZ, R140 ;  /* 0x000000ffff7a7224 */ /* 0x002fe200078e008c */
[----:B------:R-:W-:Y:S01]  /*28b40*/  MOV R95, R143 ;  /* 0x0000008f005f7202 */ /* 0x000fe20000000f00 */
[----:B------:R-:W-:Y:S02]  /*28b50*/  IMAD.MOV.U32 R134, RZ, RZ, R141 ;  /* 0x000000ffff867224 */ /* 0x000fe400078e008d */
[----:B------:R-:W-:Y:S01]  /*28b60*/  IMAD.MOV.U32 R94, RZ, RZ, R142 ;  /* 0x000000ffff5e7224 */ /* 0x000fe200078e008e */
[----:B------:R-:W3:Y:S04]  /*28b70*/  LDL.LU.64 R140, [R1+0x370] ;  /* 0x00037000018c7983 */ /* 0x000ee80000300a00 */
        /* <DEDUP_REMOVED lines=8> */
[----:B------:R-:W2:Y:S04]  /*28c00*/  LDL.LU.64 R146, [R1+0x368] ;  /* 0x0003680001927983 */ /* 0x000ea80000300a00 */
[----:B------:R1:W-:Y:S01]  /*28c10*/  STL.64 [R1+0xd70], R136 ;  /* 0x000d708801007387 */ /* 0x0003e20000100a00 */
[----:B------:R-:W-:Y:S02]  /*28c20*/  IMAD.MOV.U32 R34, RZ, RZ, R138 ;  /* 0x000000ffff227224 */ /* 0x000fe400078e008a */
[----:B------:R-:W-:Y:S01]  /*28c30*/  IMAD.MOV.U32 R35, RZ, RZ, R139 ;  /* 0x000000ffff237224 */ /* 0x000fe200078e008b */
[----:B-1----:R-:W4:Y:S04]  /*28c40*/  LDL.LU.64 R136, [R1+0x350] ;  /* 0x0003500001887983 */ /* 0x002f280000300a00 */
[----:B------:R-:W4:Y:S01]  /*28c50*/  LDL.LU.64 R138, [R1+0x358] ;  /* 0x00035800018a7983 */ /* 0x000f220000300a00 */
[----:B---3--:R-:W-:Y:S03]  /*28c60*/  HMMA.1688.F32.TF32 R140, R180, R84, R140 ;  /* 0x00000054b48c723c */ /* 0x008fe6000008108c */
[----:B------:R-:W-:Y:S04]  /*28c70*/  STL [R1+0x2fa0], R34 ;  /* 0x002fa02201007387 */ /* 0x000fe80000100800 */
[----:B------:R1:W-:-:S12]  /*28c80*/  STL [R1+0x2f9c], R35 ;  /* 0x002f9c2301007387 */ /* 0x0003d80000100800 */
[----:B------:R-:W-:Y:S02]  /*28c90*/  IMAD.MOV.U32 R51, RZ, RZ, R143 ;  /* 0x000000ffff337224 */ /* 0x000fe400078e008f */
[----:B------:R-:W-:Y:S02]  /*28ca0*/  IMAD.MOV.U32 R50, RZ, RZ, R142 ;  /* 0x000000ffff327224 */ /* 0x000fe400078e008e */
[----:B------:R-:W-:Y:S02]  /*28cb0*/  IMAD.MOV.U32 R46, RZ, RZ, R140 ;  /* 0x000000ffff2e7224 */ /* 0x000fe400078e008c */
[----:B------:R-:W-:Y:S02]  /*28cc0*/  IMAD.MOV.U32 R47, RZ, RZ, R141 ;  /* 0x000000ffff2f7224 */ /* 0x000fe400078e008d */
[----:B------:R-:W3:Y:S04]  /*28cd0*/  LDL.LU.64 R140, [R1+0x340] ;  /* 0x00034000018c7983 */ /* 0x000ee80000300a00 */
[----:B------:R-:W3:Y:S04]  /*28ce0*/  LDL.LU.64 R142, [R1+0x348] ;  /* 0x00034800018e7983 */ /* 0x000ee80000300a00 */
[----:B------:R-:W-:Y:S04]  /*28cf0*/  STL [R1+0x2fa8], R51 ;  /* 0x002fa83301007387 */ /* 0x000fe80000100800 */
[----:B------:R-:W-:Y:S04]  /*28d00*/  STL [R1+0x2fa4], R50 ;  /* 0x002fa43201007387 */ /* 0x000fe80000100800 */
[----:B------:R1:W-:Y:S04]  /*28d10*/  STL [R1+0x2f98], R47 ;  /* 0x002f982f01007387 */ /* 0x0003e80000100800 */
[----:B------:R1:W-:Y:S01]  /*28d20*/  STL [R1+0x2f94], R46 ;  /* 0x002f942e01007387 */ /* 0x0003e20000100800 */
        /* <DEDUP_REMOVED lines=8> */
[----:B------:R-:W-:Y:S04]  /*28db0*/  STL [R1+0x2fb8], R75 ;  /* 0x002fb84b01007387 */ /* 0x000fe80000100800 */
[----:B------:R-:W-:Y:S01]  /*28dc0*/  STL [R1+0x2fb4], R74 ;  /* 0x002fb44a01007387 */ /* 0x000fe20000100800 */
[----:B------:R-:W-:Y:S02]  /*28dd0*/  IMAD.MOV.U32 R62, RZ, RZ, R136 ;  /* 0x000000ffff3e7224 */ /* 0x000fe400078e0088 */
[----:B------:R-:W-:Y:S01]  /*28de0*/  IMAD.MOV.U32 R63, RZ, RZ, R137 ;  /* 0x000000ffff3f7224 */ /* 0x000fe200078e0089 */
[----:B------:R-:W-:Y:S01]  /*28df0*/  STL [R1+0x2fb0], R71 ;  /* 0x002fb04701007387 */ /* 0x000fe20000100800 */
[----:B------:R-:W-:-:S02]  /*28e00*/  IMAD.MOV.U32 R66, RZ, RZ, R138 ;  /* 0x000000ffff427224 */ /* 0x000fc400078e008a */
[----:B------:R-:W-:Y:S01]  /*28e10*/  IMAD.MOV.U32 R67, RZ, RZ, R139 ;  /* 0x000000ffff437224 */ /* 0x000fe200078e008b */
[----:B------:R-:W-:Y:S04]  /*28e20*/  STL [R1+0x2fac], R70 ;  /* 0x002fac4601007387 */ /* 0x000fe80000100800 */
[----:B------:R-:W4:Y:S04]  /*28e30*/  LDL.LU.64 R136, [R1+0x320] ;  /* 0x0003200001887983 */ /* 0x000f280000300a00 */
[----:B------:R-:W4:Y:S01]  /*28e40*/  LDL.LU.64 R138, [R1+0x328] ;  /* 0x00032800018a7983 */ /* 0x000f220000300a00 */
[----:B---3--:R-:W-:Y:S03]  /*28e50*/  HMMA.1688.F32.TF32 R140, R180, R72, R140 ;  /* 0x00000048b48c723c */ /* 0x008fe6000008108c */
[----:B------:R-:W-:Y:S04]  /*28e60*/  STL [R1+0x2fc8], R67 ;  /* 0x002fc84301007387 */ /* 0x000fe80000100800 */
[----:B------:R-:W-:Y:S04]  /*28e70*/  STL [R1+0x2fc4], R66 ;  /* 0x002fc44201007387 */ /* 0x000fe80000100800 */
[----:B------:R3:W-:Y:S04]  /*28e80*/  STL [R1+0x2fc0], R63 ;  /* 0x002fc03f01007387 */ /* 0x0007e80000100800 */
[----:B------:R1:W-:Y:S04]  /*28e90*/  STL [R1+0x2fbc], R62 ;  /* 0x002fbc3e01007387 */ /* 0x0003e80000100800 */
[----:B------:R-:W-:-:S02]  /*28ea0*/  IMAD.MOV.U32 R59, RZ, RZ, R143 ;  /* 0x000000ffff3b7224 */ /* 0x000fc400078e008f */
        /* <DEDUP_REMOVED lines=13> */
[----:B------:R-:W-:Y:S02]  /*28f80*/  IMAD.MOV.U32 R38, RZ, RZ, R144 ;  /* 0x000000ffff267224 */ /* 0x000fe400078e0090 */
[----:B------:R-:W-:Y:S02]  /*28f90*/  IMAD.MOV.U32 R39, RZ, RZ, R145 ;  /* 0x000000ffff277224 */ /* 0x000fe400078e0091 */
[----:B------:R-:W2:Y:S04]  /*28fa0*/  LDL.LU.64 R144, [R1+0x300] ;  /* 0x0003000001907983 */ /* 0x000ea80000300a00 */
[----:B------:R-:W2:Y:S04]  /*28fb0*/  LDL.LU.64 R146, [R1+0x308] ;  /* 0x0003080001927983 */ /* 0x000ea80000300a00 */
[----:B------:R-:W-:Y:S01]  /*28fc0*/  STL [R1+0x2fe8], R43 ;  /* 0x002fe82b01007387 */ /* 0x000fe20000100800 */
[----:B------:R-:W-:-:S03]  /*28fd0*/  IMAD.MOV.U32 R78, RZ, RZ, R136 ;  /* 0x000000ffff4e7224 */ /* 0x000fc600078e0088 */
[----:B------:R-:W-:Y:S01]  /*28fe0*/  STL [R1+0x2fe4], R42 ;  /* 0x002fe42a01007387 */ /* 0x000fe20000100800 */
[----:B------:R-:W-:-:S03]  /*28ff0*/  IMAD.MOV.U32 R79, RZ, RZ, R137 ;  /* 0x000000ffff4f7224 */ /* 0x000fc600078e0089 */
[----:B------:R4:W-:Y:S01]  /*29000*/  STL [R1+0x2fe0], R39 ;  /* 0x002fe02701007387 */ /* 0x0009e20000100800 */
[----:B------:R-:W-:Y:S02]  /*29010*/  IMAD.MOV.U32 R82, RZ, RZ, R138 ;  /* 0x000000ffff527224 */ /* 0x000fe400078e008a */
[----:B------:R-:W-:Y:S01]  /*29020*/  IMAD.MOV.U32 R90, RZ, RZ, R139 ;  /* 0x000000ffff5a7224 */ /* 0x000fe200078e008b */
[----:B------:R1:W-:Y:S04]  /*29030*/  STL [R1+0x2fdc], R38 ;  /* 0x002fdc2601007387 */ /* 0x0003e80000100800 */
[----:B------:R-:W2:Y:S04]  /*29040*/  LDL.LU.64 R136, [R1+0x2f0] ;  /* 0x0002f00001887983 */ /* 0x000ea80000300a00 */
[----:B------:R-:W2:Y:S01]  /*29050*/  LDL.LU.64 R138, [R1+0x2f8] ;  /* 0x0002f800018a7983 */ /* 0x000ea20000300a00 */
[----:B---3--:R-:W-:Y:S03]  /*29060*/  HMMA.1688.F32.TF32 R140, R180, R60, R140 ;  /* 0x0000003cb48c723c */ /* 0x008fe6000008108c */
[----:B------:R-:W-:Y:S04]  /*29070*/  STL [R1+0x2ff8], R90 ;  /* 0x002ff85a01007387 */ /* 0x000fe80000100800 */
[----:B------:R-:W-:Y:S04]  /*29080*/  STL [R1+0x2ff4], R82 ;  /* 0x002ff45201007387 */ /* 0x000fe80000100800 */
[----:B------:R-:W-:Y:S04]  /*29090*/  STL [R1+0x2ff0], R79 ;  /* 0x002ff04f01007387 */ /* 0x000fe80000100800 */
[----:B------:R-:W-:Y:S04]  /*290a0*/  STL [R1+0x2fec], R78 ;  /* 0x002fec4e01007387 */ /* 0x000fe80000100800 */
[----:B-1----:R-:W-:-:S02]  /*290b0*/  IMAD.MOV.U32 R35, RZ, RZ, R141 ;  /* 0x000000ffff237224 */ /* 0x002fc400078e008d */
[----:B------:R-:W-:Y:S02]  /*290c0*/  IMAD.MOV.U32 R34, RZ, RZ, R140 ;  /* 0x000000ffff227224 */ /* 0x000fe400078e008c */
[----:B------:R-:W-:Y:S01]  /*290d0*/  IMAD.MOV.U32 R47, RZ, RZ, R142 ;  /* 0x000000ffff2f7224 */ /* 0x000fe200078e008e */
[----:B------:R-:W3:Y:S01]  /*290e0*/  LDL.LU.64 R140, [R1+0x2e0] ;  /* 0x0002e000018c7983 */ /* 0x000ee20000300a00 */
[----:B------:R-:W-:-:S03]  /*290f0*/  IMAD.MOV.U32 R46, RZ, RZ, R143 ;  /* 0x000000ffff2e7224 */ /* 0x000fc600078e008f */
[----:B------:R-:W3:Y:S04]  /*29100*/  LDL.LU.64 R142, [R1+0x2e8] ;  /* 0x0002e800018e7983 */ /* 0x000ee80000300a00 */
[----:B------:R1:W-:Y:S04]  /*29110*/  STL [R1+0x3000], R35 ;  /* 0x0030002301007387 */ /* 0x0003e80000100800 */
[----:B------:R1:W-:Y:S04]  /*29120*/  STL [R1+0x2ffc], R34 ;  /* 0x002ffc2201007387 */ /* 0x0003e80000100800 */
[----:B------:R-:W4:Y:S04]  /*29130*/  LDL.LU.64 R148, [R1+0x2d0] ;  /* 0x0002d00001947983 */ /* 0x000f280000300a00 */
[----:B------:R-:W4:Y:S01]  /*29140*/  LDL.LU.64 R150, [R1+0x2d8] ;  /* 0x0002d80001967983 */ /* 0x000f220000300a00 */
[----:B--2---:R-:W-:-:S15]  /*29150*/  HMMA.1688.F32.TF32 R136, R180, R52, R136 ;  /* 0x00000034b488723c */ /* 0x004fde0000081088 */
[----:B------:R-:W-:-:S04]  /*29160*/  NOP ;  /* 0x0000000000007918 */ /* 0x000fc80000000000 */
[----:B------:R-:W-:Y:S02]  /*29170*/  IMAD.MOV.U32 R63, RZ, RZ, R136 ;  /* 0x000000ffff3f7224 */ /* 0x000fe400078e0088 */
[----:B------:R-:W-:Y:S02]  /*29180*/  IMAD.MOV.U32 R62, RZ, RZ, R137 ;  /* 0x000000ffff3e7224 */ /* 0x000fe400078e0089 */
[----:B------:R-:W-:Y:S01]  /*29190*/  IMAD.MOV.U32 R75, RZ, RZ, R138 ;  /* 0x000000ffff4b7224 */ /* 0x000fe200078e008a */
[----:B------:R-:W2:Y:S01]  /*291a0*/  LDL.LU.64 R136, [R1+0x2c0] ;  /* 0x0002c00001887983 */ /* 0x000ea20000300a00 */
[----:B------:R-:W-:-:S03]  /*291b0*/  IMAD.MOV.U32 R74, RZ, RZ, R139 ;  /* 0x000000ffff4a7224 */ /* 0x000fc600078e008b */
[----:B------:R-:W2:Y:S01]  /*291c0*/  LDL.LU.64 R138, [R1+0x2c8] ;  /* 0x0002c800018a7983 */ /* 0x000ea20000300a00 */
[C---:B------:R-:W-:Y:S08]  /*291d0*/  HMMA.1688.F32.TF32 R144, R180.reuse, R56, R144 ;  /* 0x00000038b490723c */ /* 0x040ff00000081090 */
[C---:B---3--:R-:W-:Y:S08]  /*291e0*/  HMMA.1688.F32.TF32 R140, R180.reuse, R48, R140 ;  /* 0x00000030b48c723c */ /* 0x048ff0000008108c */
[----:B----4-:R-:W-:Y:S03]  /*291f0*/  HMMA.1688.F32.TF32 R148, R180, R44, R148 ;  /* 0x0000002cb494723c */ /* 0x010fe60000081094 */
[----:B------:R-:W-:-:S02]  /*29200*/  IMAD.MOV.U32 R71, RZ, RZ, R144 ;  /* 0x000000ffff477224 */ /* 0x000fc400078e0090 */
[----:B------:R-:W-:Y:S02]  /*29210*/  IMAD.MOV.U32 R70, RZ, RZ, R145 ;  /* 0x000000ffff467224 */ /* 0x000fe400078e0091 */
[----:B------:R-:W-:Y:S01]  /*29220*/  IMAD.MOV.U32 R51, RZ, RZ, R146 ;  /* 0x000000ffff337224 */ /* 0x000fe200078e0092 */
[----:B------:R-:W3:Y:S01]  /*29230*/  LDL.LU.64 R144, [R1+0x2b0] ;  /* 0x0002b00001907983 */ /* 0x000ee20000300a00 */
[----:B------:R-:W-:Y:S02]  /*29240*/  IMAD.MOV.U32 R50, RZ, RZ, R147 ;  /* 0x000000ffff327224 */ /* 0x000fe400078e0093 */
[----:B------:R-:W-:Y:S01]  /*29250*/  IMAD.MOV.U32 R91, RZ, RZ, R140 ;  /* 0x000000ffff5b7224 */ /* 0x000fe200078e008c */
[----:B------:R-:W3:Y:S01]  /*29260*/  LDL.LU.64 R146, [R1+0x2b8] ;  /* 0x0002b80001927983 */ /* 0x000ee20000300a00 */
[----:B------:R-:W-:Y:S02]  /*29270*/  IMAD.MOV.U32 R83, RZ, RZ, R141 ;  /* 0x000000ffff537224 */ /* 0x000fe400078e008d */
[----:B------:R-:W-:Y:S01]  /*29280*/  IMAD.MOV.U32 R86, RZ, RZ, R142 ;  /* 0x000000ffff567224 */ /* 0x000fe200078e008e */
[----:B------:R-:W4:Y:S01]  /*29290*/  LDL.LU.64 R140, [R1+0x2a0] ;  /* 0x0002a000018c7983 */ /* 0x000f220000300a00 */
[----:B------:R-:W-:-:S03]  /*292a0*/  IMAD.MOV.U32 R87, RZ, RZ, R143 ;  /* 0x000000ffff577224 */ /* 0x000fc600078e008f */
[----:B------:R-:W4:Y:S01]  /*292b0*/  LDL.LU.64 R142, [R1+0x2a8] ;  /* 0x0002a800018e7983 */ /* 0x000f220000300a00 */
[----:B------:R-:W-:Y:S01]  /*292c0*/  IMAD.MOV.U32 R55, RZ, RZ, R148 ;  /* 0x000000ffff377224 */ /* 0x000fe200078e0094 */
[----:B------:R-:W-:Y:S01]  /*292d0*/  MOV R66, R151 ;  /* 0x0000009700427202 */ /* 0x000fe20000000f00 */
[----:B------:R-:W-:Y:S02]  /*292e0*/  IMAD.MOV.U32 R54, RZ, RZ, R149 ;  /* 0x000000ffff367224 */ /* 0x000fe400078e0095 */
[----:B------:R-:W-:Y:S01]  /*292f0*/  IMAD.MOV.U32 R67, RZ, RZ, R150 ;  /* 0x000000ffff437224 */ /* 0x000fe200078e0096 */
[----:B--2---:R-:W-:-:S15]  /*29300*/  HMMA.1688.F32.TF32 R136, R180, R40, R136 ;  /* 0x00000028b488723c */ /* 0x004fde0000081088 */
[----:B------:R-:W-:-:S04]  /*29310*/  NOP ;  /* 0x0000000000007918 */ /* 0x000fc80000000000 */
[----:B------:R-:W-:Y:S02]  /*29320*/  IMAD.MOV.U32 R39, RZ, RZ, R136 ;  /* 0x000000ffff277224 */ /* 0x000fe400078e0088 */
[----:B------:R-:W-:Y:S02]  /*29330*/  IMAD.MOV.U32 R38, RZ, RZ, R137 ;  /* 0x000000ffff267224 */ /* 0x000fe400078e0089 */
[----:B------:R-:W-:Y:S01]  /*29340*/  IMAD.MOV.U32 R59, RZ, RZ, R138 ;  /* 0x000000ffff3b7224 */ /* 0x000fe200078e008a */
[----:B------:R-:W2:Y:S01]  /*29350*/  LDL.LU.64 R136, [R1+0x290] ;  /* 0x0002900001887983 */ /* 0x000ea20000300a00 */
[----:B------:R-:W-:-:S03]  /*29360*/  IMAD.MOV.U32 R58, RZ, RZ, R139 ;  /* 0x000000ffff3a7224 */ /* 0x000fc600078e008b */
[----:B------:R-:W2:Y:S04]  /*29370*/  LDL.LU.64 R138, [R1+0x298] ;  /* 0x00029800018a7983 */ /* 0x000ea80000300a00 */
[----:B------:R-:W2:Y:S04]  /*29380*/  LDL.LU.64 R164, [R1+0x280] ;  /* 0x0002800001a47983 */ /* 0x000ea80000300a00 */
[----:B------:R-:W2:Y:S04]  /*29390*/  LDL.LU.64 R166, [R1+0x288] ;  /* 0x0002880001a67983 */ /* 0x000ea80000300a00 */
[----:B------:R-:W2:Y:S04]  /*293a0*/  LDL.LU.64 R160, [R1+0x270] ;  /* 0x0002700001a07983 */ /* 0x000ea80000300a00 */
[----:B------:R-:W2:Y:S04]  /*293b0*/  LDL.LU.64 R162, [R1+0x278] ;  /* 0x0002780001a27983 */ /* 0x000ea80000300a00 */
[----:B------:R-:W2:Y:S04]  /*293c0*/  LDL.LU.64 R148, [R1+0x260] ;  /* 0x0002600001947983 */ /* 0x000ea80000300a00 */
[----:B------:R-:W2:Y:S01]  /*293d0*/  LDL.LU.64 R150, [R1+0x268] ;  /* 0x0002680001967983 */ /* 0x000ea20000300a00 */
[----:B------:R-:W-:-:S02]  /*293e0*/  LOP3.LUT R3, R0, 0x40, RZ, 0x3c, !PT ;  /* 0x0000004000037812 */ /* 0x000fc400078e3cff */
[----:B------:R-:W-:Y:S01]  /*293f0*/  LOP3.LUT R2, R0, 0x60, RZ, 0x3c, !PT ;  /* 0x0000006000027812 */ /* 0x000fe200078e3cff */
[C---:B----4-:R-:W-:Y:S01]  /*29400*/  HMMA.1688.F32.TF32 R140, R180.reuse, R32, R140 ;  /* 0x00000020b48c723c */ /* 0x050fe2000008108c */
[----:B------:R-:W4:Y:S04]  /*29410*/  LDL.LU.64 R156, [R1+0x60] ;  /* 0x00006000019c7983 */ /* 0x000f280000300a00 */
[----:B------:R-:W-:Y:S04]  /*29420*/  LDS R232, [R3+UR6+0x10000] ;  /* 0x0100000603e87984 */ /* 0x000fe80008000800 */
[----:B------:R-:W-:Y:S04]  /*29430*/  LDS R234, [R3+UR6+0x10800] ;  /* 0x0108000603ea7984 */ /* 0x000fe80008000800 */
[----:B------:R-:W-:Y:S04]  /*29440*/  LDS R233, [R2+UR6+0x10000] ;  /* 0x0100000602e97984 */ /* 0x000fe80008000800 */
[----:B------:R-:W2:Y:S01]  /*29450*/  LDS R235, [R2+UR6+0x10800] ;  /* 0x0108000602eb7984 */ /* 0x000ea20008000800 */
[----:B---3--:R-:W-:Y:S03]  /*29460*/  HMMA.1688.F32.TF32 R144, R180, R36, R144 ;  /* 0x00000024b490723c */ /* 0x008fe60000081090 */
[----:B------:R-:W4:Y:S01]  /*29470*/  LDL.LU.64 R158, [R1+0x68] ;  /* 0x00006800019e7983 */ /* 0x000f220000300a00 */
[----:B-1----:R-:W-:-:S02]  /*29480*/  IMAD.MOV.U32 R35, RZ, RZ, R140 ;  /* 0x000000ffff237224 */ /* 0x002fc400078e008c */
[----:B------:R-:W-:Y:S02]  /*29490*/  IMAD.MOV.U32 R34, RZ, RZ, R141 ;  /* 0x000000ffff227224 */ /* 0x000fe400078e008d */
[----:B------:R-:W-:Y:S02]  /*294a0*/  IMAD.MOV.U32 R90, RZ, RZ, R142 ;  /* 0x000000ffff5a7224 */ /* 0x000fe400078e008e */
[----:B------:R-:W-:-:S09]  /*294b0*/  IMAD.MOV.U32 R82, RZ, RZ, R143 ;  /* 0x000000ffff527224 */ /* 0x000fd200078e008f */
[----:B------:R-:W-:Y:S02]  /*294c0*/  IMAD.MOV.U32 R79, RZ, RZ, R144 ;  /* 0x000000ffff4f7224 */ /* 0x000fe400078e0090 */
[----:B------:R-:W-:Y:S02]  /*294d0*/  IMAD.MOV.U32 R78, RZ, RZ, R145 ;  /* 0x000000ffff4e7224 */ /* 0x000fe400078e0091 */
[----:B------:R-:W-:Y:S02]  /*294e0*/  IMAD.MOV.U32 R43, RZ, RZ, R146 ;  /* 0x000000ffff2b7224 */ /* 0x000fe400078e0092 */
[----:B------:R-:W-:Y:S01]  /*294f0*/  IMAD.MOV.U32 R42, RZ, RZ, R147 ;  /* 0x000000ffff2a7224 */ /* 0x000fe200078e0093 */
[C---:B--2---:R-:W-:Y:S08]  /*29500*/  HMMA.1688.F32.TF32 R136, R180.reuse, R28, R136 ;  /* 0x0000001cb488723c */ /* 0x044ff00000081088 */
[C---:B------:R-:W-:Y:S08]  /*29510*/  HMMA.1688.F32.TF32 R164, R180.reuse, R24, R164 ;  /* 0x00000018b4a4723c */ /* 0x040ff000000810a4 */
[C---:B------:R-:W-:Y:S03]  /*29520*/  HMMA.1688.F32.TF32 R160, R180.reuse, R20, R160 ;  /* 0x00000014b4a0723c */ /* 0x040fe600000810a0 */
[----:B------:R1:W-:Y:S05]  /*29530*/  STL.64 [R1+0xc80], R136 ;  /* 0x000c808801007387 */ /* 0x0003ea0000100a00 */
[----:B------:R-:W-:Y:S01]  /*29540*/  HMMA.1688.F32.TF32 R148, R180, R16, R148 ;  /* 0x00000010b494723c */ /* 0x000fe20000081094 */
[----:B------:R2:W-:Y:S04]  /*29550*/  STL.64 [R1+0xc88], R138 ;  /* 0x000c888a01007387 */ /* 0x0005e80000100a00 */
[----:B-1----:R-:W3:Y:S03]  /*29560*/  LDL.LU.64 R136, [R1+0x50] ;  /* 0x0000500001887983 */ /* 0x002ee60000300a00 */
[C---:B------:R-:W-:Y:S01]  /*29570*/  HMMA.1688.F32.TF32 R180, R232.reuse, R132, R236 ;  /* 0x00000084e8b4723c */ /* 0x040fe200000810ec */
[----:B--2---:R-:W3:Y:S04]  /*29580*/  LDL.LU.64 R138, [R1+0x58] ;  /* 0x00005800018a7983 */ /* 0x004ee80000300a00 */
[----:B------:R-:W2:Y:S04]  /*29590*/  LDL.LU.64 R140, [R1+0x40] ;  /* 0x00004000018c7983 */ /* 0x000ea80000300a00 */
[----:B------:R-:W2:Y:S04]  /*295a0*/  LDL.LU.64 R142, [R1+0x48] ;  /* 0x00004800018e7983 */ /* 0x000ea80000300a00 */
[----:B------:R-:W2:Y:S04]  /*295b0*/  LDL.LU.64 R144, [R1+0x30] ;  /* 0x0000300001907983 */ /* 0x000ea80000300a00 */
[----:B------:R-:W2:Y:S04]  /*295c0*/  LDL.LU.64 R146, [R1+0x38] ;  /* 0x0000380001927983 */ /* 0x000ea80000300a00 */
[----:B------:R-:W2:Y:S04]  /*295d0*/  LDL.LU.64 R152, [R1+0x20] ;  /* 0x0000200001987983 */ /* 0x000ea80000300a00 */
[----:B------:R-:W2:Y:S04]  /*295e0*/  LDL.LU.64 R154, [R1+0x28] ;  /* 0x00002800019a7983 */ /* 0x000ea80000300a00 */
[----:B------:R-:W-:Y:S04]  /*295f0*/  STL.64 [R1+0xc70], R164 ;  /* 0x000c70a401007387 */ /* 0x000fe80000100a00 */
[----:B------:R1:W-:Y:S04]  /*29600*/  STL.64 [R1+0xc78], R166 ;  /* 0x000c78a601007387 */ /* 0x0003e80000100a00 */
[----:B-1----:R-:W2:Y:S04]  /*29610*/  LDL.LU.64 R166, [R1+0x3100] ;  /* 0x0031000001a67983 */ /* 0x002ea80000300a00 */
[----:B------:R-:W2:Y:S04]  /*29620*/  LDL.LU.64 R164, [R1+0x30f8] ;  /* 0x0030f80001a47983 */ /* 0x000ea80000300a00 */
[----:B------:R-:W-:Y:S04]  /*29630*/  STL.64 [R1+0xc60], R160 ;  /* 0x000c60a001007387 */ /* 0x000fe80000100a00 */
[----:B------:R1:W-:Y:S04]  /*29640*/  STL.64 [R1+0xc68], R162 ;  /* 0x000c68a201007387 */ /* 0x0003e80000100a00 */
[----:B-1----:R-:W2:Y:S04]  /*29650*/  LDL.LU.64 R162, [R1+0x30f0] ;  /* 0x0030f00001a27983 */ /* 0x002ea80000300a00 */
[----:B------:R-:W2:Y:S04]  /*29660*/  LDL.LU.64 R160, [R1+0x30e8] ;  /* 0x0030e80001a07983 */ /* 0x000ea80000300a00 */
[----:B------:R1:W-:Y:S04]  /*29670*/  STL.64 [R1+0xc50], R148 ;  /* 0x000c509401007387 */ /* 0x0003e80000100a00 */
[----:B------:R4:W-:Y:S04]  /*29680*/  STL.64 [R1+0xc58], R150 ;  /* 0x000c589601007387 */ /* 0x0009e80000100a00 */
[----:B-1----:R-:W2:Y:S04]  /*29690*/  LDL.LU.64 R148, [R1+0x10] ;  /* 0x0000100001947983 */ /* 0x002ea80000300a00 */
[----:B----4-:R-:W4:Y:S04]  /*296a0*/  LDL.LU.64 R150, [R1+0x18] ;  /* 0x0000180001967983 */ /* 0x010f280000300a00 */
[----:B------:R-:W-:Y:S04]  /*296b0*/  STL.64 [R1+0xc10], R180 ;  /* 0x000c10b401007387 */ /* 0x000fe80000100a00 */
[----:B------:R-:W-:Y:S04]  /*296c0*/  STL.64 [R1+0xc18], R182 ;  /* 0x000c18b601007387 */ /* 0x000fe80000100a00 */
[----:B------:R-:W4:Y:S04]  /*296d0*/  LDL.LU.64 R236, [R1] ;  /* 0x0000000001ec7983 */ /* 0x000f280000300a00 */
[----:B------:R-:W4:Y:S01]  /*296e0*/  LDL.LU.64 R238, [R1+0x8] ;  /* 0x0000080001ee7983 */ /* 0x000f220000300a00 */
[C---:B------:R-:W-:Y:S03]  /*296f0*/  HMMA.1688.F32.TF32 R156, R232.reuse, R128, R156 ;  /* 0x00000080e89c723c */ /* 0x040fe6000008109c */
[----:B------:R-:W-:Y:S04]  /*29700*/  LDS R180, [R0+UR6+0x10080] ;  /* 0x0100800600b47984 */ /* 0x000fe80008000800 */
[----:B------:R-:W-:Y:S01]  /*29710*/  LDS R182, [R0+UR6+0x10880] ;  /* 0x0108800600b67984 */ /* 0x000fe20008000800 */
[C---:B------:R-:W-:Y:S03]  /*29720*/  HMMA.1688.F32.TF32 R228, R232.reuse, R96, R228 ;  /* 0x00000060e8e4723c */ /* 0x040fe600000810e4 */
[----:B------:R-:W-:Y:S04]  /*29730*/  LDS R181, [R7+UR6+0x10080] ;  /* 0x0100800607b57984 */ /* 0x000fe80008000800 */
[----:B------:R-:W1:Y:S04]  /*29740*/  LDS R183, [R7+UR6+0x10880] ;  /* 0x0108800607b77984 */ /* 0x000e680008000800 */
[----:B------:R-:W-:Y:S04]  /*29750*/  STL.64 [R1+0xc40], R156 ;  /* 0x000c409c01007387 */ /* 0x000fe80000100a00 */
[----:B------:R1:W-:Y:S04]  /*29760*/  STL.64 [R1+0xc48], R158 ;  /* 0x000c489e01007387 */ /* 0x0003e80000100a00 */
[----:B-1----:R-:W4:Y:S04]  /*29770*/  LDL.LU.64 R158, [R1+0x30e0] ;  /* 0x0030e000019e7983 */ /* 0x002f280000300a00 */
[----:B------:R-:W4:Y:S01]  /*29780*/  LDL.LU.64 R156, [R1+0x30d8] ;  /* 0x0030d800019c7983 */ /* 0x000f220000300a00 */
[C---:B------:R-:W-:Y:S08]  /*29790*/  HMMA.1688.F32.TF32 R224, R232.reuse, R92, R224 ;  /* 0x0000005ce8e0723c */ /* 0x040ff000000810e0 */
[C---:B------:R-:W-:Y:S08]  /*297a0*/  HMMA.1688.F32.TF32 R220, R232.reuse, R88, R220 ;  /* 0x00000058e8dc723c */ /* 0x040ff000000810dc */
[C---:B------:R-:W-:Y:S08]  /*297b0*/  HMMA.1688.F32.TF32 R216, R232.reuse, R84, R216 ;  /* 0x00000054e8d8723c */ /* 0x040ff000000810d8 */
[C---:B------:R-:W-:Y:S08]  /*297c0*/  HMMA.1688.F32.TF32 R212, R232.reuse, R80, R212 ;  /* 0x00000050e8d4723c */ /* 0x040ff000000810d4 */
[C---:B------:R-:W-:Y:S08]  /*297d0*/  HMMA.1688.F32.TF32 R208, R232.reuse, R76, R208 ;  /* 0x0000004ce8d0723c */ /* 0x040ff000000810d0 */
[C---:B------:R-:W-:Y:S08]  /*297e0*/  HMMA.1688.F32.TF32 R204, R232.reuse, R72, R204 ;  /* 0x00000048e8cc723c */ /* 0x040ff000000810cc */
[C---:B------:R-:W-:Y:S08]  /*297f0*/  HMMA.1688.F32.TF32 R200, R232.reuse, R68, R200 ;  /* 0x00000044e8c8723c */ /* 0x040ff000000810c8 */
[C---:B------:R-:W-:Y:S08]  /*29800*/  HMMA.1688.F32.TF32 R196, R232.reuse, R64, R196 ;  /* 0x00000040e8c4723c */ /* 0x040ff000000810c4 */
[C---:B---3--:R-:W-:Y:S08]  /*29810*/  HMMA.1688.F32.TF32 R136, R232.reuse, R124, R136 ;  /* 0x0000007ce888723c */ /* 0x048ff00000081088 */
[C---:B--2---:R-:W-:Y:S08]  /*29820*/  HMMA.1688.F32.TF32 R140, R232.reuse, R120, R140 ;  /* 0x00000078e88c723c */ /* 0x044ff0000008108c */
[C---:B------:R-:W-:Y:S08]  /*29830*/  HMMA.1688.F32.TF32 R144, R232.reuse, R116, R144 ;  /* 0x00000074e890723c */ /* 0x040ff00000081090 */
[----:B------:R-:W-:Y:S01]  /*29840*/  HMMA.1688.F32.TF32 R152, R232, R112, R152 ;  /* 0x00000070e898723c */ /* 0x000fe20000081098 */
[----:B------:R-:W-:Y:S04]  /*29850*/  STL.64 [R1+0xc30], R136 ;  /* 0x000c308801007387 */ /* 0x000fe80000100a00 */
[----:B------:R1:W-:Y:S04]  /*29860*/  STL.64 [R1+0xc38], R138 ;  /* 0x000c388a01007387 */ /* 0x0003e80000100a00 */
[----:B-1----:R-:W2:Y:S04]  /*29870*/  LDL.LU.64 R138, [R1+0x30d0] ;  /* 0x0030d000018a7983 */ /* 0x002ea80000300a00 */
[----:B------:R-:W2:Y:S04]  /*29880*/  LDL.LU.64 R136, [R1+0x30c8] ;  /* 0x0030c80001887983 */ /* 0x000ea80000300a00 */
[----:B------:R-:W-:Y:S04]  /*29890*/  STL.64 [R1+0xc20], R140 ;  /* 0x000c208c01007387 */ /* 0x000fe80000100a00 */
[----:B------:R1:W-:Y:S01]  /*298a0*/  STL.64 [R1+0xc28], R142 ;  /* 0x000c288e01007387 */ /* 0x0003e20000100a00 */
[----:B------:R-:W-:-:S02]  /*298b0*/  IMAD.MOV.U32 R26, RZ, RZ, R155 ;  /* 0x000000ffff1a7224 */ /* 0x000fc400078e009b */
[----:B------:R-:W-:Y:S02]  /*298c0*/  IMAD.MOV.U32 R22, RZ, RZ, R154 ;  /* 0x000000ffff167224 */ /* 0x000fe400078e009a */
[----:B------:R-:W-:Y:S01]  /*298d0*/  IMAD.MOV.U32 R18, RZ, RZ, R153 ;  /* 0x000000ffff127224 */ /* 0x000fe200078e0099 */
[----:B-1----:R-:W3:Y:S04]  /*298e0*/  LDL.LU.64 R142, [R1+0x30c0] ;  /* 0x0030c000018e7983 */ /* 0x002ee80000300a00 */
[----:B------:R-:W3:Y:S04]  /*298f0*/  LDL.LU.64 R140, [R1+0x30b8] ;  /* 0x0030b800018c7983 */ /* 0x000ee80000300a00 */
[----:B------:R-:W-:Y:S04]  /*29900*/  STL.64 [R1+0xc00], R144 ;  /* 0x000c009001007387 */ /* 0x000fe80000100a00 */
[----:B------:R1:W-:Y:S04]  /*29910*/  STL.64 [R1+0xc08], R146 ;  /* 0x000c089201007387 */ /* 0x0003e80000100a00 */
[----:B-1----:R-:W2:Y:S01]  /*29920*/  LDL.LU.64 R146, [R1+0x30b0] ;  /* 0x0030b00001927983 */ /* 0x002ea20000300a00 */
[C---:B----4-:R-:W-:Y:S03]  /*29930*/  HMMA.1688.F32.TF32 R148, R232.reuse, R12, R148 ;  /* 0x0000000ce894723c */ /* 0x050fe60000081094 */
[----:B------:R-:W4:Y:S05]  /*29940*/  LDL.LU.64 R144, [R1+0x30a8] ;  /* 0x0030a80001907983 */ /* 0x000f2a0000300a00 */
[----:B------:R-:W-:Y:S01]  /*29950*/  HMMA.1688.F32.TF32 R236, R232, R8, R236 ;  /* 0x00000008e8ec723c */ /* 0x000fe200000810ec */
[----:B------:R1:W-:Y:S04]  /*29960*/  STL [R1+0xbf0], R152 ;  /* 0x000bf09801007387 */ /* 0x0003e80000100800 */
[----:B------:R-:W2:Y:S04]  /*29970*/  LDL.LU.64 R154, [R1+0x30a0] ;  /* 0x0030a000019a7983 */ /* 0x000ea80000300a00 */
[----:B-1----:R-:W3:Y:S10]  /*29980*/  LDL.LU.64 R152, [R1+0x3098] ;  /* 0x0030980001987983 */ /* 0x002ef40000300a00 */
[----:B------:R-:W-:-:S02]  /*29990*/  IMAD.MOV.U32 R27, RZ, RZ, R236 ;  /* 0x000000ffff1b7224 */ /* 0x000fc400078e00ec */
[----:B------:R-:W-:Y:S02]  /*299a0*/  IMAD.MOV.U32 R30, RZ, RZ, R237 ;  /* 0x000000ffff1e7224 */ /* 0x000fe400078e00ed */
[----:B------:R-:W-:Y:S02]  /*299b0*/  IMAD.MOV.U32 R31, RZ, RZ, R238 ;  /* 0x000000ffff1f7224 */ /* 0x000fe400078e00ee */
[----:B------:R-:W-:Y:S02]  /*299c0*/  IMAD.MOV.U32 R23, RZ, RZ, R239 ;  /* 0x000000ffff177224 */ /* 0x000fe400078e00ef */
[----:B------:R-:W-:Y:S01]  /*299d0*/  HMMA.1688.F32.TF32 R236, R232, R108, R248 ;  /* 0x0000006ce8ec723c */ /* 0x000fe200000810f8 */
[----:B------:R1:W-:Y:S04]  /*299e0*/  STL [R1+0x2f18], R26 ;  /* 0x002f181a01007387 */ /* 0x0003e80000100800 */
[----:B------:R1:W-:Y:S04]  /*299f0*/  STL [R1+0x2f14], R22 ;  /* 0x002f141601007387 */ /* 0x0003e80000100800 */
[----:B------:R1:W-:Y:S04]  /*29a00*/  STL [R1+0x2f10], R18 ;  /* 0x002f101201007387 */ /* 0x0003e80000100800 */
[----:B------:R-:W-:Y:S04]  /*29a10*/  STL.64 [R1+0xbe0], R148 ;  /* 0x000be09401007387 */ /* 0x000fe80000100a00 */
[----:B------:R1:W-:Y:S02]  /*29a20*/  STL.64 [R1+0xbe8], R150 ;  /* 0x000be89601007387 */ /* 0x0003e40000100a00 */
[----:B-1----:R-:W-:-:S02]  /*29a30*/  IMAD.MOV.U32 R26, RZ, RZ, R237 ;  /* 0x000000ffff1a7224 */ /* 0x002fc400078e00ed */
[----:B------:R-:W-:Y:S02]  /*29a40*/  IMAD.MOV.U32 R22, RZ, RZ, R238 ;  /* 0x000000ffff167224 */ /* 0x000fe400078e00ee */
[----:B------:R-:W-:Y:S01]  /*29a50*/  IMAD.MOV.U32 R18, RZ, RZ, R239 ;  /* 0x000000ffff127224 */ /* 0x000fe200078e00ef */
[----:B------:R-:W4:Y:S04]  /*29a60*/  LDL.LU.64 R150, [R1+0x3090] ;  /* 0x0030900001967983 */ /* 0x000f280000300a00 */
[----:B------:R-:W4:Y:S04]  /*29a70*/  LDL.LU.64 R148, [R1+0x3088] ;  /* 0x0030880001947983 */ /* 0x000f280000300a00 */
[----:B------:R1:W-:Y:S02]  /*29a80*/  STL [R1+0xbc0], R236 ;  /* 0x000bc0ec01007387 */ /* 0x0003e40000100800 */
[----:B-1----:R-:W-:-:S15]  /*29a90*/  HMMA.1688.F32.TF32 R236, R232, R104, R244 ;  /* 0x00000068e8ec723c */ /* 0x002fde00000810f4 */
[----:B------:R-:W-:-:S04]  /*29aa0*/  NOP ;  /* 0x0000000000007918 */ /* 0x000fc80000000000 */
[----:B------:R-:W-:Y:S01]  /*29ab0*/  STL [R1+0xbb4], R237 ;  /* 0x000bb4ed01007387 */ /* 0x000fe20000100800 */
[----:B------:R-:W-:-:S03]  /*29ac0*/  IMAD.MOV.U32 R19, RZ, RZ, R236 ;  /* 0x000000ffff137224 */ /* 0x000fc600078e00ec */
[----:B------:R1:W-:Y:S02]  /*29ad0*/  STL.64 [R1+0xbb8], R238 ;  /* 0x000bb8ee01007387 */ /* 0x0003e40000100a00 */
[----:B-1----:R-:W-:-:S15]  /*29ae0*/  HMMA.1688.F32.TF32 R236, R232, R100, R240 ;  /* 0x00000064e8ec723c */ /* 0x002fde00000810f0 */
[----:B------:R-:W-:-:S04]  /*29af0*/  NOP ;  /* 0x0000000000007918 */ /* 0x000fc80000000000 */
        /* <DEDUP_REMOVED lines=16> */
[----:B------:R1:W-:Y:S01]  /*29c00*/  STL.64 [R1+0xb20], R200 ;  /* 0x000b20c801007387 */ /* 0x0003e20000100a00 */
[C---:B------:R-:W-:Y:S03]  /*29c10*/  HMMA.1688.F32.TF32 R192, R232.reuse, R60, R192 ;  /* 0x0000003ce8c0723c */ /* 0x040fe600000810c0 */
[----:B------:R1:W-:Y:S04]  /*29c20*/  STL.64 [R1+0xb28], R202 ;  /* 0x000b28ca01007387 */ /* 0x0003e80000100a00 */
[----:B------:R-:W-:Y:S04]  /*29c30*/  LDS R220, [R0+UR6+0x10100] ;  /* 0x0101000600dc7984 */ /* 0x000fe80008000800 */
[----:B-1----:R-:W4:Y:S04]  /*29c40*/  LDL.LU.64 R200, [R1+0x870] ;  /* 0x0008700001c87983 */ /* 0x002f280000300a00 */
[----:B------:R1:W-:Y:S04]  /*29c50*/  STL.64 [R1+0xb10], R196 ;  /* 0x000b10c401007387 */ /* 0x0003e80000100a00 */
[----:B------:R1:W-:Y:S04]  /*29c60*/  STL.64 [R1+0xb18], R198 ;  /* 0x000b18c601007387 */ /* 0x0003e80000100a00 */
[----:B------:R-:W4:Y:S01]  /*29c70*/  LDL.LU.64 R202, [R1+0x878] ;  /* 0x0008780001ca7983 */ /* 0x000f220000300a00 */
[C---:B------:R-:W-:Y:S03]  /*29c80*/  HMMA.1688.F32.TF32 R188, R232.reuse, R56, R188 ;  /* 0x00000038e8bc723c */ /* 0x040fe600000810bc */
[----:B------:R1:W-:Y:S04]  /*29c90*/  STL.64 [R1+0xb00], R192 ;  /* 0x000b00c001007387 */ /* 0x0003e80000100a00 */
[----:B------:R1:W-:Y:S04]  /*29ca0*/  STL.64 [R1+0xb08], R194 ;  /* 0x000b08c201007387 */ /* 0x0003e80000100a00 */
[----:B-1----:R-:W4:Y:S04]  /*29cb0*/  LDL.LU.64 R196, [R1+0xf50] ;  /* 0x000f500001c47983 */ /* 0x002f280000300a00 */
[----:B------:R-:W4:Y:S04]  /*29cc0*/  LDL.LU.64 R198, [R1+0xf58] ;  /* 0x000f580001c67983 */ /* 0x000f280000300a00 */
[----:B------:R1:W-:Y:S04]  /*29cd0*/  STL.64 [R1+0xaf0], R188 ;  /* 0x000af0bc01007387 */ /* 0x0003e80000100a00 */
[----:B------:R1:W-:Y:S04]  /*29ce0*/  STL.64 [R1+0xaf8], R190 ;  /* 0x000af8be01007387 */ /* 0x0003e80000100a00 */
[----:B------:R-:W4:Y:S04]  /*29cf0*/  LDL.LU.64 R192, [R1+0xf40] ;  /* 0x000f400001c07983 */ /* 0x000f280000300a00 */
[----:B------:R-:W4:Y:S01]  /*29d00*/  LDL.LU.64 R194, [R1+0xf48] ;  /* 0x000f480001c27983 */ /* 0x000f220000300a00 */
[C---:B------:R-:W-:Y:S03]  /*29d10*/  HMMA.1688.F32.TF32 R184, R232.reuse, R52, R184 ;  /* 0x00000034e8b8723c */ /* 0x040fe600000810b8 */
[----:B------:R-:W-:Y:S04]  /*29d20*/  LDS R222, [R0+UR6+0x10900] ;  /* 0x0109000600de7984 */ /* 0x000fe80008000800 */
[----:B------:R-:W-:Y:S01]  /*29d30*/  LDS R221, [R7+UR6+0x10100] ;  /* 0x0101000607dd7984 */ /* 0x000fe20008000800 */
[C---:B------:R-:W-:Y:S03]  /*29d40*/  HMMA.1688.F32.TF32 R176, R232.reuse, R48, R176 ;  /* 0x00000030e8b0723c */ /* 0x040fe600000810b0 */
[----:B------:R-:W-:Y:S04]  /*29d50*/  LDS R223, [R7+UR6+0x10900] ;  /* 0x0109000607df7984 */ /* 0x000fe80008000800 */
[----:B------:R-:W-:Y:S04]  /*29d60*/  LDS R228, [R0+UR6+0x10180] ;  /* 0x0101800600e47984 */ /* 0x000fe80008000800 */
[----:B------:R1:W-:Y:S04]  /*29d70*/  STL.64 [R1+0xae0], R184 ;  /* 0x000ae0b801007387 */ /* 0x0003e80000100a00 */
[----:B------:R1:W-:Y:S04]  /*29d80*/  STL.64 [R1+0xae8], R186 ;  /* 0x000ae8ba01007387 */ /* 0x0003e80000100a00 */
[----:B-1----:R-:W4:Y:S04]  /*29d90*/  LDL.LU.64 R188, [R1+0xf30] ;  /* 0x000f300001bc7983 */ /* 0x002f280000300a00 */
[----:B------:R-:W4:Y:S01]  /*29da0*/  LDL.LU.64 R190, [R1+0xf38] ;  /* 0x000f380001be7983 */ /* 0x000f220000300a00 */
[C---:B------:R-:W-:Y:S03]  /*29db0*/  HMMA.1688.F32.TF32 R172, R232.reuse, R44, R172 ;  /* 0x0000002ce8ac723c */ /* 0x040fe600000810ac */
[----:B------:R1:W-:Y:S04]  /*29dc0*/  STL.64 [R1+0xad0], R176 ;  /* 0x000ad0b001007387 */ /* 0x0003e80000100a00 */
[----:B------:R1:W-:Y:S04]  /*29dd0*/  STL.64 [R1+0xad8], R178 ;  /* 0x000ad8b201007387 */ /* 0x0003e80000100a00 */
[----:B------:R-:W4:Y:S04]  /*29de0*/  LDL.LU.64 R184, [R1+0xf20] ;  /* 0x000f200001b87983 */ /* 0x000f280000300a00 */
[----:B------:R-:W4:Y:S04]  /*29df0*/  LDL.LU.64 R186, [R1+0xf28] ;  /* 0x000f280001ba7983 */ /* 0x000f280000300a00 */
[----:B------:R-:W-:Y:S04]  /*29e00*/  STL.64 [R1+0xac0], R172 ;  /* 0x000ac0ac01007387 */ /* 0x000fe80000100a00 */
[----:B------:R3:W-:Y:S01]  /*29e10*/  STL.64 [R1+0xac8], R174 ;  /* 0x000ac8ae01007387 */ /* 0x0007e20000100a00 */
[C---:B--2---:R-:W-:Y:S03]  /*29e20*/  HMMA.1688.F32.TF32 R136, R232.reuse, R24, R136 ;  /* 0x00000018e888723c */ /* 0x044fe60000081088 */
[----:B-1----:R-:W2:Y:S04]  /*29e30*/  LDL.LU.64 R176, [R1+0xf10] ;  /* 0x000f100001b07983 */ /* 0x002ea80000300a00 */
[----:B------:R-:W2:Y:S01]  /*29e40*/  LDL.LU.64 R178, [R1+0xf18] ;  /* 0x000f180001b27983 */ /* 0x000ea20000300a00 */
[C---:B---3--:R-:W-:Y:S03]  /*29e50*/  HMMA.1688.F32.TF32 R172, R232.reuse, R40, R168 ;  /* 0x00000028e8ac723c */ /* 0x048fe600000810a8 */
[----:B------:R-:W-:Y:S04]  /*29e60*/  LDS R230, [R0+UR6+0x10980] ;  /* 0x0109800600e67984 */ /* 0x000fe80008000800 */
[----:B------:R-:W-:Y:S01]  /*29e70*/  LDS R229, [R7+UR6+0x10180] ;  /* 0x0101800607e57984 */ /* 0x000fe20008000800 */
[C---:B------:R-:W-:Y:S03]  /*29e80*/  HMMA.1688.F32.TF32 R168, R232.reuse, R36, R164 ;  /* 0x00000024e8a8723c */ /* 0x040fe600000810a4 */
[----:B------:R-:W-:Y:S05]  /*29e90*/  LDS R231, [R7+UR6+0x10980] ;  /* 0x0109800607e77984 */ /* 0x000fea0008000800 */
[C---:B------:R-:W-:Y:S08]  /*29ea0*/  HMMA.1688.F32.TF32 R164, R232.reuse, R32, R160 ;  /* 0x00000020e8a4723c */ /* 0x040ff000000810a0 */
[C---:B------:R-:W-:Y:S01]  /*29eb0*/  HMMA.1688.F32.TF32 R160, R232.reuse, R28, R156 ;  /* 0x0000001ce8a0723c */ /* 0x040fe2000008109c */
[----:B------:R-:W-:Y:S04]  /*29ec0*/  STL.64 [R1+0xab0], R172 ;  /* 0x000ab0ac01007387 */ /* 0x000fe80000100a00 */
[----:B------:R-:W-:Y:S04]  /*29ed0*/  STL.64 [R1+0xab8], R174 ;  /* 0x000ab8ae01007387 */ /* 0x000fe80000100a00 */
[----:B------:R-:W-:Y:S01]  /*29ee0*/  STL.64 [R1+0xaa0], R168 ;  /* 0x000aa0a801007387 */ /* 0x000fe20000100a00 */
[C---:B------:R-:W-:Y:S03]  /*29ef0*/  HMMA.1688.F32.TF32 R156, R232.reuse, R20, R140 ;  /* 0x00000014e89c723c */ /* 0x040fe6000008108c */
[----:B------:R-:W-:Y:S04]  /*29f00*/  STL.64 [R1+0xaa8], R170 ;  /* 0x000aa8aa01007387 */ /* 0x000fe80000100a00 */
[----:B------:R-:W-:Y:S01]  /*29f10*/  STL.64 [R1+0xa90], R164 ;  /* 0x000a90a401007387 */ /* 0x000fe20000100a00 */
[----:B----4-:R-:W-:Y:S03]  /*29f20*/  HMMA.1688.F32.TF32 R140, R232, R16, R144 ;  /* 0x00000010e88c723c */ /* 0x010fe60000081090 */
        /* <DEDUP_REMOVED lines=9> */
[----:B------:R-:W-:Y:S04]  /*29fc0*/  LDS R156, [R3+UR6+0x10080] ;  /* 0x01008006039c7984 */ /* 0x000fe80008000800 */
[----:B------:R-:W-:Y:S04]  /*29fd0*/  LDS R158, [R3+UR6+0x10880] ;  /* 0x01088006039e7984 */ /* 0x000fe80008000800 */
[----:B------:R-:W-:Y:S04]  /*29fe0*/  LDS R157, [R2+UR6+0x10080] ;  /* 0x01008006029d7984 */ /* 0x000fe80008000800 */
[----:B------:R-:W3:Y:S04]  /*29ff0*/  LDS R159, [R2+UR6+0x10880] ;  /* 0x01088006029f7984 */ /* 0x000ee80008000800 */
[----:B------:R-:W-:Y:S04]  /*2a000*/  LDS R232, [R3+UR6+0x10100] ;  /* 0x0101000603e87984 */ /* 0x000fe80008000800 */
[----:B------:R-:W-:Y:S01]  /*2a010*/  LDS R234, [R3+UR6+0x10900] ;  /* 0x0109000603ea7984 */ /* 0x000fe20008000800 */
[----:B-1----:R-:W-:-:S15]  /*2a020*/  HMMA.1688.F32.TF32 R136, R180, R132, R200 ;  /* 0x00000084b488723c */ /* 0x002fde00000810c8 */
[----:B------:R-:W-:-:S04]  /*2a030*/  NOP ;  /* 0x0000000000007918 */ /* 0x000fc80000000000 */
[----:B------:R-:W-:Y:S04]  /*2a040*/  STL.64 [R1+0x2e0], R136 ;  /* 0x0002e08801007387 */ /* 0x000fe80000100a00 */
[----:B------:R1:W-:Y:S04]  /*2a050*/  STL.64 [R1+0x2e8], R138 ;  /* 0x0002e88a01007387 */ /* 0x0003e80000100a00 */
[----:B------:R-:W4:Y:S04]  /*2a060*/  LDL.LU.64 R164, [R1+0xf00] ;  /* 0x000f000001a47983 */ /* 0x000f280000300a00 */
[----:B------:R-:W4:Y:S01]  /*2a070*/  LDL.LU.64 R166, [R1+0xf08] ;  /* 0x000f080001a67983 */ /* 0x000f220000300a00 */
[----:B-1----:R-:W-:-:S15]  /*2a080*/  HMMA.1688.F32.TF32 R136, R180, R128, R196 ;  /* 0x00000080b488723c */ /* 0x002fde00000810c4 */
[----:B------:R-:W-:-:S04]  /*2a090*/  NOP ;  /* 0x0000000000007918 */ /* 0x000fc80000000000 */
[----:B------:R-:W-:Y:S04]  /*2a0a0*/  STL.64 [R1+0x4d0], R136 ;  /* 0x0004d08801007387 */ /* 0x000fe80000100a00 */
[----:B------:R1:W-:Y:S04]  /*2a0b0*/  STL.64 [R1+0x4d8], R138 ;  /* 0x0004d88a01007387 */ /* 0x0003e80000100a00 */
[----:B------:R-:W3:Y:S04]  /*2a0c0*/  LDL.LU.64 R160, [R1+0xef0] ;  /* 0x000ef00001a07983 */ /* 0x000ee80000300a00 */
[----:B------:R-:W3:Y:S01]  /*2a0d0*/  LDL.LU.64 R162, [R1+0xef8] ;  /* 0x000ef80001a27983 */ /* 0x000ee20000300a00 */
        /* <DEDUP_REMOVED lines=8> */
[----:B------:R1:W-:Y:S04]  /*2a160*/  STL.64 [R1+0x4b0], R136 ;  /* 0x0004b08801007387 */ /* 0x0003e80000100a00 */
[----:B------:R2:W-:Y:S04]  /*2a170*/  STL.64 [R1+0x4b8], R138 ;  /* 0x0004b88a01007387 */ /* 0x0005e80000100a00 */
[----:B-1----:R-:W3:Y:S04]  /*2a180*/  LDL.LU.64 R136, [R1+0xed0] ;  /* 0x000ed00001887983 */ /* 0x002ee80000300a00 */
[----:B--2---:R-:W2:Y:S01]  /*2a190*/  LDL.LU.64 R138, [R1+0xed8] ;  /* 0x000ed800018a7983 */ /* 0x004ea20000300a00 */
[----:B------:R-:W-:-:S15]  /*2a1a0*/  HMMA.1688.F32.TF32 R144, R180, R116, R184 ;  /* 0x00000074b490723c */ /* 0x000fde00000810b8 */
[----:B------:R-:W-:-:S04]  /*2a1b0*/  NOP ;  /* 0x0000000000007918 */ /* 0x000fc80000000000 */
[----:B------:R-:W-:Y:S04]  /*2a1c0*/  STL.64 [R1+0x4a0], R144 ;  /* 0x0004a09001007387 */ /* 0x000fe80000100a00 */
[----:B------:R1:W-:Y:S04]  /*2a1d0*/  STL.64 [R1+0x4a8], R146 ;  /* 0x0004a89201007387 */ /* 0x0003e80000100a00 */
[----:B------:R-:W2:Y:S04]  /*2a1e0*/  LDL.LU.64 R184, [R1+0x440] ;  /* 0x0004400001b87983 */ /* 0x000ea80000300a00 */
[----:B------:R-:W2:Y:S01]  /*2a1f0*/  LDL.LU.64 R186, [R1+0x448] ;  /* 0x0004480001ba7983 */ /* 0x000ea20000300a00 */
[----:B-1----:R-:W-:-:S15]  /*2a200*/  HMMA.1688.F32.TF32 R144, R180, R112, R176 ;  /* 0x00000070b490723c */ /* 0x002fde00000810b0 */
[----:B------:R-:W-:-:S04]  /*2a210*/  NOP ;  /* 0x0000000000007918 */ /* 0x000fc80000000000 */
[----:B------:R1:W-:Y:S04]  /*2a220*/  STL.64 [R1+0x490], R144 ;  /* 0x0004909001007387 */ /* 0x0003e80000100a00 */
[----:B------:R1:W-:Y:S04]  /*2a230*/  STL.64 [R1+0x498], R146 ;  /* 0x0004989201007387 */ /* 0x0003e80000100a00 */
[----:B------:R-:W2:Y:S04]  /*2a240*/  LDL.LU.64 R176, [R1+0x7e0] ;  /* 0x0007e00001b07983 */ /* 0x000ea80000300a00 */
[----:B------:R-:W2:Y:S04]  /*2a250*/  LDL.LU.64 R178, [R1+0x7e8] ;  /* 0x0007e80001b27983 */ /* 0x000ea80000300a00 */
[----:B------:R-:W2:Y:S04]  /*2a260*/  LDL.LU.64 R172, [R1+0x780] ;  /* 0x0007800001ac7983 */ /* 0x000ea80000300a00 */
[----:B------:R-:W2:Y:S04]  /*2a270*/  LDL.LU.64 R174, [R1+0x788] ;  /* 0x0007880001ae7983 */ /* 0x000ea80000300a00 */
[----:B------:R-:W2:Y:S04]  /*2a280*/  LDL.LU.64 R168, [R1+0x400] ;  /* 0x0004000001a87983 */ /* 0x000ea80000300a00 */
[----:B------:R-:W2:Y:S04]  /*2a290*/  LDL.LU.64 R170, [R1+0x408] ;  /* 0x0004080001aa7983 */ /* 0x000ea80000300a00 */
[----:B-1----:R-:W2:Y:S04]  /*2a2a0*/  LDL.LU.64 R144, [R1+0x3c0] ;  /* 0x0003c00001907983 */ /* 0x002ea80000300a00 */
[----:B------:R-:W2:Y:S01]  /*2a2b0*/  LDL.LU.64 R146, [R1+0x3c8] ;  /* 0x0003c80001927983 */ /* 0x000ea20000300a00 */
[----:B----4-:R-:W-:Y:S03]  /*2a2c0*/  HMMA.1688.F32.TF32 R188, R180, R12, R164 ;  /* 0x0000000cb4bc723c */ /* 0x010fe600000810a4 */
[----:B------:R-:W4:Y:S04]  /*2a2d0*/  LDL.LU.64 R164, [R1+0x1020] ;  /* 0x0010200001a47983 */ /* 0x000f280000300a00 */
[----:B------:R-:W4:-:S12]  /*2a2e0*/  LDL.LU.64 R166, [R1+0x1028] ;  /* 0x0010280001a67983 */ /* 0x000f180000300a00 */
[----:B------:R-:W-:Y:S04]  /*2a2f0*/  STL.64 [R1+0x480], R188 ;  /* 0x000480bc01007387 */ /* 0x000fe80000100a00 */
[----:B------:R3:W-:Y:S02]  /*2a300*/  STL.64 [R1+0x488], R190 ;  /* 0x000488be01007387 */ /* 0x0007e40000100a00 */
[----:B---3--:R-:W-:Y:S02]  /*2a310*/  HMMA.1688.F32.TF32 R188, R180, R8, R160 ;  /* 0x00000008b4bc723c */ /* 0x008fe400000810a0 */
[----:B------:R-:W3:Y:S04]  /*2a320*/  LDL.LU.64 R160, [R1+0x1010] ;  /* 0x0010100001a07983 */ /* 0x000ee80000300a00 */
[----:B------:R-:W3:-:S13]  /*2a330*/  LDL.LU.64 R162, [R1+0x1018] ;  /* 0x0010180001a27983 */ /* 0x000eda0000300a00 */
[----:B------:R-:W-:Y:S04]  /*2a340*/  STL.64 [R1+0x470], R188 ;  /* 0x000470bc01007387 */ /* 0x000fe80000100a00 */
[----:B------:R1:W-:Y:S02]  /*2a350*/  STL.64 [R1+0x478], R190 ;  /* 0x000478be01007387 */ /* 0x0003e40000100a00 */
[----:B-1----:R-:W-:Y:S02]  /*2a360*/  HMMA.1688.F32.TF32 R188, R180, R108, R140 ;  /* 0x0000006cb4bc723c */ /* 0x002fe4000008108c */
[----:B------:R-:W3:Y:S04]  /*2a370*/  LDL.LU.64 R140, [R1+0x1000] ;  /* 0x00100000018c7983 */ /* 0x000ee80000300a00 */
[----:B------:R-:W3:-:S13]  /*2a380*/  LDL.LU.64 R142, [R1+0x1008] ;  /* 0x00100800018e7983 */ /* 0x000eda0000300a00 */
[----:B------:R-:W-:Y:S04]  /*2a390*/  STL.64 [R1+0x460], R188 ;  /* 0x000460bc01007387 */ /* 0x000fe80000100a00 */
[----:B------:R2:W-:Y:S02]  /*2a3a0*/  STL.64 [R1+0x468], R190 ;  /* 0x000468be01007387 */ /* 0x0005e40000100a00 */
[----:B--2---:R-:W-:Y:S02]  /*2a3b0*/  HMMA.1688.F32.TF32 R188, R180, R104, R136 ;  /* 0x00000068b4bc723c */ /* 0x004fe40000081088 */
[----:B------:R-:W2:Y:S04]  /*2a3c0*/  LDL.LU.64 R136, [R1+0xff0] ;  /* 0x000ff00001887983 */ /* 0x000ea80000300a00 */
[----:B------:R-:W2:-:S13]  /*2a3d0*/  LDL.LU.64 R138, [R1+0xff8] ;  /* 0x000ff800018a7983 */ /* 0x000e9a0000300a00 */
[----:B------:R-:W-:Y:S04]  /*2a3e0*/  STL.64 [R1+0x450], R188 ;  /* 0x000450bc01007387 */ /* 0x000fe80000100a00 */
[----:B------:R1:W-:Y:S02]  /*2a3f0*/  STL.64 [R1+0x458], R190 ;  /* 0x000458be01007387 */ /* 0x0003e40000100a00 */
[C---:B-1----:R-:W-:Y:S08]  /*2a400*/  HMMA.1688.F32.TF32 R188, R180.reuse, R100, R184 ;  /* 0x00000064b4bc723c */ /* 0x042ff000000810b8 */
[C---:B------:R-:W-:Y:S08]  /*2a410*/  HMMA.1688.F32.TF32 R184, R180.reuse, R96, R176 ;  /* 0x00000060b4b8723c */ /* 0x040ff000000810b0 */
[C---:B------:R-:W-:Y:S08]  /*2a420*/  HMMA.1688.F32.TF32 R176, R180.reuse, R92, R172 ;  /* 0x0000005cb4b0723c */ /* 0x040ff000000810ac */
[C---:B------:R-:W-:Y:S01]  /*2a430*/  HMMA.1688.F32.TF32 R172, R180.reuse, R88, R168 ;  /* 0x00000058b4ac723c */ /* 0x040fe200000810a8 */
[----:B------:R-:W-:Y:S04]  /*2a440*/  STL.64 [R1+0x440], R188 ;  /* 0x000440bc01007387 */ /* 0x000fe80000100a00 */
[----:B------:R-:W-:Y:S04]  /*2a450*/  STL.64 [R1+0x448], R190 ;  /* 0x000448be01007387 */ /* 0x000fe80000100a00 */
[----:B------:R1:W-:Y:S01]  /*2a460*/  STL.64 [R1+0x430], R184 ;  /* 0x000430b801007387 */ /* 0x0003e20000100a00 */
[C---:B------:R-:W-:Y:S03]  /*2a470*/  HMMA.1688.F32.TF32 R168, R180.reuse, R84, R144 ;  /* 0x00000054b4a8723c */ /* 0x040fe60000081090 */
[----:B------:R1:W-:Y:S04]  /*2a480*/  STL.64 [R1+0x438], R186 ;  /* 0x000438ba01007387 */ /* 0x0003e80000100a00 */
[----:B------:R1:W-:Y:S04]  /*2a490*/  STL.64 [R1+0x420], R176 ;  /* 0x000420b001007387 */ /* 0x0003e80000100a00 */
[----:B------:R1:W-:Y:S04]  /*2a4a0*/  STL.64 [R1+0x428], R178 ;  /* 0x000428b201007387 */ /* 0x0003e80000100a00 */
[----:B------:R-:W2:Y:S04]  /*2a4b0*/  LDL.LU.64 R144, [R1+0xfe0] ;  /* 0x000fe00001907983 */ /* 0x000ea80000300a00 */
[----:B------:R-:W-:Y:S04]  /*2a4c0*/  STL.64 [R1+0x410], R172 ;  /* 0x000410ac01007387 */ /* 0x000fe80000100a00 */
[----:B------:R-:W-:Y:S04]  /*2a4d0*/  STL.64 [R1+0x418], R174 ;  /* 0x000418ae01007387 */ /* 0x000fe80000100a00 */
[----:B------:R-:W2:Y:S04]  /*2a4e0*/  LDL.LU.64 R146, [R1+0xfe8] ;  /* 0x000fe80001927983 */ /* 0x000ea80000300a00 */
[----:B------:R-:W-:Y:S04]  /*2a4f0*/  STL.64 [R1+0x400], R168 ;  /* 0x000400a801007387 */ /* 0x000fe80000100a00 */
[----:B------:R-:W-:Y:S04]  /*2a500*/  STL.64 [R1+0x408], R170 ;  /* 0x000408aa01007387 */ /* 0x000fe80000100a00 */
[----:B-1----:R-:W2:Y:S04]  /*2a510*/  LDL.LU.64 R184, [R1+0xfd0] ;  /* 0x000fd00001b87983 */ /* 0x002ea80000300a00 */
[----:B------:R-:W2:Y:S01]  /*2a520*/  LDL.LU.64 R186, [R1+0xfd8] ;  /* 0x000fd80001ba7983 */ /* 0x000ea20000300a00 */
[----:B----4-:R-:W-:-:S15]  /*2a530*/  HMMA.1688.F32.TF32 R164, R180, R80, R164 ;  /* 0x00000050b4a4723c */ /* 0x010fde00000810a4 */
[----:B------:R-:W-:-:S04]  /*2a540*/  NOP ;  /* 0x0000000000007918 */ /* 0x000fc80000000000 */
[----:B------:R-:W-:Y:S04]  /*2a550*/  STL.64 [R1+0x3f0], R164 ;  /* 0x0003f0a401007387 */ /* 0x000fe80000100a00 */
[----:B------:R-:W-:Y:S04]  /*2a560*/  STL.64 [R1+0x3f8], R166 ;  /* 0x0003f8a601007387 */ /* 0x000fe80000100a00 */
[----:B------:R-:W4:Y:S04]  /*2a570*/  LDL.LU.64 R176, [R1+0xfc0] ;  /* 0x000fc00001b07983 */ /* 0x000f280000300a00 */
[----:B------:R-:W4:Y:S01]  /*2a580*/  LDL.LU.64 R178, [R1+0xfc8] ;  /* 0x000fc80001b27983 */ /* 0x000f220000300a00 */
[----:B---3--:R-:W-:-:S15]  /*2a590*/  HMMA.1688.F32.TF32 R160, R180, R76, R160 ;  /* 0x0000004cb4a0723c */ /* 0x008fde00000810a0 */
[----:B------:R-:W-:-:S04]  /*2a5a0*/  NOP ;  /* 0x0000000000007918 */ /* 0x000fc80000000000 */
[----:B------:R-:W-:Y:S04]  /*2a5b0*/  STL.64 [R1+0x3e0], R160 ;  /* 0x0003e0a001007387 */ /* 0x000fe80000100a00 */
[----:B------:R1:W-:Y:S02]  /*2a5c0*/  STL.64 [R1+0x3e8], R162 ;  /* 0x0003e8a201007387 */ /* 0x0003e40000100a00 */
[----:B-1----:R-:W-:Y:S02]  /*2a5d0*/  HMMA.1688.F32.TF32 R160, R180, R72, R140 ;  /* 0x00000048b4a0723c */ /* 0x002fe4000008108c */
[----:B------:R-:W3:Y:S04]  /*2a5e0*/  LDL.LU.64 R140, [R1+0xfb0] ;  /* 0x000fb000018c7983 */ /* 0x000ee80000300a00 */
[----:B------:R-:W3:-:S13]  /*2a5f0*/  LDL.LU.64 R142, [R1+0xfb8] ;  /* 0x000fb800018e7983 */ /* 0x000eda0000300a00 */
[----:B------:R1:W-:Y:S04]  /*2a600*/  STL.64 [R1+0x3d0], R160 ;  /* 0x0003d0a001007387 */ /* 0x0003e80000100a00 */
[----:B------:R1:W-:Y:S04]  /*2a610*/  STL.64 [R1+0x3d8], R162 ;  /* 0x0003d8a201007387 */ /* 0x0003e80000100a00 */
[----:B-1----:R-:W3:Y:S04]  /*2a620*/  LDL.LU.64 R160, [R1+0xfa0] ;  /* 0x000fa00001a07983 */ /* 0x002ee80000300a00 */
[----:B------:R-:W3:Y:S01]  /*2a630*/  LDL.LU.64 R162, [R1+0xfa8] ;  /* 0x000fa80001a27983 */ /* 0x000ee20000300a00 */
[----:B--2---:R-:W-:-:S15]  /*2a640*/  HMMA.1688.F32.TF32 R136, R180, R68, R136 ;  /* 0x00000044b488723c */ /* 0x004fde0000081088 */
[----:B------:R-:W-:-:S04]  /*2a650*/  NOP ;  /* 0x0000000000007918 */ /* 0x000fc80000000000 */
[----:B------:R1:W-:Y:S04]  /*2a660*/  STL.64 [R1+0x3c0], R136 ;  /* 0x0003c08801007387 */ /* 0x0003e80000100a00 */
[----:B------:R2:W-:Y:S04]  /*2a670*/  STL.64 [R1+0x3c8], R138 ;  /* 0x0003c88a01007387 */ /* 0x0005e80000100a00 */
[----:B-1----:R-:W3:Y:S04]  /*2a680*/  LDL.LU.64 R136, [R1+0xf90] ;  /* 0x000f900001887983 */ /* 0x002ee80000300a00 */
[----:B--2---:R-:W2:Y:S04]  /*2a690*/  LDL.LU.64 R138, [R1+0xf98] ;  /* 0x000f9800018a7983 */ /* 0x004ea80000300a00 */
[----:B------:R-:W2:Y:S04]  /*2a6a0*/  LDL.LU.64 R172, [R1+0xf80] ;  /* 0x000f800001ac7983 */ /* 0x000ea80000300a00 */
[----:B------:R-:W2:Y:S04]  /*2a6b0*/  LDL.LU.64 R174, [R1+0xf88] ;  /* 0x000f880001ae7983 */ /* 0x000ea80000300a00 */
[----:B------:R-:W2:Y:S04]  /*2a6c0*/  LDL.LU.64 R168, [R1+0xf70] ;  /* 0x000f700001a87983 */ /* 0x000ea80000300a00 */
[----:B------:R-:W2:Y:S04]  /*2a6d0*/  LDL.LU.64 R170, [R1+0xf78] ;  /* 0x000f780001aa7983 */ /* 0x000ea80000300a00 */
[----:B------:R-:W2:Y:S04]  /*2a6e0*/  LDL.LU.64 R164, [R1+0xf60] ;  /* 0x000f600001a47983 */ /* 0x000ea80000300a00 */
[----:B------:R-:W2:Y:S01]  /*2a6f0*/  LDL.LU.64 R166, [R1+0xf68] ;  /* 0x000f680001a67983 */ /* 0x000ea20000300a00 */
[----:B------:R-:W-:Y:S03]  /*2a700*/  HMMA.1688.F32.TF32 R188, R180, R64, R144 ;  /* 0x00000040b4bc723c */ /* 0x000fe60000081090 */
[----:B------:R-:W2:Y:S04]  /*2a710*/  LDL.LU.64 R144, [R1+0x1e0] ;  /* 0x0001e00001907983 */ /* 0x000ea80000300a00 */
[----:B------:R-:W2:-:S12]  /*2a720*/  LDL.LU.64 R146, [R1+0x1e8] ;  /* 0x0001e80001927983 */ /* 0x000e980000300a00 */
[----:B------:R-:W-:Y:S04]  /*2a730*/  STL.64 [R1+0x3b0], R188 ;  /* 0x0003b0bc01007387 */ /* 0x000fe80000100a00 */
[----:B------:R1:W-:Y:S02]  /*2a740*/  STL.64 [R1+0x3b8], R190 ;  /* 0x0003b8be01007387 */ /* 0x0003e40000100a00 */
[----:B-1----:R-:W-:-:S15]  /*2a750*/  HMMA.1688.F32.TF32 R188, R180, R60, R184 ;  /* 0x0000003cb4bc723c */ /* 0x002fde00000810b8 */
[----:B------:R-:W-:-:S04]  /*2a760*/  NOP ;  /* 0x0000000000007918 */ /* 0x000fc80000000000 */
[----:B------:R-:W-:Y:S04]  /*2a770*/  STL.64 [R1+0x3a0], R188 ;  /* 0x0003a0bc01007387 */ /* 0x000fe80000100a00 */
[----:B------:R-:W-:Y:S01]  /*2a780*/  STL.64 [R1+0x3a8], R190 ;  /* 0x0003a8be01007387 */ /* 0x000fe20000100a00 */
[C---:B----4-:R-:W-:Y:S08]  /*2a790*/  HMMA.1688.F32.TF32 R184, R180.reuse, R56, R176 ;  /* 0x00000038b4b8723c */ /* 0x050ff000000810b0 */
[C---:B---3--:R-:W-:Y:S01]  /*2a7a0*/  HMMA.1688.F32.TF32 R176, R180.reuse, R52, R140 ;  /* 0x00000034b4b0723c */ /* 0x048fe2000008108c */
[----:B------:R-:W3:Y:S10]  /*2a7b0*/  LDL.LU.64 R140, [R1+0x1d0] ;  /* 0x0001d000018c7983 */ /* 0x000ef40000300a00 */
[----:B------:R-:W-:Y:S04]  /*2a7c0*/  STL.64 [R1+0x390], R184 ;  /* 0x000390b801007387 */ /* 0x000fe80000100a00 */
[----:B------:R-:W-:Y:S04]  /*2a7d0*/  STL.64 [R1+0x398], R186 ;  /* 0x000398ba01007387 */ /* 0x000fe80000100a00 */
[----:B------:R-:W3:Y:S04]  /*2a7e0*/  LDL.LU.64 R142, [R1+0x1d8] ;  /* 0x0001d800018e7983 */ /* 0x000ee80000300a00 */
[----:B------:R-:W-:Y:S04]  /*2a7f0*/  STL.64 [R1+0x380], R176 ;  /* 0x000380b001007387 */ /* 0x000fe80000100a00 */
[----:B------:R1:W-:Y:S02]  /*2a800*/  STL.64 [R1+0x388], R178 ;  /* 0x000388b201007387 */ /* 0x0003e40000100a00 */
[----:B-1----:R-:W-:Y:S02]  /*2a810*/  HMMA.1688.F32.TF32 R176, R180, R48, R160 ;  /* 0x00000030b4b0723c */ /* 0x002fe400000810a0 */
[----:B------:R-:W4:Y:S04]  /*2a820*/  LDL.LU.64 R160, [R1+0x1c0] ;  /* 0x0001c00001a07983 */ /* 0x000f280000300a00 */
[----:B------:R-:W4:-:S13]  /*2a830*/  LDL.LU.64 R162, [R1+0x1c8] ;  /* 0x0001c80001a27983 */ /* 0x000f1a0000300a00 */
[----:B------:R-:W-:Y:S04]  /*2a840*/  STL.64 [R1+0x370], R176 ;  /* 0x000370b001007387 */ /* 0x000fe80000100a00 */
[----:B------:R2:W-:Y:S02]  /*2a850*/  STL.64 [R1+0x378], R178 ;  /* 0x000378b201007387 */ /* 0x0005e40000100a00 */
[----:B--2---:R-:W-:Y:S02]  /*2a860*/  HMMA.1688.F32.TF32 R176, R180, R44, R136 ;  /* 0x0000002cb4b0723c */ /* 0x004fe40000081088 */
[----:B------:R-:W2:Y:S04]  /*2a870*/  LDL.LU.64 R136, [R1+0x1b0] ;  /* 0x0001b00001887983 */ /* 0x000ea80000300a00 */
[----:B------:R-:W2:-:S13]  /*2a880*/  LDL.LU.64 R138, [R1+0x1b8] ;  /* 0x0001b800018a7983 */ /* 0x000e9a0000300a00 */
[----:B------:R-:W-:Y:S04]  /*2a890*/  STL.64 [R1+0x360], R176 ;  /* 0x000360b001007387 */ /* 0x000fe80000100a00 */
[----:B------:R1:W-:Y:S01]  /*2a8a0*/  STL.64 [R1+0x368], R178 ;  /* 0x000368b201007387 */ /* 0x0003e20000100a00 */
[C---:B------:R-:W-:Y:S08]  /*2a8b0*/  HMMA.1688.F32.TF32 R164, R180.reuse, R32, R164 ;  /* 0x00000020b4a4723c */ /* 0x040ff000000810a4 */
[C---:B-1----:R-:W-:Y:S08]  /*2a8c0*/  HMMA.1688.F32.TF32 R176, R180.reuse, R40, R172 ;  /* 0x00000028b4b0723c */ /* 0x042ff000000810ac */
[C---:B------:R-:W-:Y:S11]  /*2a8d0*/  HMMA.1688.F32.TF32 R172, R180.reuse, R36, R168 ;  /* 0x00000024b4ac723c */ /* 0x040ff600000810a8 */
[----:B------:R-:W-:Y:S04]  /*2a8e0*/  STL.64 [R1+0x350], R176 ;  /* 0x000350b001007387 */ /* 0x000fe80000100a00 */
[----:B------:R-:W-:Y:S04]  /*2a8f0*/  STL.64 [R1+0x358], R178 ;  /* 0x000358b201007387 */ /* 0x000fe80000100a00 */
[----:B------:R-:W2:Y:S04]  /*2a900*/  LDL.LU.64 R168, [R1+0xc0] ;  /* 0x0000c00001a87983 */ /* 0x000ea80000300a00 */
[----:B------:R-:W-:Y:S04]  /*2a910*/  STL.64 [R1+0x340], R172 ;  /* 0x000340ac01007387 */ /* 0x000fe80000100a00 */
[----:B------:R-:W-:Y:S04]  /*2a920*/  STL.64 [R1+0x348], R174 ;  /* 0x000348ae01007387 */ /* 0x000fe80000100a00 */
[----:B------:R-:W2:Y:S01]  /*2a930*/  LDL.LU.64 R170, [R1+0xc8] ;  /* 0x0000c80001aa7983 */ /* 0x000ea20000300a00 */
[C---:B------:R-:W-:Y:S03]  /*2a940*/  HMMA.1688.F32.TF32 R144, R180.reuse, R28, R144 ;  /* 0x0000001cb490723c */ /* 0x040fe60000081090 */
[----:B------:R1:W-:Y:S04]  /*2a950*/  STL.64 [R1+0x330], R164 ;  /* 0x000330a401007387 */ /* 0x0003e80000100a00 */
[----:B------:R1:W-:Y:S04]  /*2a960*/  STL.64 [R1+0x338], R166 ;  /* 0x000338a601007387 */ /* 0x0003e80000100a00 */
[----:B-1----:R-:W2:Y:S04]  /*2a970*/  LDL.LU.64 R164, [R1+0xb0] ;  /* 0x0000b00001a47983 */ /* 0x002ea80000300a00 */
[----:B------:R-:W2:Y:S04]  /*2a980*/  LDL.LU.64 R166, [R1+0xb8] ;  /* 0x0000b80001a67983 */ /* 0x000ea80000300a00 */
[----:B------:R1:W-:Y:S04]  /*2a990*/  STL.64 [R1+0x320], R144 ;  /* 0x0003209001007387 */ /* 0x0003e80000100a00 */
[----:B------:R1:W-:Y:S04]  /*2a9a0*/  STL.64 [R1+0x328], R146 ;  /* 0x0003289201007387 */ /* 0x0003e80000100a00 */
[----:B-1----:R-:W2:Y:S04]  /*2a9b0*/  LDL.LU.64 R144, [R1+0xa0] ;  /* 0x0000a00001907983 */ /* 0x002ea80000300a00 */
[----:B------:R-:W2:Y:S01]  /*2a9c0*/  LDL.LU.64 R146, [R1+0xa8] ;  /* 0x0000a80001927983 */ /* 0x000ea20000300a00 */
[----:B---3--:R-:W-:Y:S03]  /*2a9d0*/  HMMA.1688.F32.TF32 R172, R180, R24, R140 ;  /* 0x00000018b4ac723c */ /* 0x008fe6000008108c */
[----:B------:R-:W3:Y:S04]  /*2a9e0*/  LDL.LU.64 R140, [R1+0x90] ;  /* 0x00009000018c7983 */ /* 0x000ee80000300a00 */
[----:B------:R-:W3:-:S12]  /*2a9f0*/  LDL.LU.64 R142, [R1+0x98] ;  /* 0x00009800018e7983 */ /* 0x000ed80000300a00 */
[----:B------:R-:W-:Y:S04]  /*2aa00*/  STL.64 [R1+0x310], R172 ;  /* 0x000310ac01007387 */ /* 0x000fe80000100a00 */
[----:B------:R4:W-:Y:S02]  /*2aa10*/  STL.64 [R1+0x318], R174 ;  /* 0x000318ae01007387 */ /* 0x0009e40000100a00 */
[----:B----4-:R-:W-:Y:S02]  /*2aa20*/  HMMA.1688.F32.TF32 R172, R180, R20, R160 ;  /* 0x00000014b4ac723c */ /* 0x010fe400000810a0 */
[----:B------:R-:W4:Y:S04]  /*2aa30*/  LDL.LU.64 R160, [R1+0x80] ;  /* 0x0000800001a07983 */ /* 0x000f280000300a00 */
[----:B------:R-:W4:-:S13]  /*2aa40*/  LDL.LU.64 R162, [R1+0x88] ;  /* 0x0000880001a27983 */ /* 0x000f1a0000300a00 */
[----:B------:R-:W-:Y:S04]  /*2aa50*/  STL.64 [R1+0x300], R172 ;  /* 0x000300ac01007387 */ /* 0x000fe80000100a00 */
[----:B------:R2:W-:Y:S02]  /*2aa60*/  STL.64 [R1+0x308], R174 ;  /* 0x000308ae01007387 */ /* 0x0005e40000100a00 */
[----:B--2---:R-:W-:Y:S02]  /*2aa70*/  HMMA.1688.F32.TF32 R172, R180, R16, R136 ;  /* 0x00000010b4ac723c */ /* 0x004fe40000081088 */
[----:B------:R-:W2:Y:S04]  /*2aa80*/  LDL.LU.64 R136, [R1+0x70] ;  /* 0x0000700001887983 */ /* 0x000ea80000300a00 */
[----:B------:R-:W2:Y:S02]  /*2aa90*/  LDL.LU.64 R138, [R1+0x78] ;  /* 0x00007800018a7983 */ /* 0x000ea40000300a00 */
[C---:B------:R-:W-:Y:S11]  /*2aaa0*/  HMMA.1688.F32.TF32 R152, R156.reuse, R132, R152 ;  /* 0x000000849c98723c */ /* 0x040ff60000081098 */
[----:B------:R-:W-:Y:S04]  /*2aab0*/  STL.64 [R1+0x2d0], R172 ;  /* 0x0002d0ac01007387 */ /* 0x000fe80000100a00 */
[----:B------:R-:W-:Y:S04]  /*2aac0*/  STL.64 [R1+0x2d8], R174 ;  /* 0x0002d8ae01007387 */ /* 0x000fe80000100a00 */
[----:B------:R-:W-:Y:S04]  /*2aad0*/  STL.64 [R1+0x2c0], R152 ;  /* 0x0002c09801007387 */ /* 0x000fe80000100a00 */
[----:B------:R1:W-:Y:S01]  /*2aae0*/  STL.64 [R1+0x2c8], R154 ;  /* 0x0002c89a01007387 */ /* 0x0003e20000100a00 */
[C---:B------:R-:W-:Y:S08]  /*2aaf0*/  HMMA.1688.F32.TF32 R168, R156.reuse, R128, R168 ;  /* 0x000000809ca8723c */ /* 0x040ff000000810a8 */
[C---:B------:R-:W-:Y:S11]  /*2ab00*/  HMMA.1688.F32.TF32 R164, R156.reuse, R124, R164 ;  /* 0x0000007c9ca4723c */ /* 0x040ff600000810a4 */
[----:B------:R-:W-:Y:S04]  /*2ab10*/  STL.64 [R1+0x2b0], R168 ;  /* 0x0002b0a801007387 */ /* 0x000fe80000100a00 */
[----:B------:R-:W-:Y:S01]  /*2ab20*/  STL.64 [R1+0x2b8], R170 ;  /* 0x0002b8aa01007387 */ /* 0x000fe20000100a00 */
[C---:B-1----:R-:W-:Y:S03]  /*2ab30*/  HMMA.1688.F32.TF32 R152, R156.reuse, R120, R144 ;  /* 0x000000789c98723c */ /* 0x042fe60000081090 */
[----:B------:R-:W2:Y:S04]  /*2ab40*/  LDL.LU.64 R144, [R1+0xd0] ;  /* 0x0000d00001907983 */ /* 0x000ea80000300a00 */
[----:B------:R-:W-:Y:S04]  /*2ab50*/  STL.64 [R1+0x2a0], R164 ;  /* 0x0002a0a401007387 */ /* 0x000fe80000100a00 */
[----:B------:R-:W-:Y:S04]  /*2ab60*/  STL.64 [R1+0x2a8], R166 ;  /* 0x0002a8a601007387 */ /* 0x000fe80000100a00 */
[----:B------:R-:W2:Y:S04]  /*2ab70*/  LDL.LU.64 R146, [R1+0xd8] ;  /* 0x0000d80001927983 */ /* 0x000ea80000300a00 */
[----:B------:R-:W-:Y:S04]  /*2ab80*/  STL.64 [R1+0x290], R152 ;  /* 0x0002909801007387 */ /* 0x000fe80000100a00 */
[----:B------:R3:W-:Y:S02]  /*2ab90*/  STL.64 [R1+0x298], R154 ;  /* 0x0002989a01007387 */ /* 0x0007e40000100a00 */
[----:B---3--:R-:W-:Y:S02]  /*2aba0*/  HMMA.1688.F32.TF32 R152, R156, R116, R140 ;  /* 0x000000749c98723c */ /* 0x008fe4000008108c */
[----:B------:R-:W3:Y:S04]  /*2abb0*/  LDL.LU.64 R140, [R1+0xe0] ;  /* 0x0000e000018c7983 */ /* 0x000ee80000300a00 */
[----:B------:R-:W3:-:S13]  /*2abc0*/  LDL.LU.64 R142, [R1+0xe8] ;  /* 0x0000e800018e7983 */ /* 0x000eda0000300a00 */
[----:B------:R-:W-:Y:S04]  /*2abd0*/  STL.64 [R1+0x280], R152 ;  /* 0x0002809801007387 */ /* 0x000fe80000100a00 */
[----:B------:R4:W-:Y:S04]  /*2abe0*/  STL.64 [R1+0x288], R154 ;  /* 0x0002889a01007387 */ /* 0x0009e80000100a00 */
[----:B------:R-:W3:Y:S04]  /*2abf0*/  LDL.LU.64 R176, [R1+0xf0] ;  /* 0x0000f00001b07983 */ /* 0x000ee80000300a00 */
[----:B------:R-:W3:Y:S01]  /*2ac00*/  LDL.LU.64 R178, [R1+0xf8] ;  /* 0x0000f80001b27983 */ /* 0x000ee20000300a00 */
[----:B----4-:R-:W-:-:S15]  /*2ac10*/  HMMA.1688.F32.TF32 R152, R156, R112, R160 ;  /* 0x000000709c98723c */ /* 0x010fde00000810a0 */
[----:B------:R-:W-:-:S04]  /*2ac20*/  NOP ;  /* 0x0000000000007918 */ /* 0x000fc80000000000 */
[----:B------:R-:W-:Y:S04]  /*2ac30*/  STL.64 [R1+0x270], R152 ;  /* 0x0002709801007387 */ /* 0x000fe80000100a00 */
[----:B------:R2:W-:Y:S04]  /*2ac40*/  STL.64 [R1+0x278], R154 ;  /* 0x0002789a01007387 */ /* 0x0005e80000100a00 */
[----:B------:R-:W4:Y:S04]  /*2ac50*/  LDL.LU.64 R172, [R1+0x100] ;  /* 0x0001000001ac7983 */ /* 0x000f280000300a00 */
[----:B------:R-:W4:Y:S01]  /*2ac60*/  LDL.LU.64 R174, [R1+0x108] ;  /* 0x0001080001ae7983 */ /* 0x000f220000300a00 */
[----:B--2---:R-:W-:Y:S03]  /*2ac70*/  HMMA.1688.F32.TF32 R152, R156, R12, R136 ;  /* 0x0000000c9c98723c */ /* 0x004fe60000081088 */
[----:B------:R-:W2:Y:S04]  /*2ac80*/  LDL.LU.64 R136, [R1+0x110] ;  /* 0x0001100001887983 */ /* 0x000ea80000300a00 */
[----:B------:R-:W2:-:S12]  /*2ac90*/  LDL.LU.64 R138, [R1+0x118] ;  /* 0x00011800018a7983 */ /* 0x000e980000300a00 */
[----:B------:R1:W-:Y:S04]  /*2aca0*/  STL.64 [R1+0x260], R152 ;  /* 0x0002609801007387 */ /* 0x0003e80000100a00 */
[----:B------:R1:W-:Y:S04]  /*2acb0*/  STL.64 [R1+0x268], R154 ;  /* 0x0002689a01007387 */ /* 0x0003e80000100a00 */
[----:B------:R-:W2:Y:S04]  /*2acc0*/  LDL.LU.64 R168, [R1+0x120] ;  /* 0x0001200001a87983 */ /* 0x000ea80000300a00 */
[----:B------:R-:W2:Y:S04]  /*2acd0*/  LDL.LU.64 R170, [R1+0x128] ;  /* 0x0001280001aa7983 */ /* 0x000ea80000300a00 */
[----:B------:R-:W2:Y:S04]  /*2ace0*/  LDL.LU.64 R164, [R1+0x130] ;  /* 0x0001300001a47983 */ /* 0x000ea80000300a00 */
[----:B------:R-:W2:Y:S04]  /*2acf0*/  LDL.LU.64 R166, [R1+0x138] ;  /* 0x0001380001a67983 */ /* 0x000ea80000300a00 */
[----:B-1----:R-:W2:Y:S04]  /*2ad00*/  LDL.LU.64 R152, [R1+0x140] ;  /* 0x0001400001987983 */ /* 0x002ea80000300a00 */
[----:B------:R-:W2:Y:S04]  /*2ad10*/  LDL.LU.64 R154, [R1+0x148] ;  /* 0x00014800019a7983 */ /* 0x000ea80000300a00 */
[----:B------:R-:W2:Y:S04]  /*2ad20*/  LDL.LU.64 R160, [R1+0x150] ;  /* 0x0001500001a07983 */ /* 0x000ea80000300a00 */
[----:B------:R-:W2:Y:S01]  /*2ad30*/  LDL.LU.64 R162, [R1+0x158] ;  /* 0x0001580001a27983 */ /* 0x000ea20000300a00 */
[C---:B------:R-:W-:Y:S08]  /*2ad40*/  HMMA.1688.F32.TF32 R180, R156.reuse, R8, R148 ;  /* 0x000000089cb4723c */ /* 0x040ff00000081094 */
[C---:B------:R-:W-:Y:S01]  /*2ad50*/  HMMA.1688.F32.TF32 R148, R156.reuse, R108, R144 ;  /* 0x0000006c9c94723c */ /* 0x040fe20000081090 */
[----:B------:R-:W2:Y:S10]  /*2ad60*/  LDL.LU.64 R144, [R1+0x160] ;  /* 0x0001600001907983 */ /* 0x000eb40000300a00 */
[----:B------:R-:W-:Y:S04]  /*2ad70*/  STL.64 [R1+0x1e0], R180 ;  /* 0x0001e0b401007387 */ /* 0x000fe80000100a00 */
[----:B------:R-:W-:Y:S04]  /*2ad80*/  STL.64 [R1+0x1e8], R182 ;  /* 0x0001e8b601007387 */ /* 0x000fe80000100a00 */
[----:B------:R-:W2:Y:S04]  /*2ad90*/  LDL.LU.64 R146, [R1+0x168] ;  /* 0x0001680001927983 */ /* 0x000ea80000300a00 */
[----:B------:R-:W-:Y:S04]  /*2ada0*/  STL.64 [R1+0x1d0], R148 ;  /* 0x0001d09401007387 */ /* 0x000fe80000100a00 */
[----:B------:R3:W-:Y:S02]  /*2adb0*/  STL.64 [R1+0x1d8], R150 ;  /* 0x0001d89601007387 */ /* 0x0007e40000100a00 */
[C---:B---3--:R-:W-:Y:S02]  /*2adc0*/  HMMA.1688.F32.TF32 R148, R156.reuse, R104, R140 ;  /* 0x000000689c94723c */ /* 0x048fe4000008108c */
[----:B------:R-:W3:Y:S04]  /*2add0*/  LDL.LU.64 R140, [R1+0x170] ;  /* 0x00017000018c7983 */ /* 0x000ee80000300a00 */
[----:B------:R-:W3:Y:S02]  /*2ade0*/  LDL.LU.64 R142, [R1+0x178] ;  /* 0x00017800018e7983 */ /* 0x000ee40000300a00 */
[C---:B------:R-:W-:Y:S11]  /*2adf0*/  HMMA.1688.F32.TF32 R176, R156.reuse, R100, R176 ;  /* 0x000000649cb0723c */ /* 0x040ff600000810b0 */
[----:B------:R-:W-:Y:S04]  /*2ae00*/  STL.64 [R1+0x1c0], R148 ;  /* 0x0001c09401007387 */ /* 0x000fe80000100a00 */
[----:B------:R2:W-:Y:S04]  /*2ae10*/  STL.64 [R1+0x1c8], R150 ;  /* 0x0001c89601007387 */ /* 0x0005e80000100a00 */
[----:B------:R-:W-:Y:S01]  /*2ae20*/  STL.64 [R1+0x1b0], R176 ;  /* 0x0001b0b001007387 */ /* 0x000fe20000100a00 */
[C---:B----4-:R-:W-:Y:S03]  /*2ae30*/  HMMA.1688.F32.TF32 R172, R156.reuse, R96, R172 ;  /* 0x000000609cac723c */ /* 0x050fe600000810ac */
[----:B------:R-:W-:Y:S05]  /*2ae40*/  STL.64 [R1+0x1b8], R178 ;  /* 0x0001b8b201007387 */ /* 0x000fea0000100a00 */
[C---:B--2---:R-:W-:Y:S01]  /*2ae50*/  HMMA.1688.F32.TF32 R148, R156.reuse, R92, R136 ;  /* 0x0000005c9c94723c */ /* 0x044fe20000081088 */
[----:B------:R-:W2:Y:S10]  /*2ae60*/  LDL.LU.64 R136, [R1+0x180] ;  /* 0x0001800001887983 */ /* 0x000eb40000300a00 */
[----:B------:R-:W-:Y:S04]  /*2ae70*/  STL.64 [R1+0xa0], R172 ;  /* 0x0000a0ac01007387 */ /* 0x000fe80000100a00 */
[----:B------:R-:W-:Y:S04]  /*2ae80*/  STL.64 [R1+0xa8], R174 ;  /* 0x0000a8ae01007387 */ /* 0x000fe80000100a00 */
[----:B------:R-:W2:Y:S01]  /*2ae90*/  LDL.LU.64 R138, [R1+0x188] ;  /* 0x00018800018a7983 */ /* 0x000ea20000300a00 */
[C---:B------:R-:W-:Y:S08]  /*2aea0*/  HMMA.1688.F32.TF32 R168, R156.reuse, R88, R168 ;  /* 0x000000589ca8723c */ /* 0x040ff000000810a8 */
[C---:B------:R-:W-:Y:S01]  /*2aeb0*/  HMMA.1688.F32.TF32 R164, R156.reuse, R84, R164 ;  /* 0x000000549ca4723c */ /* 0x040fe200000810a4 */
[----:B------:R-:W-:Y:S04]  /*2aec0*/  STL.64 [R1+0x90], R148 ;  /* 0x0000909401007387 */ /* 0x000fe80000100a00 */
[----:B------:R1:W-:Y:S06]  /*2aed0*/  STL.64 [R1+0x98], R150 ;  /* 0x0000989601007387 */ /* 0x0003ec0000100a00 */
[----:B------:R-:W-:Y:S04]  /*2aee0*/  STL.64 [R1+0x80], R168 ;  /* 0x000080a801007387 */ /* 0x000fe80000100a00 */
[----:B------:R-:W-:Y:S01]  /*2aef0*/  STL.64 [R1+0x88], R170 ;  /* 0x000088aa01007387 */ /* 0x000fe20000100a00 */
[C---:B-1----:R-:W-:Y:S03]  /*2af00*/  HMMA.1688.F32.TF32 R148, R156.reuse, R80, R152 ;  /* 0x000000509c94723c */ /* 0x042fe60000081098 */
[----:B------:R-:W4:Y:S04]  /*2af10*/  LDL.LU.64 R152, [R1+0x190] ;  /* 0x0001900001987983 */ /* 0x000f280000300a00 */
[----:B------:R-:W-:Y:S04]  /*2af20*/  STL.64 [R1+0x70], R164 ;  /* 0x000070a401007387 */ /* 0x000fe80000100a00 */
[----:B------:R-:W-:Y:S04]  /*2af30*/  STL.64 [R1+0x78], R166 ;  /* 0x000078a601007387 */ /* 0x000fe80000100a00 */
[----:B------:R-:W4:Y:S04]  /*2af40*/  LDL.LU.64 R154, [R1+0x198] ;  /* 0x00019800019a7983 */ /* 0x000f280000300a00 */
[----:B------:R1:W-:Y:S04]  /*2af50*/  STL.64 [R1+0x60], R148 ;  /* 0x0000609401007387 */ /* 0x0003e80000100a00 */
[----:B------:R1:W-:Y:S04]  /*2af60*/  STL.64 [R1+0x68], R150 ;  /* 0x0000689601007387 */ /* 0x0003e80000100a00 */
[----:B-1----:R-:W4:Y:S04]  /*2af70*/  LDL.LU.64 R148, [R1+0x1a0] ;  /* 0x0001a00001947983 */ /* 0x002f280000300a00 */
[----:B------:R-:W4:Y:S01]  /*2af80*/  LDL.LU.64 R150, [R1+0x1a8] ;  /* 0x0001a80001967983 */ /* 0x000f220000300a00 */
[----:B------:R-:W-:-:S15]  /*2af90*/  HMMA.1688.F32.TF32 R160, R156, R76, R160 ;  /* 0x0000004c9ca0723c */ /* 0x000fde00000810a0 */
[----:B------:R-:W-:-:S04]  /*2afa0*/  NOP ;  /* 0x0000000000007918 */ /* 0x000fc80000000000 */
[----:B------:R1:W-:Y:S04]  /*2afb0*/  STL.64 [R1+0x50], R160 ;  /* 0x000050a001007387 */ /* 0x0003e80000100a00 */
[----:B------:R1:W-:Y:S04]  /*2afc0*/  STL.64 [R1+0x58], R162 ;  /* 0x000058a201007387 */ /* 0x0003e80000100a00 */
[----:B------:R-:W4:Y:S04]  /*2afd0*/  LDL.LU.64 R168, [R1+0x1f0] ;  /* 0x0001f00001a87983 */ /* 0x000f280000300a00 */
[----:B------:R-:W4:Y:S01]  /*2afe0*/  LDL.LU.64 R170, [R1+0x1f8] ;  /* 0x0001f80001aa7983 */ /* 0x000f220000300a00 */
[----:B------:R-:W-:-:S15]  /*2aff0*/  HMMA.1688.F32.TF32 R144, R156, R72, R144 ;  /* 0x000000489c90723c */ /* 0x000fde0000081090 */
        /* <DEDUP_REMOVED lines=8> */
[----:B------:R-:W-:Y:S04]  /*2b080*/  STL.64 [R1+0x38], R142 ;  /* 0x0000388e01007387 */ /* 0x000fe80000100a00 */
[----:B-1----:R-:W3:Y:S04]  /*2b090*/  LDL.LU.64 R160, [R1+0x210] ;  /* 0x0002100001a07983 */ /* 0x002ee80000300a00 */
[----:B------:R-:W3:Y:S04]  /*2b0a0*/  LDL.LU.64 R162, [R1+0x218] ;  /* 0x0002180001a27983 */ /* 0x000ee80000300a00 */
[----:B------:R-:W3:Y:S04]  /*2b0b0*/  LDL.LU.64 R164, [R1+0x220] ;  /* 0x0002200001a47983 */ /* 0x000ee80000300a00 */
        /* <DEDUP_REMOVED lines=9> */
[----:B------:R-:W2:Y:S01]  /*2b150*/  LDL.LU.64 R144, [R1+0x250] ;  /* 0x0002500001907983 */ /* 0x000ea20000300a00 */
[----:B----4-:R-:W-:Y:S03]  /*2b160*/  HMMA.1688.F32.TF32 R152, R156, R60, R152 ;  /* 0x0000003c9c98723c */ /* 0x010fe60000081098 */
[----:B------:R-:W4:-:S15]  /*2b170*/  LDL.LU.64 R146, [R1+0x258] ;  /* 0x0002580001927983 */ /* 0x000f1e0000300a00 */
[----:B------:R-:W-:Y:S01]  /*2b180*/  NOP ;  /* 0x0000000000007918 */ /* 0x000fe20000000000 */
[----:B------:R-:W-:Y:S01]  /*2b190*/  STL.64 [R1+0x10], R152 ;  /* 0x0000109801007387 */ /* 0x000fe20000100a00 */
[----:B------:R-:W-:-:S03]  /*2b1a0*/  IMAD.MOV.U32 R6, RZ, RZ, R155 ;  /* 0x000000ffff067224 */ /* 0x000fc600078e009b */
[----:B------:R1:W-:Y:S02]  /*2b1b0*/  STL [R1+0x18], R154 ;  /* 0x0000189a01007387 */ /* 0x0003e40000100800 */
[----:B-1----:R-:W-:Y:S02]  /*2b1c0*/  HMMA.1688.F32.TF32 R152, R156, R56, R148 ;  /* 0x000000389c98723c */ /* 0x002fe40000081094 */
[----:B------:R-:W4:Y:S04]  /*2b1d0*/  LDL.LU.64 R148, [R1+0x4e0] ;  /* 0x0004e00001947983 */ /* 0x000f280000300a00 */
[----:B------:R-:W4:-:S13]  /*2b1e0*/  LDL.LU.64 R150, [R1+0x4e8] ;  /* 0x0004e80001967983 */ /* 0x000f1a0000300a00 */
[----:B------:R1:W-:Y:S04]  /*2b1f0*/  STL.64 [R1], R152 ;  /* 0x0000009801007387 */ /* 0x0003e80000100a00 */
[----:B------:R1:W-:Y:S04]  /*2b200*/  STL.64 [R1+0x8], R154 ;  /* 0x0000089a01007387 */ /* 0x0003e80000100a00 */
[----:B-1----:R-:W4:Y:S04]  /*2b210*/  LDL.LU.64 R152, [R1+0x500] ;  /* 0x0005000001987983 */ /* 0x002f280000300a00 */
[----:B------:R-:W4:Y:S01]  /*2b220*/  LDL.LU.64 R154, [R1+0x508] ;  /* 0x00050800019a7983 */ /* 0x000f220000300a00 */
[C---:B------:R-:W-:Y:S03]  /*2b230*/  HMMA.1688.F32.TF32 R248, R156.reuse, R52, R168 ;  /* 0x000000349cf8723c */ /* 0x040fe600000810a8 */
[----:B------:R-:W4:Y:S04]  /*2b240*/  LDL.LU.64 R168, [R1+0x4f0] ;  /* 0x0004f00001a87983 */ /* 0x000f280000300a00 */
[----:B------:R-:W4:Y:S01]  /*2b250*/  LDL.LU.64 R170, [R1+0x4f8] ;  /* 0x0004f80001aa7983 */ /* 0x000f220000300a00 */
[C---:B------:R-:W-:Y:S11]  /*2b260*/  HMMA.1688.F32.TF32 R244, R156.reuse, R48, R172 ;  /* 0x000000309cf4723c */ /* 0x040ff600000810ac */
[----:B------:R-:W-:Y:S04]  /*2b270*/  STL.64 [R1+0x2d68], R250 ;  /* 0x002d68fa01007387 */ /* 0x000fe80000100a00 */
[----:B------:R-:W-:Y:S04]  /*2b280*/  STL.64 [R1+0x2d60], R248 ;  /* 0x002d60f801007387 */ /* 0x000fe80000100a00 */
[----:B------:R-:W-:Y:S04]  /*2b290*/  STL.64 [R1+0x2d78], R246 ;  /* 0x002d78f601007387 */ /* 0x000fe80000100a00 */
[----:B------:R-:W-:Y:S01]  /*2b2a0*/  STL.64 [R1+0x2d70], R244 ;  /* 0x002d70f401007387 */ /* 0x000fe20000100a00 */
[C---:B---3--:R-:W-:Y:S03]  /*2b2b0*/  HMMA.1688.F32.TF32 R240, R156.reuse, R44, R160 ;  /* 0x0000002c9cf0723c */ /* 0x048fe600000810a0 */
[----:B------:R-:W3:Y:S04]  /*2b2c0*/  LDL.LU.64 R160, [R1+0x820] ;  /* 0x0008200001a07983 */ /* 0x000ee80000300a00 */
[----:B------:R-:W3:Y:S01]  /*2b2d0*/  LDL.LU.64 R162, [R1+0x828] ;  /* 0x0008280001a27983 */ /* 0x000ee20000300a00 */
[C---:B------:R-:W-:Y:S11]  /*2b2e0*/  HMMA.1688.F32.TF32 R236, R156.reuse, R40, R164 ;  /* 0x000000289cec723c */ /* 0x040ff600000810a4 */
[----:B------:R-:W-:Y:S04]  /*2b2f0*/  STL.64 [R1+0x2d88], R242 ;  /* 0x002d88f201007387 */ /* 0x000fe80000100a00 */
[----:B------:R-:W-:Y:S04]  /*2b300*/  STL.64 [R1+0x2d80], R240 ;  /* 0x002d80f001007387 */ /* 0x000fe80000100a00 */
[----:B------:R-:W-:Y:S04]  /*2b310*/  STL.64 [R1+0x2d98], R238 ;  /* 0x002d98ee01007387 */ /* 0x000fe80000100a00 */
[----:B------:R-:W-:Y:S01]  /*2b320*/  STL.64 [R1+0x2d90], R236 ;  /* 0x002d90ec01007387 */ /* 0x000fe20000100a00 */
[C---:B--2---:R-:W-:Y:S08]  /*2b330*/  HMMA.1688.F32.TF32 R136, R156.reuse, R36, R136 ;  /* 0x000000249c88723c */ /* 0x044ff00000081088 */
[C---:B------:R-:W-:Y:S08]  /*2b340*/  HMMA.1688.F32.TF32 R140, R156.reuse, R32, R140 ;  /* 0x000000209c8c723c */ /* 0x040ff0000008108c */
[C---:B----4-:R-:W-:Y:S03]  /*2b350*/  HMMA.1688.F32.TF32 R144, R156.reuse, R28, R144 ;  /* 0x0000001c9c90723c */ /* 0x050fe60000081090 */
[----:B------:R-:W-:Y:S04]  /*2b360*/  STL.64 [R1+0x2da8], R138 ;  /* 0x002da88a01007387 */ /* 0x000fe80000100a00 */
[----:B------:R-:W-:Y:S04]  /*2b370*/  STL.64 [R1+0x2da0], R136 ;  /* 0x002da08801007387 */ /* 0x000fe80000100a00 */
[----:B------:R-:W-:Y:S04]  /*2b380*/  STL.64 [R1+0x2db8], R142 ;  /* 0x002db88e01007387 */ /* 0x000fe80000100a00 */
[----:B------:R1:W-:Y:S04]  /*2b390*/  STL.64 [R1+0x2db0], R140 ;  /* 0x002db08c01007387 */ /* 0x0003e80000100a00 */
[----:B------:R-:W-:Y:S04]  /*2b3a0*/  STL.64 [R1+0x2dc8], R146 ;  /* 0x002dc89201007387 */ /* 0x000fe80000100a00 */
[----:B------:R2:W-:Y:S04]  /*2b3b0*/  STL.64 [R1+0x2dc0], R144 ;  /* 0x002dc09001007387 */ /* 0x0005e80000100a00 */
[----:B------:R-:W4:Y:S04]  /*2b3c0*/  LDL.LU.64 R164, [R1+0x10e0] ;  /* 0x0010e00001a47983 */ /* 0x000f280000300a00 */
[----:B------:R-:W4:Y:S01]  /*2b3d0*/  LDL.LU.64 R166, [R1+0x10e8] ;  /* 0x0010e80001a67983 */ /* 0x000f220000300a00 */
[----:B------:R-:W-:-:S15]  /*2b3e0*/  HMMA.1688.F32.TF32 R148, R156, R24, R148 ;  /* 0x000000189c94723c */ /* 0x000fde0000081094 */
[----:B------:R-:W-:-:S04]  /*2b3f0*/  NOP ;  /* 0x0000000000007918 */ /* 0x000fc80000000000 */
[----:B------:R-:W-:Y:S04]  /*2b400*/  STL.64 [R1+0x2dd8], R150 ;  /* 0x002dd89601007387 */ /* 0x000fe80000100a00 */
[----:B------:R4:W-:Y:S04]  /*2b410*/  STL.64 [R1+0x2dd0], R148 ;  /* 0x002dd09401007387 */ /* 0x0009e80000100a00 */
[----:B-1----:R-:W4:Y:S01]  /*2b420*/  LDL.LU.64 R140, [R1+0x10d0] ;  /* 0x0010d000018c7983 */ /* 0x002f220000300a00 */
[----:B------:R-:W-:Y:S03]  /*2b430*/  HMMA.1688.F32.TF32 R152, R156, R20, R152 ;  /* 0x000000149c98723c */ /* 0x000fe60000081098 */
[----:B------:R-:W4:-:S15]  /*2b440*/  LDL.LU.64 R142, [R1+0x10d8] ;  /* 0x0010d800018e7983 */ /* 0x000f1e0000300a00 */
[----:B------:R-:W-:Y:S01]  /*2b450*/  NOP ;  /* 0x0000000000007918 */ /* 0x000fe20000000000 */
[----:B------:R-:W-:Y:S04]  /*2b460*/  STL.64 [R1+0x2de8], R154 ;  /* 0x002de89a01007387 */ /* 0x000fe80000100a00 */
[----:B------:R-:W-:Y:S04]  /*2b470*/  STL.64 [R1+0x2de0], R152 ;  /* 0x002de09801007387 */ /* 0x000fe80000100a00 */
[----:B------:R-:W4:Y:S04]  /*2b480*/  LDL.LU.64 R136, [R1+0x10c0] ;  /* 0x0010c00001887983 */ /* 0x000f280000300a00 */
[----:B------:R-:W4:Y:S01]  /*2b490*/  LDL.LU.64 R138, [R1+0x10c8] ;  /* 0x0010c800018a7983 */ /* 0x000f220000300a00 */
[----:B------:R-:W-:-:S15]  /*2b4a0*/  HMMA.1688.F32.TF32 R156, R156, R16, R168 ;  /* 0x000000109c9c723c */ /* 0x000fde00000810a8 */
[----:B------:R-:W-:-:S04]  /*2b4b0*/  NOP ;  /* 0x0000000000007918 */ /* 0x000fc80000000000 */
[----:B------:R-:W-:Y:S04]  /*2b4c0*/  STL [R1+0x2d5c], R156 ;  /* 0x002d5c9c01007387 */ /* 0x000fe80000100800 */
[----:B------:R-:W-:Y:S04]  /*2b4d0*/  STL [R1+0x2d58], R157 ;  /* 0x002d589d01007387 */ /* 0x000fe80000100800 */
[----:B------:R1:W-:Y:S04]  /*2b4e0*/  STL [R1+0x2d54], R158 ;  /* 0x002d549e01007387 */ /* 0x0003e80000100800 */
[----:B------:R1:W-:Y:S04]  /*2b4f0*/  STL [R1+0x2d50], R159 ;  /* 0x002d509f01007387 */ /* 0x0003e80000100800 */
[----:B------:R-:W4:Y:S04]  /*2b500*/  LDL.LU.64 R172, [R1+0x10b0] ;  /* 0x0010b00001ac7983 */ /* 0x000f280000300a00 */
[----:B------:R-:W4:Y:S04]  /*2b510*/  LDL.LU.64 R174, [R1+0x10b8] ;  /* 0x0010b80001ae7983 */ /* 0x000f280000300a00 */
[----:B------:R-:W4:Y:S04]  /*2b520*/  LDL.LU.64 R168, [R1+0x10a0] ;  /* 0x0010a00001a87983 */ /* 0x000f280000300a00 */
[----:B------:R-:W4:Y:S04]  /*2b530*/  LDL.LU.64 R170, [R1+0x10a8] ;  /* 0x0010a80001aa7983 */ /* 0x000f280000300a00 */
[----:B--2---:R-:W2:Y:S04]  /*2b540*/  LDL.LU.64 R144, [R1+0x1090] ;  /* 0x0010900001907983 */ /* 0x004ea80000300a00 */
[----:B------:R-:W2:Y:S01]  /*2b550*/  LDL.LU.64 R146, [R1+0x1098] ;  /* 0x0010980001927983 */ /* 0x000ea20000300a00 */
[----:B---3--:R-:W-:-:S15]  /*2b560*/  HMMA.1688.F32.TF32 R160, R220, R132, R160 ;  /* 0x00000084dca0723c */ /* 0x008fde00000810a0 */
[----:B------:R-:W-:-:S04]  /*2b570*/  NOP ;  /* 0x0000000000007918 */ /* 0x000fc80000000000 */
[----:B------:R-:W-:Y:S04]  /*2b580*/  STL [R1+0x2d4c], R160 ;  /* 0x002d4ca001007387 */ /* 0x000fe80000100800 */
[----:B------:R-:W-:Y:S04]  /*2b590*/  STL [R1+0x2d48], R161 ;  /* 0x002d48a101007387 */ /* 0x000fe80000100800 */
[----:B------:R-:W-:Y:S04]  /*2b5a0*/  STL [R1+0x2d44], R162 ;  /* 0x002d44a201007387 */ /* 0x000fe80000100800 */
[----:B------:R-:W-:Y:S01]  /*2b5b0*/  STL [R1+0x2d40], R163 ;  /* 0x002d40a301007387 */ /* 0x000fe20000100800 */
[----:B----4-:R-:W-:-:S15]  /*2b5c0*/  HMMA.1688.F32.TF32 R148, R220, R128, R164 ;  /* 0x00000080dc94723c */ /* 0x010fde00000810a4 */
[----:B------:R-:W-:-:S04]  /*2b5d0*/  NOP ;  /* 0x0000000000007918 */ /* 0x000fc80000000000 */
[----:B-1----:R-:W-:Y:S02]  /*2b5e0*/  IMAD.MOV.U32 R158, RZ, RZ, R150 ;  /* 0x000000ffff9e7224 */ /* 0x002fe400078e0096 */
[----:B------:R-:W-:Y:S02]  /*2b5f0*/  IMAD.MOV.U32 R159, RZ, RZ, R151 ;  /* 0x000000ffff9f7224 */ /* 0x000fe400078e0097 */
[----:B------:R-:W-:Y:S02]  /*2b600*/  IMAD.MOV.U32 R156, RZ, RZ, R148 ;  /* 0x000000ffff9c7224 */ /* 0x000fe400078e0094 */
[----:B------:R-:W-:Y:S01]  /*2b610*/  IMAD.MOV.U32 R157, RZ, RZ, R149 ;  /* 0x000000ffff9d7224 */ /* 0x000fe200078e0095 */
[----:B------:R-:W-:Y:S04]  /*2b620*/  STL.64 [R1+0x2df8], R158 ;  /* 0x002df89e01007387 */ /* 0x000fe80000100a00 */
[----:B------:R-:W-:Y:S01]  /*2b630*/  STL.64 [R1+0x2df0], R156 ;  /* 0x002df09c01007387 */ /* 0x000fe20000100a00 */
[----:B------:R-:W-:Y:S03]  /*2b640*/  HMMA.1688.F32.TF32 R148, R220, R124, R140 ;  /* 0x0000007cdc94723c */ /* 0x000fe6000008108c */
[----:B------:R-:W3:Y:S04]  /*2b650*/  LDL.LU.64 R140, [R1+0x1080] ;  /* 0x00108000018c7983 */ /* 0x000ee80000300a00 */
[----:B------:R-:W3:-:S12]  /*2b660*/  LDL.LU.64 R142, [R1+0x1088] ;  /* 0x00108800018e7983 */ /* 0x000ed80000300a00 */
[----:B------:R-:W-:Y:S04]  /*2b670*/  STL.64 [R1+0x190], R148 ;  /* 0x0001909401007387 */ /* 0x000fe80000100a00 */
[----:B------:R1:W-:Y:S02]  /*2b680*/  STL.64 [R1+0x198], R150 ;  /* 0x0001989601007387 */ /* 0x0003e40000100a00 */
[----:B-1----:R-:W-:Y:S02]  /*2b690*/  HMMA.1688.F32.TF32 R148, R220, R120, R136 ;  /* 0x00000078dc94723c */ /* 0x002fe40000081088 */
[----:B------:R-:W4:Y:S04]  /*2b6a0*/  LDL.LU.64 R136, [R1+0x1070] ;  /* 0x0010700001887983 */ /* 0x000f280000300a00 */
[----:B------:R-:W4:-:S13]  /*2b6b0*/  LDL.LU.64 R138, [R1+0x1078] ;  /* 0x00107800018a7983 */ /* 0x000f1a0000300a00 */
[----:B------:R1:W-:Y:S04]  /*2b6c0*/  STL.64 [R1+0x180], R148 ;  /* 0x0001809401007387 */ /* 0x0003e80000100a00 */
[----:B------:R1:W-:Y:S04]  /*2b6d0*/  STL.64 [R1+0x188], R150 ;  /* 0x0001889601007387 */ /* 0x0003e80000100a00 */
[----:B------:R-:W4:Y:S04]  /*2b6e0*/  LDL.LU.64 R164, [R1+0x1060] ;  /* 0x0010600001a47983 */ /* 0x000f280000300a00 */
[----:B------:R-:W4:Y:S04]  /*2b6f0*/  LDL.LU.64 R166, [R1+0x1068] ;  /* 0x0010680001a67983 */ /* 0x000f280000300a00 */
[----:B------:R-:W4:Y:S04]  /*2b700*/  LDL.LU.64 R156, [R1+0x1050] ;  /* 0x00105000019c7983 */ /* 0x000f280000300a00 */
[----:B------:R-:W4:Y:S04]  /*2b710*/  LDL.LU.64 R158, [R1+0x1058] ;  /* 0x00105800019e7983 */ /* 0x000f280000300a00 */
[----:B------:R-:W4:Y:S04]  /*2b720*/  LDL.LU.64 R152, [R1+0x1040] ;  /* 0x0010400001987983 */ /* 0x000f280000300a00 */
[----:B------:R-:W4:Y:S04]  /*2b730*/  LDL.LU.64 R154, [R1+0x1048] ;  /* 0x00104800019a7983 */ /* 0x000f280000300a00 */
[----:B-1----:R-:W4:Y:S04]  /*2b740*/  LDL.LU.64 R148, [R1+0x1030] ;  /* 0x0010300001947983 */ /* 0x002f280000300a00 */
[----:B------:R-:W4:Y:S01]  /*2b750*/  LDL.LU.64 R150, [R1+0x1038] ;  /* 0x0010380001967983 */ /* 0x000f220000300a00 */
[C---:B------:R-:W-:Y:S08]  /*2b760*/  HMMA.1688.F32.TF32 R160, R220.reuse, R116, R172 ;  /* 0x00000074dca0723c */ /* 0x040ff000000810ac */
[----:B------:R-:W-:Y:S11]  /*2b770*/  HMMA.1688.F32.TF32 R168, R220, R112, R168 ;  /* 0x00000070dca8723c */ /* 0x000ff600000810a8 */
[----:B------:R1:W-:Y:S04]  /*2b780*/  STL.64 [R1+0x170], R160 ;  /* 0x000170a001007387 */ /* 0x0003e80000100a00 */
[----:B------:R2:W-:Y:S01]  /*2b790*/  STL [R1+0x178], R162 ;  /* 0x000178a201007387 */ /* 0x0005e20000100800 */
[----:B-1----:R-:W-:-:S03]  /*2b7a0*/  IMAD.MOV.U32 R160, RZ, RZ, R163 ;  /* 0x000000ffffa07224 */ /* 0x002fc600078e00a3 */
[----:B--2---:R-:W-:Y:S02]  /*2b7b0*/  IMAD.MOV.U32 R162, RZ, RZ, R169 ;  /* 0x000000ffffa27224 */ /* 0x004fe400078e00a9 */
[----:B------:R-:W-:Y:S02]  /*2b7c0*/  IMAD.MOV.U32 R163, RZ, RZ, R170 ;  /* 0x000000ffffa37224 */ /* 0x000fe400078e00aa */
[----:B------:R-:W-:Y:S01]  /*2b7d0*/  IMAD.MOV.U32 R161, RZ, RZ, R168 ;  /* 0x000000ffffa17224 */ /* 0x000fe200078e00a8 */
[----:B------:R-:W-:Y:S04]  /*2b7e0*/  STL [R1+0x16c], R171 ;  /* 0x00016cab01007387 */ /* 0x000fe80000100800 */
[----:B------:R-:W-:Y:S04]  /*2b7f0*/  STL.64 [R1+0x2e08], R162 ;  /* 0x002e08a201007387 */ /* 0x000fe80000100a00 */
[----:B------:R1:W-:Y:S02]  /*2b800*/  STL.64 [R1+0x2e00], R160 ;  /* 0x002e00a001007387 */ /* 0x0003e40000100a00 */
[----:B-1----:R-:W-:Y:S02]  /*2b810*/  HMMA.1688.F32.TF32 R160, R220, R12, R144 ;  /* 0x0000000cdca0723c */ /* 0x002fe40000081090 */
[----:B------:R-:W2:Y:S04]  /*2b820*/  LDL.LU.64 R144, [R1+0x7b0] ;  /* 0x0007b00001907983 */ /* 0x000ea80000300a00 */
[----:B------:R-:W2:-:S13]  /*2b830*/  LDL.LU.64 R146, [R1+0x7b8] ;  /* 0x0007b80001927983 */ /* 0x000e9a0000300a00 */
[----:B------:R-:W-:Y:S04]  /*2b840*/  STL.64 [R1+0x150], R160 ;  /* 0x000150a001007387 */ /* 0x000fe80000100a00 */
[----:B------:R3:W-:Y:S02]  /*2b850*/  STL.64 [R1+0x158], R162 ;  /* 0x000158a201007387 */ /* 0x0007e40000100a00 */
[----:B---3--:R-:W-:Y:S02]  /*2b860*/  HMMA.1688.F32.TF32 R160, R220, R8, R140 ;  /* 0x00000008dca0723c */ /* 0x008fe4000008108c */
[----:B------:R-:W3:Y:S04]  /*2b870*/  LDL.LU.64 R140, [R1+0x760] ;  /* 0x00076000018c7983 */ /* 0x000ee80000300a00 */
[----:B------:R-:W3:-:S13]  /*2b880*/  LDL.LU.64 R142, [R1+0x768] ;  /* 0x00076800018e7983 */ /* 0x000eda0000300a00 */
[----:B------:R-:W-:Y:S04]  /*2b890*/  STL.64 [R1+0x140], R160 ;  /* 0x000140a001007387 */ /* 0x000fe80000100a00 */
[----:B------:R4:W-:Y:S02]  /*2b8a0*/  STL.64 [R1+0x148], R162 ;  /* 0x000148a201007387 */ /* 0x0009e40000100a00 */
[----:B----4-:R-:W-:Y:S02]  /*2b8b0*/  HMMA.1688.F32.TF32 R160, R220, R108, R136 ;  /* 0x0000006cdca0723c */ /* 0x010fe40000081088 */
[----:B------:R-:W4:Y:S04]  /*2b8c0*/  LDL.LU.64 R136, [R1+0x11e0] ;  /* 0x0011e00001887983 */ /* 0x000f280000300a00 */
[----:B------:R-:W4:-:S13]  /*2b8d0*/  LDL.LU.64 R138, [R1+0x11e8] ;  /* 0x0011e800018a7983 */ /* 0x000f1a0000300a00 */
[----:B------:R-:W-:Y:S04]  /*2b8e0*/  STL.64 [R1+0x130], R160 ;  /* 0x000130a001007387 */ /* 0x000fe80000100a00 */
[----:B------:R1:W-:Y:S01]  /*2b8f0*/  STL.64 [R1+0x138], R162 ;  /* 0x000138a201007387 */ /* 0x0003e20000100a00 */
[C---:B------:R-:W-:Y:S08]  /*2b900*/  HMMA.1688.F32.TF32 R164, R220.reuse, R104, R164 ;  /* 0x00000068dca4723c */ /* 0x040ff000000810a4 */
[C---:B-1----:R-:W-:Y:S11]  /*2b910*/  HMMA.1688.F32.TF32 R160, R220.reuse, R100, R156 ;  /* 0x00000064dca0723c */ /* 0x042ff6000008109c */
[----:B------:R-:W-:Y:S01]  /*2b920*/  STL.64 [R1+0x120], R164 ;  /* 0x000120a401007387 */ /* 0x000fe20000100a00 */
[C---:B------:R-:W-:Y:S03]  /*2b930*/  HMMA.1688.F32.TF32 R152, R220.reuse, R96, R152 ;  /* 0x00000060dc98723c */ /* 0x040fe60000081098 */
[----:B------:R-:W-:Y:S04]  /*2b940*/  STL.64 [R1+0x128], R166 ;  /* 0x000128a601007387 */ /* 0x000fe80000100a00 */
[----:B------:R-:W4:Y:S04]  /*2b950*/  LDL.LU.64 R156, [R1+0x11d0] ;  /* 0x0011d000019c7983 */ /* 0x000f280000300a00 */
[----:B------:R-:W-:Y:S04]  /*2b960*/  STL.64 [R1+0x110], R160 ;  /* 0x000110a001007387 */ /* 0x000fe80000100a00 */
[----:B------:R-:W-:Y:S01]  /*2b970*/  STL.64 [R1+0x118], R162 ;  /* 0x000118a201007387 */ /* 0x000fe20000100a00 */
[C---:B------:R-:W-:Y:S03]  /*2b980*/  HMMA.1688.F32.TF32 R148, R220.reuse, R92, R148 ;  /* 0x0000005cdc94723c */ /* 0x040fe60000081094 */
[----:B------:R-:W4:Y:S04]  /*2b990*/  LDL.LU.64 R158, [R1+0x11d8] ;  /* 0x0011d800019e7983 */ /* 0x000f280000300a00 */
[----:B------:R1:W-:Y:S04]  /*2b9a0*/  STL.64 [R1+0x100], R152 ;  /* 0x0001009801007387 */ /* 0x0003e80000100a00 */
[----:B------:R1:W-:Y:S04]  /*2b9b0*/  STL.64 [R1+0x108], R154 ;  /* 0x0001089a01007387 */ /* 0x0003e80000100a00 */
[----:B-1----:R-:W4:Y:S04]  /*2b9c0*/  LDL.LU.64 R152, [R1+0x11c0] ;  /* 0x0011c00001987983 */ /* 0x002f280000300a00 */
[----:B------:R-:W4:Y:S04]  /*2b9d0*/  LDL.LU.64 R154, [R1+0x11c8] ;  /* 0x0011c800019a7983 */ /* 0x000f280000300a00 */
[----:B------:R1:W-:Y:S04]  /*2b9e0*/  STL.64 [R1+0xf0], R148 ;  /* 0x0000f09401007387 */ /* 0x0003e80000100a00 */
[----:B------:R1:W-:Y:S04]  /*2b9f0*/  STL.64 [R1+0xf8], R150 ;  /* 0x0000f89601007387 */ /* 0x0003e80000100a00 */
[----:B-1----:R-:W4:Y:S04]  /*2ba00*/  LDL.LU.64 R148, [R1+0x11b0] ;  /* 0x0011b00001947983 */ /* 0x002f280000300a00 */
[----:B------:R-:W4:Y:S01]  /*2ba10*/  LDL.LU.64 R150, [R1+0x11b8] ;  /* 0x0011b80001967983 */ /* 0x000f220000300a00 */
[----:B--2---:R-:W-:Y:S03]  /*2ba20*/  HMMA.1688.F32.TF32 R160, R220, R88, R144 ;  /* 0x00000058dca0723c */ /* 0x004fe60000081090 */
[----:B------:R-:W2:Y:S04]  /*2ba30*/  LDL.LU.64 R144, [R1+0x11a0] ;  /* 0x0011a00001907983 */ /* 0x000ea80000300a00 */
[----:B------:R-:W2:-:S12]  /*2ba40*/  LDL.LU.64 R146, [R1+0x11a8] ;  /* 0x0011a80001927983 */ /* 0x000e980000300a00 */
        /* <DEDUP_REMOVED lines=10> */
[----:B------:R1:W-:Y:S04]  /*2baf0*/  STL.64 [R1+0xc0], R160 ;  /* 0x0000c0a001007387 */ /* 0x0003e80000100a00 */
[----:B------:R1:W-:Y:S04]  /*2bb00*/  STL.64 [R1+0xc8], R162 ;  /* 0x0000c8a201007387 */ /* 0x0003e80000100a00 */
[----:B-1----:R-:W4:Y:S04]  /*2bb10*/  LDL.LU.64 R160, [R1+0x1170] ;  /* 0x0011700001a07983 */ /* 0x002f280000300a00 */
[----:B------:R-:W4:Y:S01]  /*2bb20*/  LDL.LU.64 R162, [R1+0x1178] ;  /* 0x0011780001a27983 */ /* 0x000f220000300a00 */
[----:B------:R-:W-:Y:S03]  /*2bb30*/  HMMA.1688.F32.TF32 R164, R220, R76, R156 ;  /* 0x0000004cdca4723c */ /* 0x000fe6000008109c */
[----:B------:R-:W4:Y:S04]  /*2bb40*/  LDL.LU.64 R156, [R1+0x1160] ;  /* 0x00116000019c7983 */ /* 0x000f280000300a00 */
[----:B------:R-:W4:-:S12]  /*2bb50*/  LDL.LU.64 R158, [R1+0x1168] ;  /* 0x00116800019e7983 */ /* 0x000f180000300a00 */
[----:B------:R-:W-:Y:S04]  /*2bb60*/  STL.64 [R1+0xb0], R164 ;  /* 0x0000b0a401007387 */ /* 0x000fe80000100a00 */
[----:B------:R1:W-:Y:S02]  /*2bb70*/  STL.64 [R1+0xb8], R166 ;  /* 0x0000b8a601007387 */ /* 0x0003e40000100a00 */
[C---:B-1----:R-:W-:Y:S02]  /*2bb80*/  HMMA.1688.F32.TF32 R164, R220.reuse, R72, R152 ;  /* 0x00000048dca4723c */ /* 0x042fe40000081098 */
[----:B------:R-:W4:Y:S04]  /*2bb90*/  LDL.LU.64 R152, [R1+0x1150] ;  /* 0x0011500001987983 */ /* 0x000f280000300a00 */
[----:B------:R-:W4:Y:S02]  /*2bba0*/  LDL.LU.64 R154, [R1+0x1158] ;  /* 0x00115800019a7983 */ /* 0x000f240000300a00 */
[C---:B------:R-:W-:Y:S11]  /*2bbb0*/  HMMA.1688.F32.TF32 R168, R220.reuse, R68, R148 ;  /* 0x00000044dca8723c */ /* 0x040ff60000081094 */
[----:B------:R-:W-:Y:S04]  /*2bbc0*/  STL.64 [R1+0x2e18], R166 ;  /* 0x002e18a601007387 */ /* 0x000fe80000100a00 */
[----:B------:R1:W-:Y:S01]  /*2bbd0*/  STL.64 [R1+0x2e10], R164 ;  /* 0x002e10a401007387 */ /* 0x0003e20000100a00 */
[C---:B--2---:R-:W-:Y:S03]  /*2bbe0*/  HMMA.1688.F32.TF32 R172, R220.reuse, R64, R144 ;  /* 0x00000040dcac723c */ /* 0x044fe60000081090 */
[----:B------:R-:W2:Y:S04]  /*2bbf0*/  LDL.LU.64 R148, [R1+0x1140] ;  /* 0x0011400001947983 */ /* 0x000ea80000300a00 */
[----:B------:R-:W2:Y:S04]  /*2bc00*/  LDL.LU.64 R150, [R1+0x1148] ;  /* 0x0011480001967983 */ /* 0x000ea80000300a00 */
[----:B------:R-:W-:Y:S04]  /*2bc10*/  STL.64 [R1+0x2e28], R170 ;  /* 0x002e28aa01007387 */ /* 0x000fe80000100a00 */
[----:B------:R-:W-:Y:S04]  /*2bc20*/  STL.64 [R1+0x2e20], R168 ;  /* 0x002e20a801007387 */ /* 0x000fe80000100a00 */
[----:B------:R-:W2:Y:S04]  /*2bc30*/  LDL.LU.64 R144, [R1+0x1130] ;  /* 0x0011300001907983 */ /* 0x000ea80000300a00 */
[----:B------:R-:W2:Y:S04]  /*2bc40*/  LDL.LU.64 R146, [R1+0x1138] ;  /* 0x0011380001927983 */ /* 0x000ea80000300a00 */
[----:B------:R-:W-:Y:S04]  /*2bc50*/  STL.64 [R1+0x2e38], R174 ;  /* 0x002e38ae01007387 */ /* 0x000fe80000100a00 */
[----:B------:R-:W-:Y:S01]  /*2bc60*/  STL.64 [R1+0x2e30], R172 ;  /* 0x002e30ac01007387 */ /* 0x000fe20000100a00 */
[----:B---3--:R-:W-:Y:S03]  /*2bc70*/  HMMA.1688.F32.TF32 R176, R220, R60, R140 ;  /* 0x0000003cdcb0723c */ /* 0x008fe6000008108c */
[----:B------:R-:W3:Y:S04]  /*2bc80*/  LDL.LU.64 R140, [R1+0x1120] ;  /* 0x00112000018c7983 */ /* 0x000ee80000300a00 */
[----:B------:R-:W3:-:S12]  /*2bc90*/  LDL.LU.64 R142, [R1+0x1128] ;  /* 0x00112800018e7983 */ /* 0x000ed80000300a00 */
[----:B------:R-:W-:Y:S04]  /*2bca0*/  STL.64 [R1+0x2e48], R178 ;  /* 0x002e48b201007387 */ /* 0x000fe80000100a00 */
[----:B------:R-:W-:Y:S01]  /*2bcb0*/  STL.64 [R1+0x2e40], R176 ;  /* 0x002e40b001007387 */ /* 0x000fe20000100a00 */
[C---:B----4-:R-:W-:Y:S03]  /*2bcc0*/  HMMA.1688.F32.TF32 R180, R220.reuse, R56, R136 ;  /* 0x00000038dcb4723c */ /* 0x050fe60000081088 */
[----:B------:R-:W4:Y:S04]  /*2bcd0*/  LDL.LU.64 R136, [R1+0x1110] ;  /* 0x0011100001887983 */ /* 0x000f280000300a00 */
[----:B------:R-:W4:Y:S01]  /*2bce0*/  LDL.LU.64 R138, [R1+0x1118] ;  /* 0x00111800018a7983 */ /* 0x000f220000300a00 */
[C---:B------:R-:W-:Y:S11]  /*2bcf0*/  HMMA.1688.F32.TF32 R184, R220.reuse, R52, R160 ;  /* 0x00000034dcb8723c */ /* 0x040ff600000810a0 */
[----:B------:R-:W-:Y:S04]  /*2bd00*/  STL.64 [R1+0x2e58], R182 ;  /* 0x002e58b601007387 */ /* 0x000fe80000100a00 */
[----:B------:R-:W-:Y:S01]  /*2bd10*/  STL.64 [R1+0x2e50], R180 ;  /* 0x002e50b401007387 */ /* 0x000fe20000100a00 */
[C---:B------:R-:W-:Y:S03]  /*2bd20*/  HMMA.1688.F32.TF32 R188, R220.reuse, R48, R156 ;  /* 0x00000030dcbc723c */ /* 0x040fe6000008109c */
[----:B------:R-:W-:Y:S04]  /*2bd30*/  STL.64 [R1+0x2e68], R186 ;  /* 0x002e68ba01007387 */ /* 0x000fe80000100a00 */
[----:B------:R-:W-:Y:S04]  /*2bd40*/  STL.64 [R1+0x2e60], R184 ;  /* 0x002e60b801007387 */ /* 0x000fe80000100a00 */
[----:B-1----:R-:W4:Y:S04]  /*2bd50*/  LDL.LU.64 R164, [R1+0x1100] ;  /* 0x0011000001a47983 */ /* 0x002f280000300a00 */
[----:B------:R-:W4:Y:S04]  /*2bd60*/  LDL.LU.64 R166, [R1+0x1108] ;  /* 0x0011080001a67983 */ /* 0x000f280000300a00 */
[----:B------:R-:W4:Y:S04]  /*2bd70*/  LDL.LU.64 R160, [R1+0x10f0] ;  /* 0x0010f00001a07983 */ /* 0x000f280000300a00 */
[----:B------:R-:W4:Y:S01]  /*2bd80*/  LDL.LU.64 R162, [R1+0x10f8] ;  /* 0x0010f80001a27983 */ /* 0x000f220000300a00 */
[C---:B------:R-:W-:Y:S03]  /*2bd90*/  HMMA.1688.F32.TF32 R192, R220.reuse, R44, R152 ;  /* 0x0000002cdcc0723c */ /* 0x040fe60000081098 */
[----:B------:R-:W-:Y:S04]  /*2bda0*/  STL.64 [R1+0x2e78], R190 ;  /* 0x002e78be01007387 */ /* 0x000fe80000100a00 */
[----:B------:R-:W-:Y:S04]  /*2bdb0*/  STL.64 [R1+0x2e70], R188 ;  /* 0x002e70bc01007387 */ /* 0x000fe80000100a00 */
[----:B------:R-:W4:Y:S04]  /*2bdc0*/  LDL.LU.64 R156, [R1+0x650] ;  /* 0x00065000019c7983 */ /* 0x000f280000300a00 */
[----:B------:R-:W4:Y:S04]  /*2bdd0*/  LDL.LU.64 R158, [R1+0x658] ;  /* 0x00065800019e7983 */ /* 0x000f280000300a00 */
[----:B------:R-:W-:Y:S04]  /*2bde0*/  STL.64 [R1+0x2e88], R194 ;  /* 0x002e88c201007387 */ /* 0x000fe80000100a00 */
[----:B------:R-:W-:Y:S01]  /*2bdf0*/  STL.64 [R1+0x2e80], R192 ;  /* 0x002e80c001007387 */ /* 0x000fe20000100a00 */
[C---:B--2---:R-:W-:Y:S03]  /*2be00*/  HMMA.1688.F32.TF32 R196, R220.reuse, R40, R148 ;  /* 0x00000028dcc4723c */ /* 0x044fe60000081094 */
[----:B------:R-:W2:Y:S04]  /*2be10*/  LDL.LU.64 R152, [R1+0x510] ;  /* 0x0005100001987983 */ /* 0x000ea80000300a00 */
[----:B------:R-:W2:Y:S01]  /*2be20*/  LDL.LU.64 R154, [R1+0x518] ;  /* 0x00051800019a7983 */ /* 0x000ea20000300a00 */
[----:B------:R-:W-:Y:S11]  /*2be30*/  HMMA.1688.F32.TF32 R200, R220, R36, R144 ;  /* 0x00000024dcc8723c */ /* 0x000ff60000081090 */
[----:B------:R-:W-:Y:S04]  /*2be40*/  STL.64 [R1+0x2e98], R198 ;  /* 0x002e98c601007387 */ /* 0x000fe80000100a00 */
[----:B------:R-:W-:Y:S04]  /*2be50*/  STL.64 [R1+0x2e90], R196 ;  /* 0x002e90c401007387 */ /* 0x000fe80000100a00 */
[----:B------:R-:W-:Y:S04]  /*2be60*/  STL.64 [R1+0x2ea8], R202 ;  /* 0x002ea8ca01007387 */ /* 0x000fe80000100a00 */
[----:B------:R-:W-:Y:S04]  /*2be70*/  STL.64 [R1+0x2ea0], R200 ;  /* 0x002ea0c801007387 */ /* 0x000fe80000100a00 */
[----:B------:R-:W2:Y:S04]  /*2be80*/  LDL.LU.64 R144, [R1+0x520] ;  /* 0x0005200001907983 */ /* 0x000ea80000300a00 */
[----:B------:R-:W2:Y:S01]  /*2be90*/  LDL.LU.64 R146, [R1+0x528] ;  /* 0x0005280001927983 */ /* 0x000ea20000300a00 */
[----:B------:R-:W-:-:S05]  /*2bea0*/  LOP3.LUT R247, R0, 0x60, RZ, 0x3c, !PT ;  /* 0x0000006000f77812 */ /* 0x000fca00078e3cff */
[----:B------:R-:W-:Y:S04]  /*2beb0*/  LDS R233, [R247+UR6+0x10100] ;  /* 0x01010006f7e97984 */ /* 0x000fe80008000800 */
[----:B------:R-:W2:Y:S01]  /*2bec0*/  LDS R235, [R247+UR6+0x10900] ;  /* 0x01090006f7eb7984 */ /* 0x000ea20008000800 */
[----:B---3--:R-:W-:Y:S03]  /*2bed0*/  HMMA.1688.F32.TF32 R204, R220, R32, R140 ;  /* 0x00000020dccc723c */ /* 0x008fe6000008108c */
[----:B------:R-:W3:Y:S04]  /*2bee0*/  LDL.LU.64 R140, [R1+0x530] ;  /* 0x00053000018c7983 */ /* 0x000ee80000300a00 */
[----:B------:R-:W3:-:S12]  /*2bef0*/  LDL.LU.64 R142, [R1+0x538] ;  /* 0x00053800018e7983 */ /* 0x000ed80000300a00 */
[----:B------:R-:W-:Y:S04]  /*2bf00*/  STL.64 [R1+0x2eb8], R206 ;  /* 0x002eb8ce01007387 */ /* 0x000fe80000100a00 */
[----:B------:R-:W-:Y:S04]  /*2bf10*/  STL.64 [R1+0x2eb0], R204 ;  /* 0x002eb0cc01007387 */ /* 0x000fe80000100a00 */
[----:B------:R-:W3:Y:S04]  /*2bf20*/  LDL.LU.64 R148, [R1+0x540] ;  /* 0x0005400001947983 */ /* 0x000ee80000300a00 */
[----:B------:R-:W3:Y:S01]  /*2bf30*/  LDL.LU.64 R150, [R1+0x548] ;  /* 0x0005480001967983 */ /* 0x000ee20000300a00 */
[----:B----4-:R-:W-:Y:S03]  /*2bf40*/  HMMA.1688.F32.TF32 R208, R220, R28, R136 ;  /* 0x0000001cdcd0723c */ /* 0x010fe60000081088 */
[----:B------:R-:W4:Y:S04]  /*2bf50*/  LDL.LU.64 R136, [R1+0x550] ;  /* 0x0005500001887983 */ /* 0x000f280000300a00 */
[----:B------:R-:W4:-:S12]  /*2bf60*/  LDL.LU.64 R138, [R1+0x558] ;  /* 0x00055800018a7983 */ /* 0x000f180000300a00 */
[----:B------:R-:W-:Y:S04]  /*2bf70*/  STL.64 [R1+0x2ec8], R210 ;  /* 0x002ec8d201007387 */ /* 0x000fe80000100a00 */
[----:B------:R-:W-:Y:S01]  /*2bf80*/  STL.64 [R1+0x2ec0], R208 ;  /* 0x002ec0d001007387 */ /* 0x000fe20000100a00 */
[C---:B------:R-:W-:Y:S08]  /*2bf90*/  HMMA.1688.F32.TF32 R212, R220.reuse, R24, R164 ;  /* 0x00000018dcd4723c */ /* 0x040ff000000810a4 */
[C---:B------:R-:W-:Y:S11]  /*2bfa0*/  HMMA.1688.F32.TF32 R216, R220.reuse, R20, R160 ;  /* 0x00000014dcd8723c */ /* 0x040ff600000810a0 */
[----:B------:R-:W-:Y:S01]  /*2bfb0*/  STL.64 [R1+0x2ed8], R214 ;  /* 0x002ed8d601007387 */ /* 0x000fe20000100a00 */
[----:B------:R-:W-:Y:S03]  /*2bfc0*/  HMMA.1688.F32.TF32 R220, R220, R16, R156 ;  /* 0x00000010dcdc723c */ /* 0x000fe6000008109c */
[----:B------:R-:W-:Y:S04]  /*2bfd0*/  STL.64 [R1+0x2ed0], R212 ;  /* 0x002ed0d401007387 */ /* 0x000fe80000100a00 */
[----:B------:R-:W-:Y:S01]  /*2bfe0*/  STL.64 [R1+0x2ee8], R218 ;  /* 0x002ee8da01007387 */ /* 0x000fe20000100a00 */
[C---:B--2---:R-:W-:Y:S03]  /*2bff0*/  HMMA.1688.F32.TF32 R224, R232.reuse, R132, R152 ;  /* 0x00000084e8e0723c */ /* 0x044fe60000081098 */
[----:B------:R-:W-:Y:S08]  /*2c000*/  STL.64 [R1+0x2ee0], R216 ;  /* 0x002ee0d801007387 */ /* 0x000ff00000100a00 */
[----:B------:R-:W-:Y:S04]  /*2c010*/  STL [R1+0x2d3c], R220 ;  /* 0x002d3cdc01007387 */ /* 0x000fe80000100800 */
[----:B------:R-:W-:Y:S04]  /*2c020*/  STL [R1+0x2d38], R221 ;  /* 0x002d38dd01007387 */ /* 0x000fe80000100800 */
[----:B------:R-:W-:Y:S04]  /*2c030*/  STL [R1+0x2d34], R222 ;  /* 0x002d34de01007387 */ /* 0x000fe80000100800 */
[----:B------:R-:W-:Y:S04]  /*2c040*/  STL [R1+0x2d30], R223 ;  /* 0x002d30df01007387 */ /* 0x000fe80000100800 */
[----:B------:R-:W-:Y:S04]  /*2c050*/  STL [R1+0x2d2c], R224 ;  /* 0x002d2ce001007387 */ /* 0x000fe80000100800 */
[----:B------:R-:W-:Y:S04]  /*2c060*/  STL [R1+0x2d28], R225 ;  /* 0x002d28e101007387 */ /* 0x000fe80000100800 */
[----:B------:R-:W-:Y:S04]  /*2c070*/  STL [R1+0x2d24], R226 ;  /* 0x002d24e201007387 */ /* 0x000fe80000100800 */
[----:B------:R-:W-:Y:S01]  /*2c080*/  STL [R1+0x2d20], R227 ;  /* 0x002d20e301007387 */ /* 0x000fe20000100800 */
[----:B------:R-:W-:Y:S03]  /*2c090*/  HMMA.1688.F32.TF32 R152, R232, R128, R144 ;  /* 0x00000080e898723c */ /* 0x000fe60000081090 */
[----:B------:R-:W2:Y:S04]  /*2c0a0*/  LDL.LU.64 R144, [R1+0x560] ;  /* 0x0005600001907983 */ /* 0x000ea80000300a00 */
[----:B------:R-:W2:-:S12]  /*2c0b0*/  LDL.LU.64 R146, [R1+0x568] ;  /* 0x0005680001927983 */ /* 0x000e980000300a00 */
[----:B------:R-:W-:Y:S04]  /*2c0c0*/  STL.64 [R1+0x1f0], R152 ;  /* 0x0001f09801007387 */ /* 0x000fe80000100a00 */
[----:B------:R3:W-:Y:S02]  /*2c0d0*/  STL.64 [R1+0x1f8], R154 ;  /* 0x0001f89a01007387 */ /* 0x0007e40000100a00 */
[----:B---3--:R-:W-:Y:S02]  /*2c0e0*/  HMMA.1688.F32.TF32 R152, R232, R124, R140 ;  /* 0x0000007ce898723c */ /* 0x008fe4000008108c */
[----:B------:R-:W3:Y:S04]  /*2c0f0*/  LDL.LU.64 R140, [R1+0x570] ;  /* 0x00057000018c7983 */ /* 0x000ee80000300a00 */
[----:B------:R-:W3:-:S13]  /*2c100*/  LDL.LU.64 R142, [R1+0x578] ;  /* 0x00057800018e7983 */ /* 0x000eda0000300a00 */
[----:B------:R1:W-:Y:S04]  /*2c110*/  STL.64 [R1+0x200], R152 ;  /* 0x0002009801007387 */ /* 0x0003e80000100a00 */
[----:B------:R1:W-:Y:S01]  /*2c120*/  STL.64 [R1+0x208], R154 ;  /* 0x0002089a01007387 */ /* 0x0003e20000100a00 */
[C---:B------:R-:W-:Y:S03]  /*2c130*/  HMMA.1688.F32.TF32 R148, R232.reuse, R120, R148 ;  /* 0x00000078e894723c */ /* 0x040fe60000081094 */
[----:B------:R-:W3:Y:S04]  /*2c140*/  LDL.LU.64 R176, [R1+0x580] ;  /* 0x0005800001b07983 */ /* 0x000ee80000300a00 */
[----:B------:R-:W3:Y:S01]  /*2c150*/  LDL.LU.64 R178, [R1+0x588] ;  /* 0x0005880001b27983 */ /* 0x000ee20000300a00 */
[C---:B----4-:R-:W-:Y:S11]  /*2c160*/  HMMA.1688.F32.TF32 R136, R232.reuse, R116, R136 ;  /* 0x00000074e888723c */ /* 0x050ff60000081088 */
[----:B------:R-:W-:Y:S04]  /*2c170*/  STL.64 [R1+0x210], R148 ;  /* 0x0002109401007387 */ /* 0x000fe80000100a00 */
[----:B------:R-:W-:Y:S04]  /*2c180*/  STL.64 [R1+0x218], R150 ;  /* 0x0002189601007387 */ /* 0x000fe80000100a00 */
[----:B------:R-:W4:Y:S04]  /*2c190*/  LDL.LU.64 R172, [R1+0x590] ;  /* 0x0005900001ac7983 */ /* 0x000f280000300a00 */
[----:B------:R-:W4:Y:S04]  /*2c1a0*/  LDL.LU.64 R174, [R1+0x598] ;  /* 0x0005980001ae7983 */ /* 0x000f280000300a00 */
        /* <DEDUP_REMOVED lines=10> */
[----:B-1----:R-:W4:Y:S04]  /*2c250*/  LDL.LU.64 R152, [R1+0x5e0] ;  /* 0x0005e00001987983 */ /* 0x002f280000300a00 */
[----:B------:R-:W4:Y:S04]  /*2c260*/  LDL.LU.64 R154, [R1+0x5e8] ;  /* 0x0005e800019a7983 */ /* 0x000f280000300a00 */
[----:B------:R-:W4:Y:S04]  /*2c270*/  LDL.LU.64 R136, [R1+0x5f0] ;  /* 0x0005f00001887983 */ /* 0x000f280000300a00 */
[----:B------:R-:W4:Y:S04]  /*2c280*/  LDL.LU.64 R138, [R1+0x5f8] ;  /* 0x0005f800018a7983 */ /* 0x000f280000300a00 */
[----:B------:R-:W4:Y:S04]  /*2c290*/  LDL.LU.64 R148, [R1+0x600] ;  /* 0x0006000001947983 */ /* 0x000f280000300a00 */
[----:B------:R-:W4:Y:S01]  /*2c2a0*/  LDL.LU.64 R150, [R1+0x608] ;  /* 0x0006080001967983 */ /* 0x000f220000300a00 */
[----:B--2---:R-:W-:-:S15]  /*2c2b0*/  HMMA.1688.F32.TF32 R144, R232, R112, R144 ;  /* 0x00000070e890723c */ /* 0x004fde0000081090 */
[----:B------:R-:W-:-:S04]  /*2c2c0*/  NOP ;  /* 0x0000000000007918 */ /* 0x000fc80000000000 */
[----:B------:R1:W-:Y:S01]  /*2c2d0*/  STL.64 [R1+0x230], R144 ;  /* 0x0002309001007387 */ /* 0x0003e20000100a00 */
[----:B------:R-:W-:-:S03]  /*2c2e0*/  IMAD.MOV.U32 R220, RZ, RZ, R147 ;  /* 0x000000ffffdc7224 */ /* 0x000fc600078e0093 */
[----:B------:R2:W-:Y:S04]  /*2c2f0*/  STL [R1+0x238], R146 ;  /* 0x0002389201007387 */ /* 0x0005e80000100800 */
[----:B-1----:R-:W4:Y:S04]  /*2c300*/  LDL.LU.64 R144, [R1+0x610] ;  /* 0x0006100001907983 */ /* 0x002f280000300a00 */
[----:B--2---:R-:W2:Y:S01]  /*2c310*/  LDL.LU.64 R146, [R1+0x618] ;  /* 0x0006180001927983 */ /* 0x004ea20000300a00 */
[C---:B---3--:R-:W-:Y:S08]  /*2c320*/  HMMA.1688.F32.TF32 R140, R232.reuse, R12, R140 ;  /* 0x0000000ce88c723c */ /* 0x048ff0000008108c */
[----:B------:R-:W-:Y:S11]  /*2c330*/  HMMA.1688.F32.TF32 R176, R232, R8, R176 ;  /* 0x00000008e8b0723c */ /* 0x000ff600000810b0 */
[----:B------:R-:W-:Y:S01]  /*2c340*/  IMAD.MOV.U32 R221, RZ, RZ, R140 ;  /* 0x000000ffffdd7224 */ /* 0x000fe200078e008c */
[----:B------:R1:W-:Y:S01]  /*2c350*/  STL [R1+0x24c], R143 ;  /* 0x00024c8f01007387 */ /* 0x0003e20000100800 */
[----:B------:R-:W-:-:S02]  /*2c360*/  IMAD.MOV.U32 R222, RZ, RZ, R141 ;  /* 0x000000ffffde7224 */ /* 0x000fc400078e008d */
[----:B------:R-:W-:Y:S01]  /*2c370*/  IMAD.MOV.U32 R223, RZ, RZ, R142 ;  /* 0x000000ffffdf7224 */ /* 0x000fe200078e008e */
[----:B------:R-:W3:Y:S04]  /*2c380*/  LDL.LU.64 R140, [R1+0x670] ;  /* 0x00067000018c7983 */ /* 0x000ee80000300a00 */
[----:B-1----:R-:W3:Y:S01]  /*2c390*/  LDL.LU.64 R142, [R1+0x678] ;  /* 0x00067800018e7983 */ /* 0x002ee20000300a00 */
[----:B------:R-:W-:Y:S02]  /*2c3a0*/  IMAD.MOV.U32 R224, RZ, RZ, R176 ;  /* 0x000000ffffe07224 */ /* 0x000fe400078e00b0 */
[----:B------:R-:W-:Y:S02]  /*2c3b0*/  IMAD.MOV.U32 R225, RZ, RZ, R177 ;  /* 0x000000ffffe17224 */ /* 0x000fe400078e00b1 */
[----:B------:R-:W-:-:S02]  /*2c3c0*/  IMAD.MOV.U32 R226, RZ, RZ, R178 ;  /* 0x000000ffffe27224 */ /* 0x000fc400078e00b2 */
[----:B------:R-:W-:Y:S02]  /*2c3d0*/  IMAD.MOV.U32 R227, RZ, RZ, R179 ;  /* 0x000000ffffe37224 */ /* 0x000fe400078e00b3 */
[C---:B----4-:R-:W-:Y:S08]  /*2c3e0*/  HMMA.1688.F32.TF32 R176, R232.reuse, R108, R172 ;  /* 0x0000006ce8b0723c */ /* 0x050ff000000810ac */
[C---:B------:R-:W-:Y:S08]  /*2c3f0*/  HMMA.1688.F32.TF32 R172, R232.reuse, R104, R168 ;  /* 0x00000068e8ac723c */ /* 0x040ff000000810a8 */
[C---:B------:R-:W-:Y:S08]  /*2c400*/  HMMA.1688.F32.TF32 R168, R232.reuse, R100, R164 ;  /* 0x00000064e8a8723c */ /* 0x040ff000000810a4 */
[C---:B------:R-:W-:Y:S08]  /*2c410*/  HMMA.1688.F32.TF32 R164, R232.reuse, R96, R160 ;  /* 0x00000060e8a4723c */ /* 0x040ff000000810a0 */
[C---:B------:R-:W-:Y:S08]  /*2c420*/  HMMA.1688.F32.TF32 R160, R232.reuse, R92, R156 ;  /* 0x0000005ce8a0723c */ /* 0x040ff0000008109c */
[C---:B------:R-:W-:Y:S01]  /*2c430*/  HMMA.1688.F32.TF32 R156, R232.reuse, R88, R152 ;  /* 0x00000058e89c723c */ /* 0x040fe20000081098 */
[----:B------:R-:W-:Y:S04]  /*2c440*/  STL.64 [R1+0x4e0], R176 ;  /* 0x0004e0b001007387 */ /* 0x000fe80000100a00 */
[----:B------:R-:W-:Y:S04]  /*2c450*/  STL.64 [R1+0x4e8], R178 ;  /* 0x0004e8b201007387 */ /* 0x000fe80000100a00 */
[----:B------:R-:W-:Y:S04]  /*2c460*/  STL.64 [R1+0x4f0], R172 ;  /* 0x0004f0ac01007387 */ /* 0x000fe80000100a00 */
[----:B------:R-:W-:Y:S04]  /*2c470*/  STL.64 [R1+0x4f8], R174 ;  /* 0x0004f8ae01007387 */ /* 0x000fe80000100a00 */
[----:B------:R-:W-:Y:S04]  /*2c480*/  STL.64 [R1+0x520], R168 ;  /* 0x000520a801007387 */ /* 0x000fe80000100a00 */
[----:B------:R-:W-:Y:S01]  /*2c490*/  STL.64 [R1+0x528], R170 ;  /* 0x000528aa01007387 */ /* 0x000fe20000100a00 */
[C---:B------:R-:W-:Y:S03]  /*2c4a0*/  HMMA.1688.F32.TF32 R152, R232.reuse, R84, R136 ;  /* 0x00000054e898723c */ /* 0x040fe60000081088 */
[----:B------:R-:W-:Y:S04]  /*2c4b0*/  STL.64 [R1+0x660], R164 ;  /* 0x000660a401007387 */ /* 0x000fe80000100a00 */
[----:B------:R-:W-:Y:S04]  /*2c4c0*/  STL.64 [R1+0x668], R166 ;  /* 0x000668a601007387 */ /* 0x000fe80000100a00 */
[----:B------:R-:W-:Y:S04]  /*2c4d0*/  STL.64 [R1+0x650], R160 ;  /* 0x000650a001007387 */ /* 0x000fe80000100a00 */
[----:B------:R-:W-:Y:S04]  /*2c4e0*/  STL.64 [R1+0x658], R162 ;  /* 0x000658a201007387 */ /* 0x000fe80000100a00 */
[----:B------:R-:W4:Y:S04]  /*2c4f0*/  LDL.LU.64 R136, [R1+0x680] ;  /* 0x0006800001887983 */ /* 0x000f280000300a00 */
[----:B------:R-:W-:Y:S04]  /*2c500*/  STL.64 [R1+0x640], R156 ;  /* 0x0006409c01007387 */ /* 0x000fe80000100a00 */
[----:B------:R-:W-:Y:S04]  /*2c510*/  STL.64 [R1+0x648], R158 ;  /* 0x0006489e01007387 */ /* 0x000fe80000100a00 */
        /* <DEDUP_REMOVED lines=10> */
[----:B--2---:R-:W-:-:S15]  /*2c5c0*/  HMMA.1688.F32.TF32 R144, R232, R76, R144 ;  /* 0x0000004ce890723c */ /* 0x004fde0000081090 */
[----:B------:R-:W-:-:S04]  /*2c5d0*/  NOP ;  /* 0x0000000000007918 */ /* 0x000fc80000000000 */
[----:B------:R1:W-:Y:S04]  /*2c5e0*/  STL.64 [R1+0x610], R144 ;  /* 0x0006109001007387 */ /* 0x0003e80000100a00 */
[----:B------:R2:W-:Y:S04]  /*2c5f0*/  STL.64 [R1+0x618], R146 ;  /* 0x0006189201007387 */ /* 0x0005e80000100a00 */
[----:B-1----:R-:W4:Y:S04]  /*2c600*/  LDL.LU.64 R144, [R1+0x6b0] ;  /* 0x0006b00001907983 */ /* 0x002f280000300a00 */
[----:B--2---:R-:W2:Y:S01]  /*2c610*/  LDL.LU.64 R146, [R1+0x6b8] ;  /* 0x0006b80001927983 */ /* 0x004ea20000300a00 */
[----:B---3--:R-:W-:-:S15]  /*2c620*/  HMMA.1688.F32.TF32 R140, R232, R72, R140 ;  /* 0x00000048e88c723c */ /* 0x008fde000008108c */
        /* <DEDUP_REMOVED lines=9> */
[----:B------:R-:W2:Y:S04]  /*2c6c0*/  LDL.LU.64 R156, [R1+0x6f0] ;  /* 0x0006f000019c7983 */ /* 0x000ea80000300a00 */
[----:B------:R-:W2:Y:S04]  /*2c6d0*/  LDL.LU.64 R158, [R1+0x6f8] ;  /* 0x0006f800019e7983 */ /* 0x000ea80000300a00 */
[----:B-1----:R-:W2:Y:S04]  /*2c6e0*/  LDL.LU.64 R140, [R1+0x700] ;  /* 0x00070000018c7983 */ /* 0x002ea80000300a00 */
[----:B---3--:R-:W3:Y:S01]  /*2c6f0*/  LDL.LU.64 R142, [R1+0x708] ;  /* 0x00070800018e7983 */ /* 0x008ee20000300a00 */
[----:B----4-:R-:W-:Y:S03]  /*2c700*/  HMMA.1688.F32.TF32 R172, R232, R68, R136 ;  /* 0x00000044e8ac723c */ /* 0x010fe60000081088 */
[----:B------:R-:W4:Y:S04]  /*2c710*/  LDL.LU.64 R136, [R1+0x710] ;  /* 0x0007100001887983 */ /* 0x000f280000300a00 */
[----:B------:R-:W4:-:S12]  /*2c720*/  LDL.LU.64 R138, [R1+0x718] ;  /* 0x00071800018a7983 */ /* 0x000f180000300a00 */
[----:B------:R-:W-:Y:S04]  /*2c730*/  STL.64 [R1+0x5f0], R172 ;  /* 0x0005f0ac01007387 */ /* 0x000fe80000100a00 */
[----:B------:R1:W-:Y:S02]  /*2c740*/  STL.64 [R1+0x5f8], R174 ;  /* 0x0005f8ae01007387 */ /* 0x0003e40000100a00 */
[----:B-1----:R-:W-:Y:S02]  /*2c750*/  HMMA.1688.F32.TF32 R172, R232, R64, R152 ;  /* 0x00000040e8ac723c */ /* 0x002fe40000081098 */
[----:B------:R-:W4:Y:S04]  /*2c760*/  LDL.LU.64 R152, [R1+0x720] ;  /* 0x0007200001987983 */ /* 0x000f280000300a00 */
[----:B------:R-:W4:-:S13]  /*2c770*/  LDL.LU.64 R154, [R1+0x728] ;  /* 0x00072800019a7983 */ /* 0x000f1a0000300a00 */
        /* <DEDUP_REMOVED lines=18> */
[----:B------:R-:W-:Y:S01]  /*2c8a0*/  STL.64 [R1+0x5a0], R168 ;  /* 0x0005a0a801007387 */ /* 0x000fe20000100a00 */
[C---:B---3--:R-:W-:Y:S03]  /*2c8b0*/  HMMA.1688.F32.TF32 R156, R232.reuse, R36, R140 ;  /* 0x00000024e89c723c */ /* 0x048fe6000008108c */
[----:B------:R-:W-:Y:S04]  /*2c8c0*/  STL.64 [R1+0x5a8], R170 ;  /* 0x0005a8aa01007387 */ /* 0x000fe80000100a00 */
[----:B------:R-:W-:Y:S04]  /*2c8d0*/  STL.64 [R1+0x590], R164 ;  /* 0x000590a401007387 */ /* 0x000fe80000100a00 */
[----:B------:R-:W-:Y:S04]  /*2c8e0*/  STL.64 [R1+0x598], R166 ;  /* 0x000598a601007387 */ /* 0x000fe80000100a00 */
[----:B------:R-:W3:Y:S04]  /*2c8f0*/  LDL.LU.64 R140, [R1+0x740] ;  /* 0x00074000018c7983 */ /* 0x000ee80000300a00 */
[----:B------:R-:W-:Y:S04]  /*2c900*/  STL.64 [R1+0x580], R160 ;  /* 0x000580a001007387 */ /* 0x000fe80000100a00 */
[----:B------:R-:W-:Y:S04]  /*2c910*/  STL.64 [R1+0x588], R162 ;  /* 0x000588a201007387 */ /* 0x000fe80000100a00 */
[----:B------:R-:W3:Y:S04]  /*2c920*/  LDL.LU.64 R142, [R1+0x748] ;  /* 0x00074800018e7983 */ /* 0x000ee80000300a00 */
[----:B------:R-:W-:Y:S04]  /*2c930*/  STL.64 [R1+0x570], R156 ;  /* 0x0005709c01007387 */ /* 0x000fe80000100a00 */
[----:B------:R4:W-:Y:S02]  /*2c940*/  STL.64 [R1+0x578], R158 ;  /* 0x0005789e01007387 */ /* 0x0009e40000100a00 */
[----:B----4-:R-:W-:Y:S02]  /*2c950*/  HMMA.1688.F32.TF32 R156, R232, R32, R136 ;  /* 0x00000020e89c723c */ /* 0x010fe40000081088 */
[----:B------:R-:W4:Y:S04]  /*2c960*/  LDL.LU.64 R136, [R1+0x800] ;  /* 0x0008000001887983 */ /* 0x000f280000300a00 */
[----:B------:R-:W4:-:S13]  /*2c970*/  LDL.LU.64 R138, [R1+0x808] ;  /* 0x00080800018a7983 */ /* 0x000f1a0000300a00 */
[----:B------:R1:W-:Y:S01]  /*2c980*/  STL.64 [R1+0x560], R156 ;  /* 0x0005609c01007387 */ /* 0x0003e20000100a00 */
[C---:B------:R-:W-:Y:S03]  /*2c990*/  HMMA.1688.F32.TF32 R152, R232.reuse, R28, R152 ;  /* 0x0000001ce898723c */ /* 0x040fe60000081098 */
[----:B------:R1:W-:Y:S04]  /*2c9a0*/  STL.64 [R1+0x568], R158 ;  /* 0x0005689e01007387 */ /* 0x0003e80000100a00 */
[----:B------:R-:W4:Y:S04]  /*2c9b0*/  LDL.LU.64 R164, [R1+0x12c0] ;  /* 0x0012c00001a47983 */ /* 0x000f280000300a00 */
[----:B------:R-:W4:Y:S08]  /*2c9c0*/  LDL.LU.64 R166, [R1+0x12c8] ;  /* 0x0012c80001a67983 */ /* 0x000f300000300a00 */
[----:B------:R1:W-:Y:S01]  /*2c9d0*/  STL.64 [R1+0x550], R152 ;  /* 0x0005509801007387 */ /* 0x0003e20000100a00 */
[C---:B------:R-:W-:Y:S03]  /*2c9e0*/  HMMA.1688.F32.TF32 R148, R232.reuse, R24, R148 ;  /* 0x00000018e894723c */ /* 0x040fe60000081094 */
[----:B------:R1:W-:Y:S04]  /*2c9f0*/  STL.64 [R1+0x558], R154 ;  /* 0x0005589a01007387 */ /* 0x0003e80000100a00 */
[----:B------:R-:W4:Y:S04]  /*2ca00*/  LDL.LU.64 R160, [R1+0x12b0] ;  /* 0x0012b00001a07983 */ /* 0x000f280000300a00 */
[----:B------:R-:W4:Y:S08]  /*2ca10*/  LDL.LU.64 R162, [R1+0x12b8] ;  /* 0x0012b80001a27983 */ /* 0x000f300000300a00 */
[----:B------:R-:W-:Y:S04]  /*2ca20*/  STL.64 [R1+0x540], R148 ;  /* 0x0005409401007387 */ /* 0x000fe80000100a00 */
[----:B------:R-:W-:Y:S04]  /*2ca30*/  STL.64 [R1+0x548], R150 ;  /* 0x0005489601007387 */ /* 0x000fe80000100a00 */
[----:B-1----:R-:W4:Y:S04]  /*2ca40*/  LDL.LU.64 R156, [R1+0x12a0] ;  /* 0x0012a000019c7983 */ /* 0x002f280000300a00 */
[----:B------:R-:W4:Y:S01]  /*2ca50*/  LDL.LU.64 R158, [R1+0x12a8] ;  /* 0x0012a800019e7983 */ /* 0x000f220000300a00 */
[----:B--2---:R-:W-:-:S15]  /*2ca60*/  HMMA.1688.F32.TF32 R144, R232, R20, R144 ;  /* 0x00000014e890723c */ /* 0x004fde0000081090 */
[----:B------:R-:W-:-:S04]  /*2ca70*/  NOP ;  /* 0x0000000000007918 */ /* 0x000fc80000000000 */
[----:B------:R1:W-:Y:S04]  /*2ca80*/  STL.64 [R1+0x530], R144 ;  /* 0x0005309001007387 */ /* 0x0003e80000100a00 */
[----:B------:R2:W-:Y:S04]  /*2ca90*/  STL.64 [R1+0x538], R146 ;  /* 0x0005389201007387 */ /* 0x0005e80000100a00 */
[----:B------:R-:W4:Y:S04]  /*2caa0*/  LDL.LU.64 R152, [R1+0x1290] ;  /* 0x0012900001987983 */ /* 0x000f280000300a00 */
[----:B------:R-:W4:Y:S04]  /*2cab0*/  LDL.LU.64 R154, [R1+0x1298] ;  /* 0x00129800019a7983 */ /* 0x000f280000300a00 */
[----:B-1----:R-:W4:Y:S04]  /*2cac0*/  LDL.LU.64 R144, [R1+0x1280] ;  /* 0x0012800001907983 */ /* 0x002f280000300a00 */
[----:B--2---:R-:W2:Y:S01]  /*2cad0*/  LDL.LU.64 R146, [R1+0x1288] ;  /* 0x0012880001927983 */ /* 0x004ea20000300a00 */
[----:B---3--:R-:W-:Y:S03]  /*2cae0*/  HMMA.1688.F32.TF32 R148, R232, R16, R140 ;  /* 0x00000010e894723c */ /* 0x008fe6000008108c */
[----:B------:R-:W3:Y:S04]  /*2caf0*/  LDL.LU.64 R140, [R1+0x1270] ;  /* 0x00127000018c7983 */ /* 0x000ee80000300a00 */
[----:B------:R-:W3:Y:S04]  /*2cb00*/  LDL.LU.64 R142, [R1+0x1278] ;  /* 0x00127800018e7983 */ /* 0x000ee80000300a00 */
[----:B------:R-:W-:Y:S04]  /*2cb10*/  LDS R232, [R3+UR6+0x10180] ;  /* 0x0101800603e87984 */ /* 0x000fe80008000800 */
[----:B------:R-:W-:Y:S04]  /*2cb20*/  LDS R234, [R3+UR6+0x10980] ;  /* 0x0109800603ea7984 */ /* 0x000fe80008000800 */
[----:B------:R-:W-:Y:S04]  /*2cb30*/  LDS R233, [R247+UR6+0x10180] ;  /* 0x01018006f7e97984 */ /* 0x000fe80008000800 */
[----:B------:R-:W-:Y:S04]  /*2cb40*/  STL.64 [R1+0x510], R148 ;  /* 0x0005109401007387 */ /* 0x000fe80000100a00 */
[----:B------:R4:W-:Y:S04]  /*2cb50*/  STL.64 [R1+0x518], R150 ;  /* 0x0005189601007387 */ /* 0x0009e80000100a00 */
[----:B------:R-:W1:Y:S01]  /*2cb60*/  LDS R235, [R247+UR6+0x10980] ;  /* 0x01098006f7eb7984 */ /* 0x000e620008000800 */
[----:B----4-:R-:W-:Y:S03]  /*2cb70*/  HMMA.1688.F32.TF32 R148, R228, R132, R136 ;  /* 0x00000084e494723c */ /* 0x010fe60000081088 */
[----:B------:R-:W4:Y:S04]  /*2cb80*/  LDL.LU.64 R136, [R1+0x1260] ;  /* 0x0012600001887983 */ /* 0x000f280000300a00 */
[----:B------:R-:W4:-:S12]  /*2cb90*/  LDL.LU.64 R138, [R1+0x1268] ;  /* 0x00126800018a7983 */ /* 0x000f180000300a00 */
[----:B------:R1:W-:Y:S04]  /*2cba0*/  STL.64 [R1+0x500], R148 ;  /* 0x0005009401007387 */ /* 0x0003e80000100a00 */
[----:B------:R1:W-:Y:S04]  /*2cbb0*/  STL.64 [R1+0x508], R150 ;  /* 0x0005089601007387 */ /* 0x0003e80000100a00 */
[----:B-1----:R-:W4:Y:S04]  /*2cbc0*/  LDL.LU.64 R148, [R1+0x1250] ;  /* 0x0012500001947983 */ /* 0x002f280000300a00 */
[----:B------:R-:W4:Y:S01]  /*2cbd0*/  LDL.LU.64 R150, [R1+0x1258] ;  /* 0x0012580001967983 */ /* 0x000f220000300a00 */
[C---:B------:R-:W-:Y:S08]  /*2cbe0*/  HMMA.1688.F32.TF32 R168, R228.reuse, R128, R164 ;  /* 0x00000080e4a8723c */ /* 0x040ff000000810a4 */
[C---:B------:R-:W-:Y:S11]  /*2cbf0*/  HMMA.1688.F32.TF32 R164, R228.reuse, R124, R160 ;  /* 0x0000007ce4a4723c */ /* 0x040ff600000810a0 */
[----:B------:R-:W-:Y:S04]  /*2cc00*/  STL.64 [R1+0x670], R168 ;  /* 0x000670a801007387 */ /* 0x000fe80000100a00 */
[----:B------:R-:W-:Y:S01]  /*2cc10*/  STL.64 [R1+0x678], R170 ;  /* 0x000678aa01007387 */ /* 0x000fe20000100a00 */
[----:B------:R-:W-:Y:S03]  /*2cc20*/  HMMA.1688.F32.TF32 R160, R228, R120, R156 ;  /* 0x00000078e4a0723c */ /* 0x000fe6000008109c */
[----:B------:R-:W-:Y:S04]  /*2cc30*/  STL.64 [R1+0x680], R164 ;  /* 0x000680a401007387 */ /* 0x000fe80000100a00 */
[----:B------:R-:W-:-:S12]  /*2cc40*/  STL.64 [R1+0x688], R166 ;  /* 0x000688a601007387 */ /* 0x000fd80000100a00 */
[----:B------:R-:W-:Y:S04]  /*2cc50*/  STL.64 [R1+0x690], R160 ;  /* 0x000690a001007387 */ /* 0x000fe80000100a00 */
[----:B------:R-:W-:Y:S01]  /*2cc60*/  STL.64 [R1+0x698], R162 ;  /* 0x000698a201007387 */ /* 0x000fe20000100a00 */
[C---:B------:R-:W-:Y:S08]  /*2cc70*/  HMMA.1688.F32.TF32 R156, R228.reuse, R116, R152 ;  /* 0x00000074e49c723c */ /* 0x040ff00000081098 */
[C---:B--2---:R-:W-:Y:S01]  /*2cc80*/  HMMA.1688.F32.TF32 R152, R228.reuse, R112, R144 ;  /* 0x00000070e498723c */ /* 0x044fe20000081090 */
[----:B------:R-:W2:Y:S10]  /*2cc90*/  LDL.LU.64 R144, [R1+0x1240] ;  /* 0x0012400001907983 */ /* 0x000eb40000300a00 */
        /* <DEDUP_REMOVED lines=9> */
[----:B------:R4:W-:Y:S02]  /*2cd30*/  STL.64 [R1+0x6c8], R154 ;  /* 0x0006c89a01007387 */ /* 0x0009e40000100a00 */
[C---:B----4-:R-:W-:Y:S02]  /*2cd40*/  HMMA.1688.F32.TF32 R152, R228.reuse, R8, R136 ;  /* 0x00000008e498723c */ /* 0x050fe40000081088 */
[----:B------:R-:W4:Y:S04]  /*2cd50*/  LDL.LU.64 R136, [R1+0x1220] ;  /* 0x0012200001887983 */ /* 0x000f280000300a00 */
[----:B------:R-:W4:Y:S02]  /*2cd60*/  LDL.LU.64 R138, [R1+0x1228] ;  /* 0x00122800018a7983 */ /* 0x000f240000300a00 */
[C---:B------:R-:W-:Y:S11]  /*2cd70*/  HMMA.1688.F32.TF32 R148, R228.reuse, R108, R148 ;  /* 0x0000006ce494723c */ /* 0x040ff60000081094 */
[----:B------:R1:W-:Y:S04]  /*2cd80*/  STL.64 [R1+0x6d0], R152 ;  /* 0x0006d09801007387 */ /* 0x0003e80000100a00 */
[----:B------:R1:W-:Y:S04]  /*2cd90*/  STL.64 [R1+0x6d8], R154 ;  /* 0x0006d89a01007387 */ /* 0x0003e80000100a00 */
        /* <DEDUP_REMOVED lines=17> */
[----:B------:R-:W4:Y:S01]  /*2ceb0*/  LDL.LU.64 R150, [R1+0x1388] ;  /* 0x0013880001967983 */ /* 0x000f220000300a00 */
[----:B--2---:R-:W-:Y:S03]  /*2cec0*/  HMMA.1688.F32.TF32 R180, R228, R104, R144 ;  /* 0x00000068e4b4723c */ /* 0x004fe60000081090 */
[----:B------:R-:W2:Y:S04]  /*2ced0*/  LDL.LU.64 R144, [R1+0x1370] ;  /* 0x0013700001907983 */ /* 0x000ea80000300a00 */
[----:B------:R-:W2:-:S12]  /*2cee0*/  LDL.LU.64 R146, [R1+0x1378] ;  /* 0x0013780001927983 */ /* 0x000e980000300a00 */
[----:B------:R-:W-:Y:S04]  /*2cef0*/  STL.64 [R1+0x6f0], R180 ;  /* 0x0006f0b401007387 */ /* 0x000fe80000100a00 */
[----:B------:R3:W-:Y:S02]  /*2cf00*/  STL.64 [R1+0x6f8], R182 ;  /* 0x0006f8b601007387 */ /* 0x0007e40000100a00 */
[----:B---3--:R-:W-:Y:S02]  /*2cf10*/  HMMA.1688.F32.TF32 R180, R228, R100, R140 ;  /* 0x00000064e4b4723c */ /* 0x008fe4000008108c */
[----:B------:R-:W3:-:S15]  /*2cf20*/  LDL.LU.64 R140, [R1+0x1360] ;  /* 0x00136000018c7983 */ /* 0x000ede0000300a00 */
[----:B------:R-:W-:Y:S02]  /*2cf30*/  NOP ;  /* 0x0000000000007918 */ /* 0x000fe40000000000 */
[----:B------:R-:W-:Y:S04]  /*2cf40*/  STL.64 [R1+0x720], R180 ;  /* 0x000720b401007387 */ /* 0x000fe80000100a00 */
[----:B------:R-:W-:Y:S04]  /*2cf50*/  STL.64 [R1+0x728], R182 ;  /* 0x000728b601007387 */ /* 0x000fe80000100a00 */
[----:B------:R-:W3:Y:S01]  /*2cf60*/  LDL.LU.64 R142, [R1+0x1368] ;  /* 0x00136800018e7983 */ /* 0x000ee20000300a00 */
[----:B----4-:R-:W-:-:S15]  /*2cf70*/  HMMA.1688.F32.TF32 R136, R228, R96, R136 ;  /* 0x00000060e488723c */ /* 0x010fde0000081088 */
[----:B------:R-:W-:-:S04]  /*2cf80*/  NOP ;  /* 0x0000000000007918 */ /* 0x000fc80000000000 */
[----:B------:R1:W-:Y:S04]  /*2cf90*/  STL.64 [R1+0x870], R136 ;  /* 0x0008708801007387 */ /* 0x0003e80000100a00 */
[----:B------:R4:W-:Y:S04]  /*2cfa0*/  STL.64 [R1+0x878], R138 ;  /* 0x0008788a01007387 */ /* 0x0009e80000100a00 */
[----:B-1----:R-:W3:Y:S04]  /*2cfb0*/  LDL.LU.64 R136, [R1+0x1350] ;  /* 0x0013500001887983 */ /* 0x002ee80000300a00 */
[----:B----4-:R-:W4:Y:S01]  /*2cfc0*/  LDL.LU.64 R138, [R1+0x1358] ;  /* 0x00135800018a7983 */ /* 0x010f220000300a00 */
[C---:B------:R-:W-:Y:S08]  /*2cfd0*/  HMMA.1688.F32.TF32 R180, R228.reuse, R92, R176 ;  /* 0x0000005ce4b4723c */ /* 0x040ff000000810b0 */
[C---:B------:R-:W-:Y:S08]  /*2cfe0*/  HMMA.1688.F32.TF32 R176, R228.reuse, R88, R172 ;  /* 0x00000058e4b0723c */ /* 0x040ff000000810ac */
[C---:B------:R-:W-:Y:S08]  /*2cff0*/  HMMA.1688.F32.TF32 R172, R228.reuse, R84, R168 ;  /* 0x00000054e4ac723c */ /* 0x040ff000000810a8 */
[C---:B------:R-:W-:Y:S08]  /*2d000*/  HMMA.1688.F32.TF32 R168, R228.reuse, R80, R164 ;  /* 0x00000050e4a8723c */ /* 0x040ff000000810a4 */
[C---:B------:R-:W-:Y:S08]  /*2d010*/  HMMA.1688.F32.TF32 R164, R228.reuse, R76, R160 ;  /* 0x0000004ce4a4723c */ /* 0x040ff000000810a0 */
[C---:B------:R-:W-:Y:S01]  /*2d020*/  HMMA.1688.F32.TF32 R160, R228.reuse, R72, R156 ;  /* 0x00000048e4a0723c */ /* 0x040fe2000008109c */
[----:B------:R-:W-:Y:S07]  /*2d030*/  STL.64 [R1+0x860], R180 ;  /* 0x000860b401007387 */ /* 0x000fee0000100a00 */
[C---:B------:R-:W-:Y:S01]  /*2d040*/  HMMA.1688.F32.TF32 R156, R228.reuse, R68, R152 ;  /* 0x00000044e49c723c */ /* 0x040fe20000081098 */
        /* <DEDUP_REMOVED lines=12> */
[----:B------:R-:W4:Y:S04]  /*2d110*/  LDL.LU.64 R152, [R1+0x1340] ;  /* 0x0013400001987983 */ /* 0x000f280000300a00 */
[----:B------:R-:W-:Y:S04]  /*2d120*/  STL.64 [R1+0x800], R156 ;  /* 0x0008009c01007387 */ /* 0x000fe80000100a00 */
[----:B------:R-:W-:Y:S04]  /*2d130*/  STL.64 [R1+0x808], R158 ;  /* 0x0008089e01007387 */ /* 0x000fe80000100a00 */
[----:B------:R-:W4:Y:S01]  /*2d140*/  LDL.LU.64 R154, [R1+0x1348] ;  /* 0x00134800019a7983 */ /* 0x000f220000300a00 */
[C---:B--2---:R-:W-:Y:S03]  /*2d150*/  HMMA.1688.F32.TF32 R144, R228.reuse, R60, R144 ;  /* 0x0000003ce490723c */ /* 0x044fe60000081090 */
[----:B------:R1:W-:Y:S04]  /*2d160*/  STL.64 [R1+0x7f0], R148 ;  /* 0x0007f09401007387 */ /* 0x0003e80000100a00 */
[----:B------:R2:W-:Y:S04]  /*2d170*/  STL.64 [R1+0x7f8], R150 ;  /* 0x0007f89601007387 */ /* 0x0005e80000100a00 */
[----:B-1----:R-:W4:Y:S04]  /*2d180*/  LDL.LU.64 R148, [R1+0x1330] ;  /* 0x0013300001947983 */ /* 0x002f280000300a00 */
[----:B--2---:R-:W2:Y:S04]  /*2d190*/  LDL.LU.64 R150, [R1+0x1338] ;  /* 0x0013380001967983 */ /* 0x004ea80000300a00 */
[----:B------:R1:W-:Y:S04]  /*2d1a0*/  STL.64 [R1+0x7e0], R144 ;  /* 0x0007e09001007387 */ /* 0x0003e80000100a00 */
[----:B------:R1:W-:Y:S04]  /*2d1b0*/  STL.64 [R1+0x7e8], R146 ;  /* 0x0007e89201007387 */ /* 0x0003e80000100a00 */
[----:B-1----:R-:W2:Y:S04]  /*2d1c0*/  LDL.LU.64 R144, [R1+0x1320] ;  /* 0x0013200001907983 */ /* 0x002ea80000300a00 */
[----:B------:R-:W2:Y:S04]  /*2d1d0*/  LDL.LU.64 R146, [R1+0x1328] ;  /* 0x0013280001927983 */ /* 0x000ea80000300a00 */
[----:B------:R-:W2:Y:S01]  /*2d1e0*/  LDL.LU.64 R168, [R1+0x1310] ;  /* 0x0013100001a87983 */ /* 0x000ea20000300a00 */
[----:B---3--:R-:W-:-:S15]  /*2d1f0*/  HMMA.1688.F32.TF32 R140, R228, R56, R140 ;  /* 0x00000038e48c723c */ /* 0x008fde000008108c */
[----:B------:R-:W-:-:S04]  /*2d200*/  NOP ;  /* 0x0000000000007918 */ /* 0x000fc80000000000 */
[----:B------:R1:W-:Y:S04]  /*2d210*/  STL.64 [R1+0x7d0], R140 ;  /* 0x0007d08c01007387 */ /* 0x0003e80000100a00 */
[----:B------:R3:W-:Y:S04]  /*2d220*/  STL.64 [R1+0x7d8], R142 ;  /* 0x0007d88e01007387 */ /* 0x0007e80000100a00 */
[----:B------:R-:W2:Y:S01]  /*2d230*/  LDL.LU.64 R170, [R1+0x1318] ;  /* 0x0013180001aa7983 */ /* 0x000ea20000300a00 */
[----:B----4-:R-:W-:-:S15]  /*2d240*/  HMMA.1688.F32.TF32 R136, R228, R52, R136 ;  /* 0x00000034e488723c */ /* 0x010fde0000081088 */
[----:B------:R-:W-:-:S04]  /*2d250*/  NOP ;  /* 0x0000000000007918 */ /* 0x000fc80000000000 */
[----:B------:R4:W-:Y:S04]  /*2d260*/  STL.64 [R1+0x7c0], R136 ;  /* 0x0007c08801007387 */ /* 0x0009e80000100a00 */
[----:B------:R1:W-:Y:S04]  /*2d270*/  STL.64 [R1+0x7c8], R138 ;  /* 0x0007c88a01007387 */ /* 0x0003e80000100a00 */
[----:B------:R-:W2:Y:S04]  /*2d280*/  LDL.LU.64 R164, [R1+0x1300] ;  /* 0x0013000001a47983 */ /* 0x000ea80000300a00 */
[----:B------:R-:W2:Y:S04]  /*2d290*/  LDL.LU.64 R166, [R1+0x1308] ;  /* 0x0013080001a67983 */ /* 0x000ea80000300a00 */
[----:B------:R-:W2:Y:S04]  /*2d2a0*/  LDL.LU.64 R160, [R1+0x12f0] ;  /* 0x0012f00001a07983 */ /* 0x000ea80000300a00 */
[----:B------:R-:W2:Y:S04]  /*2d2b0*/  LDL.LU.64 R162, [R1+0x12f8] ;  /* 0x0012f80001a27983 */ /* 0x000ea80000300a00 */
[----:B-1----:R-:W2:Y:S04]  /*2d2c0*/  LDL.LU.64 R140, [R1+0x12e0] ;  /* 0x0012e000018c7983 */ /* 0x002ea80000300a00 */
[----:B---3--:R-:W3:Y:S04]  /*2d2d0*/  LDL.LU.64 R142, [R1+0x12e8] ;  /* 0x0012e800018e7983 */ /* 0x008ee80000300a00 */
[----:B------:R-:W3:Y:S04]  /*2d2e0*/  LDL.LU.64 R156, [R1+0x12d0] ;  /* 0x0012d000019c7983 */ /* 0x000ee80000300a00 */
[----:B------:R-:W3:Y:S04]  /*2d2f0*/  LDL.LU.64 R158, [R1+0x12d8] ;  /* 0x0012d800019e7983 */ /* 0x000ee80000300a00 */
[----:B----4-:R-:W4:Y:S04]  /*2d300*/  LDL.LU.64 R136, [R1+0x11f0] ;  /* 0x0011f00001887983 */ /* 0x010f280000300a00 */
[----:B------:R-:W4:Y:S01]  /*2d310*/  LDL.LU.64 R138, [R1+0x11f8] ;  /* 0x0011f800018a7983 */ /* 0x000f220000300a00 */
[----:B------:R-:W-:Y:S03]  /*2d320*/  HMMA.1688.F32.TF32 R172, R228, R48, R152 ;  /* 0x00000030e4ac723c */ /* 0x000fe60000081098 */
[----:B------:R-:W4:Y:S04]  /*2d330*/  LDL.LU.64 R152, [R1+0xe70] ;  /* 0x000e700001987983 */ /* 0x000f280000300a00 */
[----:B------:R-:W4:-:S12]  /*2d340*/  LDL.LU.64 R154, [R1+0xe78] ;  /* 0x000e7800019a7983 */ /* 0x000f180000300a00 */
[----:B------:R-:W-:Y:S04]  /*2d350*/  STL.64 [R1+0x7b0], R172 ;  /* 0x0007b0ac01007387 */ /* 0x000fe80000100a00 */
[----:B------:R2:W-:Y:S02]  /*2d360*/  STL.64 [R1+0x7b8], R174 ;  /* 0x0007b8ae01007387 */ /* 0x0005e40000100a00 */
[C---:B--2---:R-:W-:Y:S02]  /*2d370*/  HMMA.1688.F32.TF32 R172, R228.reuse, R44, R148 ;  /* 0x0000002ce4ac723c */ /* 0x044fe40000081094 */
[----:B------:R-:W2:Y:S06]  /*2d380*/  LDL.LU.64 R148, [R1+0x8f0] ;  /* 0x0008f00001947983 */ /* 0x000eac0000300a00 */
[C---:B------:R-:W-:Y:S11]  /*2d390*/  HMMA.1688.F32.TF32 R144, R228.reuse, R40, R144 ;  /* 0x00000028e490723c */ /* 0x040ff60000081090 */
[----:B------:R-:W-:Y:S04]  /*2d3a0*/  STL.64 [R1+0x7a0], R172 ;  /* 0x0007a0ac01007387 */ /* 0x000fe80000100a00 */
[----:B------:R-:W-:Y:S04]  /*2d3b0*/  STL.64 [R1+0x7a8], R174 ;  /* 0x0007a8ae01007387 */ /* 0x000fe80000100a00 */
[----:B------:R-:W2:Y:S04]  /*2d3c0*/  LDL.LU.64 R150, [R1+0x8f8] ;  /* 0x0008f80001967983 */ /* 0x000ea80000300a00 */
[----:B------:R1:W-:Y:S04]  /*2d3d0*/  STL.64 [R1+0x790], R144 ;  /* 0x0007909001007387 */ /* 0x0003e80000100a00 */
[----:B------:R1:W-:Y:S04]  /*2d3e0*/  STL.64 [R1+0x798], R146 ;  /* 0x0007989201007387 */ /* 0x0003e80000100a00 */
[----:B-1----:R-:W2:Y:S04]  /*2d3f0*/  LDL.LU.64 R144, [R1+0x880] ;  /* 0x0008800001907983 */ /* 0x002ea80000300a00 */
[----:B------:R-:W2:Y:S01]  /*2d400*/  LDL.LU.64 R146, [R1+0x888] ;  /* 0x0008880001927983 */ /* 0x000ea20000300a00 */
[----:B------:R-:W-:-:S15]  /*2d410*/  HMMA.1688.F32.TF32 R172, R228, R36, R168 ;  /* 0x00000024e4ac723c */ /* 0x000fde00000810a8 */
[----:B------:R-:W-:-:S04]  /*2d420*/  NOP ;  /* 0x0000000000007918 */ /* 0x000fc80000000000 */
[----:B------:R-:W-:Y:S04]  /*2d430*/  STL.64 [R1+0x780], R172 ;  /* 0x000780ac01007387 */ /* 0x000fe80000100a00 */
[----:B------:R-:W-:Y:S01]  /*2d440*/  STL.64 [R1+0x788], R174 ;  /* 0x000788ae01007387 */ /* 0x000fe20000100a00 */
[C---:B------:R-:W-:Y:S08]  /*2d450*/  HMMA.1688.F32.TF32 R168, R228.reuse, R32, R164 ;  /* 0x00000020e4a8723c */ /* 0x040ff000000810a4 */
[C---:B------:R-:W-:Y:S08]  /*2d460*/  HMMA.1688.F32.TF32 R164, R228.reuse, R28, R160 ;  /* 0x0000001ce4a4723c */ /* 0x040ff000000810a0 */
[C---:B---3--:R-:W-:Y:S03]  /*2d470*/  HMMA.1688.F32.TF32 R160, R228.reuse, R24, R140 ;  /* 0x00000018e4a0723c */ /* 0x048fe6000008108c */
        /* <DEDUP_REMOVED lines=8> */
[C---:B-1----:R-:W-:Y:S08]  /*2d500*/  HMMA.1688.F32.TF32 R160, R228.reuse, R20, R156 ;  /* 0x00000014e4a0723c */ /* 0x042ff0000008109c */
[----:B----4-:R-:W-:Y:S01]  /*2d510*/  HMMA.1688.F32.TF32 R156, R228, R16, R136 ;  /* 0x00000010e49c723c */ /* 0x010fe20000081088 */
[----:B------:R-:W4:Y:S04]  /*2d520*/  LDL.LU.64 R136, [R1+0x8a0] ;  /* 0x0008a00001887983 */ /* 0x000f280000300a00 */
[----:B------:R-:W-:Y:S04]  /*2d530*/  LDS R229, [R7+UR6+0x11000] ;  /* 0x0110000607e57984 */ /* 0x000fe80008000800 */
[----:B------:R-:W-:Y:S04]  /*2d540*/  LDS R231, [R7+UR6+0x11800] ;  /* 0x0118000607e77984 */ /* 0x000fe80008000800 */
[----:B------:R1:W-:Y:S01]  /*2d550*/  STL.64 [R1+0x740], R160 ;  /* 0x000740a001007387 */ /* 0x0003e20000100a00 */
[----:B------:R-:W-:Y:S03]  /*2d560*/  HMMA.1688.F32.TF32 R152, R232, R132, R152 ;  /* 0x00000084e898723c */ /* 0x000fe60000081098 */
[----:B------:R1:W-:Y:S04]  /*2d570*/  STL.64 [R1+0x748], R162 ;  /* 0x000748a201007387 */ /* 0x0003e80000100a00 */
[----:B------:R-:W4:Y:S04]  /*2d580*/  LDL.LU.64 R138, [R1+0x8a8] ;  /* 0x0008a800018a7983 */ /* 0x000f280000300a00 */
[----:B------:R-:W-:Y:S04]  /*2d590*/  STL.64 [R1+0x710], R156 ;  /* 0x0007109c01007387 */ /* 0x000fe80000100a00 */
[----:B------:R-:W-:Y:S01]  /*2d5a0*/  STL.64 [R1+0x718], R158 ;  /* 0x0007189e01007387 */ /* 0x000fe20000100a00 */
[----:B------:R-:W-:-:S02]  /*2d5b0*/  IMAD.MOV.U32 R240, RZ, RZ, R122 ;  /* 0x000000fffff07224 */ /* 0x000fc400078e007a */
[----:B------:R-:W-:Y:S01]  /*2d5c0*/  IMAD.MOV.U32 R241, RZ, RZ, R134 ;  /* 0x000000fffff17224 */ /* 0x000fe200078e0086 */
[----:B------:R-:W-:Y:S01]  /*2d5d0*/  LDS R228, [R0+UR6+0x11000] ;  /* 0x0110000600e47984 */ /* 0x000fe20008000800 */
[----:B------:R-:W-:Y:S02]  /*2d5e0*/  IMAD.MOV.U32 R132, RZ, RZ, R155 ;  /* 0x000000ffff847224 */ /* 0x000fe400078e009b */
[----:B------:R-:W-:Y:S01]  /*2d5f0*/  IMAD.MOV.U32 R133, RZ, RZ, R154 ;  /* 0x000000ffff857224 */ /* 0x000fe200078e009a */
[----:B------:R1:W-:Y:S04]  /*2d600*/  STL.64 [R1+0x700], R152 ;  /* 0x0007009801007387 */ /* 0x0003e80000100a00 */
[----:B------:R1:W-:Y:S04]  /*2d610*/  STL [R1+0x2cfc], R132 ;  /* 0x002cfc8401007387 */ /* 0x0003e80000100800 */
[----:B------:R1:W-:Y:S01]  /*2d620*/  STL [R1+0x2cf8], R133 ;  /* 0x002cf88501007387 */ /* 0x0003e20000100800 */
[----:B------:R-:W-:-:S02]  /*2d630*/  IMAD.MOV.U32 R242, RZ, RZ, R94 ;  /* 0x000000fffff27224 */ /* 0x000fc400078e005e */
[----:B------:R-:W-:Y:S01]  /*2d640*/  IMAD.MOV.U32 R243, RZ, RZ, R95 ;  /* 0x000000fffff37224 */ /* 0x000fe200078e005f */
[----:B------:R-:W1:Y:S01]  /*2d650*/  LDS R230, [R0+UR6+0x11800] ;  /* 0x0118000600e67984 */ /* 0x000e620008000800 */
[C---:B--2---:R-:W-:Y:S08]  /*2d660*/  HMMA.1688.F32.TF32 R148, R232.reuse, R128, R148 ;  /* 0x00000080e894723c */ /* 0x044ff00000081094 */
[----:B------:R-:W-:Y:S11]  /*2d670*/  HMMA.1688.F32.TF32 R144, R232, R124, R144 ;  /* 0x0000007ce890723c */ /* 0x000ff60000081090 */
[----:B------:R-:W-:Y:S04]  /*2d680*/  STL.64 [R1+0x730], R148 ;  /* 0x0007309401007387 */ /* 0x000fe80000100a00 */
[----:B------:R-:W-:Y:S04]  /*2d690*/  STL.64 [R1+0x738], R150 ;  /* 0x0007389601007387 */ /* 0x000fe80000100a00 */
[----:B------:R-:W-:-:S02]  /*2d6a0*/  IMAD.MOV.U32 R129, RZ, RZ, R144 ;  /* 0x000000ffff817224 */ /* 0x000fc400078e0090 */
[----:B------:R-:W-:Y:S02]  /*2d6b0*/  IMAD.MOV.U32 R128, RZ, RZ, R145 ;  /* 0x000000ffff807224 */ /* 0x000fe400078e0091 */
[----:B------:R-:W-:Y:S01]  /*2d6c0*/  IMAD.MOV.U32 R125, RZ, RZ, R146 ;  /* 0x000000ffff7d7224 */ /* 0x000fe200078e0092 */
[----:B------:R-:W2:Y:S01]  /*2d6d0*/  LDL.LU.64 R144, [R1+0x8b0] ;  /* 0x0008b00001907983 */ /* 0x000ea20000300a00 */
[----:B------:R-:W-:-:S03]  /*2d6e0*/  IMAD.MOV.U32 R124, RZ, RZ, R147 ;  /* 0x000000ffff7c7224 */ /* 0x000fc600078e0093 */
[----:B------:R-:W2:Y:S04]  /*2d6f0*/  LDL.LU.64 R146, [R1+0x8b8] ;  /* 0x0008b80001927983 */ /* 0x000ea80000300a00 */
[----:B------:R1:W-:Y:S04]  /*2d700*/  STL [R1+0x2d0c], R124 ;  /* 0x002d0c7c01007387 */ /* 0x0003e80000100800 */
[----:B------:R1:W-:Y:S04]  /*2d710*/  STL [R1+0x2d08], R125 ;  /* 0x002d087d01007387 */ /* 0x0003e80000100800 */
[----:B------:R3:W-:Y:S04]  /*2d720*/  STL [R1+0x2d04], R128 ;  /* 0x002d048001007387 */ /* 0x0007e80000100800 */
[----:B------:R3:W-:Y:S04]  /*2d730*/  STL [R1+0x2d00], R129 ;  /* 0x002d008101007387 */ /* 0x0007e80000100800 */
[----:B-1----:R-:W2:Y:S04]  /*2d740*/  LDL.LU.64 R160, [R1+0xec0] ;  /* 0x000ec00001a07983 */ /* 0x002ea80000300a00 */
[----:B------:R-:W2:Y:S04]  /*2d750*/  LDL.LU.64 R162, [R1+0xec8] ;  /* 0x000ec80001a27983 */ /* 0x000ea80000300a00 */
[----:B------:R-:W2:Y:S04]  /*2d760*/  LDL.LU.64 R152, [R1+0xeb0] ;  /* 0x000eb00001987983 */ /* 0x000ea80000300a00 */
[----:B------:R-:W2:Y:S01]  /*2d770*/  LDL.LU.64 R154, [R1+0xeb8] ;  /* 0x000eb800019a7983 */ /* 0x000ea20000300a00 */
[----:B---3--:R-:W-:-:S15]  /*2d780*/  HMMA.1688.F32.TF32 R140, R232, R120, R140 ;  /* 0x00000078e88c723c */ /* 0x008fde000008108c */
[----:B------:R-:W-:-:S04]  /*2d790*/  NOP ;  /* 0x0000000000007918 */ /* 0x000fc80000000000 */
[----:B------:R-:W-:Y:S01]  /*2d7a0*/  MOV R120, R143 ;  /* 0x0000008f00787202 */ /* 0x000fe20000000f00 */
[----:B------:R-:W-:Y:S02]  /*2d7b0*/  IMAD.MOV.U32 R121, RZ, RZ, R142 ;  /* 0x000000ffff797224 */ /* 0x000fe400078e008e */
[----:B------:R-:W-:Y:S02]  /*2d7c0*/  IMAD.MOV.U32 R132, RZ, RZ, R140 ;  /* 0x000000ffff847224 */ /* 0x000fe400078e008c */
[----:B------:R-:W-:Y:S01]  /*2d7d0*/  IMAD.MOV.U32 R133, RZ, RZ, R141 ;  /* 0x000000ffff857224 */ /* 0x000fe200078e008d */
[----:B------:R1:W-:Y:S04]  /*2d7e0*/  STL [R1+0x2d1c], R120 ;  /* 0x002d1c7801007387 */ /* 0x0003e80000100800 */
[----:B------:R3:W-:Y:S04]  /*2d7f0*/  STL [R1+0x2d18], R121 ;  /* 0x002d187901007387 */ /* 0x0007e80000100800 */
[----:B------:R1:W-:Y:S04]  /*2d800*/  STL [R1+0x2d14], R132 ;  /* 0x002d148401007387 */ /* 0x0003e80000100800 */
[----:B------:R1:W-:Y:S04]  /*2d810*/  STL [R1+0x2d10], R133 ;  /* 0x002d108501007387 */ /* 0x0003e80000100800 */
[----:B------:R-:W2:Y:S04]  /*2d820*/  LDL.LU.64 R140, [R1+0xea0] ;  /* 0x000ea000018c7983 */ /* 0x000ea80000300a00 */
[----:B------:R-:W2:Y:S01]  /*2d830*/  LDL.LU.64 R142, [R1+0xea8] ;  /* 0x000ea800018e7983 */ /* 0x000ea20000300a00 */
[----:B----4-:R-:W-:-:S15]  /*2d840*/  HMMA.1688.F32.TF32 R136, R232, R116, R136 ;  /* 0x00000074e888723c */ /* 0x010fde0000081088 */
[----:B------:R-:W-:-:S04]  /*2d850*/  NOP ;  /* 0x0000000000007918 */ /* 0x000fc80000000000 */
[----:B------:R-:W-:Y:S02]  /*2d860*/  IMAD.MOV.U32 R124, RZ, RZ, R136 ;  /* 0x000000ffff7c7224 */ /* 0x000fe400078e0088 */
[----:B------:R-:W-:Y:S02]  /*2d870*/  IMAD.MOV.U32 R125, RZ, RZ, R137 ;  /* 0x000000ffff7d7224 */ /* 0x000fe400078e0089 */
[----:B------:R-:W-:Y:S01]  /*2d880*/  IMAD.MOV.U32 R128, RZ, RZ, R138 ;  /* 0x000000ffff807224 */ /* 0x000fe200078e008a */
[----:B------:R-:W4:Y:S01]  /*2d890*/  LDL.LU.64 R136, [R1+0xe90] ;  /* 0x000e900001887983 */ /* 0x000f220000300a00 */
[----:B------:R-:W-:-:S03]  /*2d8a0*/  IMAD.MOV.U32 R129, RZ, RZ, R139 ;  /* 0x000000ffff817224 */ /* 0x000fc600078e008b */
[----:B------:R-:W4:Y:S04]  /*2d8b0*/  LDL.LU.64 R138, [R1+0xe98] ;  /* 0x000e9800018a7983 */ /* 0x000f280000300a00 */
[----:B------:R-:W4:Y:S04]  /*2d8c0*/  LDL.LU.64 R148, [R1+0xe80] ;  /* 0x000e800001947983 */ /* 0x000f280000300a00 */
[----:B------:R-:W4:Y:S01]  /*2d8d0*/  LDL.LU.64 R150, [R1+0xe88] ;  /* 0x000e880001967983 */ /* 0x000f220000300a00 */
[----:B--2---:R-:W-:-:S15]  /*2d8e0*/  HMMA.1688.F32.TF32 R144, R232, R112, R144 ;  /* 0x00000070e890723c */ /* 0x004fde0000081090 */
[----:B------:R-:W-:-:S04]  /*2d8f0*/  NOP ;  /* 0x0000000000007918 */ /* 0x000fc80000000000 */
[----:B-1----:R-:W-:Y:S02]  /*2d900*/  IMAD.MOV.U32 R120, RZ, RZ, R144 ;  /* 0x000000ffff787224 */ /* 0x002fe400078e0090 */
[----:B---3--:R-:W-:Y:S02]  /*2d910*/  IMAD.MOV.U32 R121, RZ, RZ, R145 ;  /* 0x000000ffff797224 */ /* 0x008fe400078e0091 */
[----:B------:R-:W-:Y:S01]  /*2d920*/  IMAD.MOV.U32 R132, RZ, RZ, R146 ;  /* 0x000000ffff847224 */ /* 0x000fe200078e0092 */
[----:B------:R-:W2:Y:S01]  /*2d930*/  LDL.LU.64 R144, [R1+0xa00] ;  /* 0x000a000001907983 */ /* 0x000ea20000300a00 */
[----:B------:R-:W-:-:S03]  /*2d940*/  IMAD.MOV.U32 R133, RZ, RZ, R147 ;  /* 0x000000ffff857224 */ /* 0x000fc600078e0093 */
[----:B------:R-:W2:Y:S01]  /*2d950*/  LDL.LU.64 R146, [R1+0xa08] ;  /* 0x000a080001927983 */ /* 0x000ea20000300a00 */
[----:B------:R-:W-:Y:S03]  /*2d960*/  HMMA.1688.F32.TF32 R152, R232, R8, R152 ;  /* 0x00000008e898723c */ /* 0x000fe60000081098 */
[----:B------:R-:W3:Y:S04]  /*2d970*/  LDL.LU.64 R156, [R1+0x9f0] ;  /* 0x0009f000019c7983 */ /* 0x000ee80000300a00 */
[----:B------:R-:W3:-:S12]  /*2d980*/  LDL.LU.64 R158, [R1+0x9f8] ;  /* 0x0009f800019e7983 */ /* 0x000ed80000300a00 */
[----:B------:R-:W-:Y:S01]  /*2d990*/  IMAD.MOV.U32 R112, RZ, RZ, R152 ;  /* 0x000000ffff707224 */ /* 0x000fe200078e0098 */
[----:B------:R1:W-:Y:S01]  /*2d9a0*/  STL.64 [R1+0x8d8], R154 ;  /* 0x0008d89a01007387 */ /* 0x0003e20000100a00 */
[----:B------:R-:W-:-:S05]  /*2d9b0*/  IMAD.MOV.U32 R113, RZ, RZ, R153 ;  /* 0x000000ffff717224 */ /* 0x000fca00078e0099 */
[----:B------:R-:W-:Y:S04]  /*2d9c0*/  STL [R1+0x2c2c], R113 ;  /* 0x002c2c7101007387 */ /* 0x000fe80000100800 */
[----:B------:R-:W-:Y:S01]  /*2d9d0*/  STL [R1+0x2c28], R112 ;  /* 0x002c287001007387 */ /* 0x000fe20000100800 */
[----:B-1----:R-:W-:Y:S03]  /*2d9e0*/  HMMA.1688.F32.TF32 R152, R232, R108, R140 ;  /* 0x0000006ce898723c */ /* 0x002fe6000008108c */
[----:B------:R-:W3:Y:S04]  /*2d9f0*/  LDL.LU.64 R140, [R1+0xe60] ;  /* 0x000e6000018c7983 */ /* 0x000ee80000300a00 */
[----:B------:R-:W3:-:S12]  /*2da00*/  LDL.LU.64 R142, [R1+0xe68] ;  /* 0x000e6800018e7983 */ /* 0x000ed80000300a00 */
[----:B------:R-:W-:Y:S04]  /*2da10*/  STL.64 [R1+0x8e0], R152 ;  /* 0x0008e09801007387 */ /* 0x000fe80000100a00 */
[----:B------:R4:W-:Y:S02]  /*2da20*/  STL.64 [R1+0x8e8], R154 ;  /* 0x0008e89a01007387 */ /* 0x0009e40000100a00 */
[C---:B----4-:R-:W-:Y:S02]  /*2da30*/  HMMA.1688.F32.TF32 R152, R232.reuse, R104, R136 ;  /* 0x00000068e898723c */ /* 0x050fe40000081088 */
[----:B------:R-:W4:Y:S04]  /*2da40*/  LDL.LU.64 R136, [R1+0x9d0] ;  /* 0x0009d00001887983 */ /* 0x000f280000300a00 */
[----:B------:R-:W4:Y:S02]  /*2da50*/  LDL.LU.64 R138, [R1+0x9d8] ;  /* 0x0009d800018a7983 */ /* 0x000f240000300a00 */
[----:B------:R-:W-:Y:S11]  /*2da60*/  HMMA.1688.F32.TF32 R148, R232, R100, R148 ;  /* 0x00000064e894723c */ /* 0x000ff60000081094 */
[----:B------:R1:W-:Y:S04]  /*2da70*/  STL.64 [R1+0x8f0], R152 ;  /* 0x0008f09801007387 */ /* 0x0003e80000100a00 */
[----:B------:R1:W-:Y:S04]  /*2da80*/  STL.64 [R1+0x8f8], R154 ;  /* 0x0008f89a01007387 */ /* 0x0003e80000100a00 */
[----:B------:R-:W-:Y:S01]  /*2da90*/  IMAD.MOV.U32 R112, RZ, RZ, R150 ;  /* 0x000000ffff707224 */ /* 0x000fe200078e0096 */
[----:B-1----:R-:W4:Y:S01]  /*2daa0*/  LDL.LU.64 R152, [R1+0x9c0] ;  /* 0x0009c00001987983 */ /* 0x002f220000300a00 */
[----:B------:R-:W-:-:S03]  /*2dab0*/  IMAD.MOV.U32 R113, RZ, RZ, R149 ;  /* 0x000000ffff717224 */ /* 0x000fc600078e0095 */
[----:B------:R-:W4:Y:S04]  /*2dac0*/  LDL.LU.64 R154, [R1+0x9c8] ;  /* 0x0009c800019a7983 */ /* 0x000f280000300a00 */
[----:B------:R1:W-:Y:S04]  /*2dad0*/  STL [R1+0x900], R148 ;  /* 0x0009009401007387 */ /* 0x0003e80000100800 */
[----:B------:R1:W-:Y:S04]  /*2dae0*/  STL [R1+0x90c], R151 ;  /* 0x00090c9701007387 */ /* 0x0003e80000100800 */
[----:B------:R-:W-:Y:S04]  /*2daf0*/  STL [R1+0x2c34], R112 ;  /* 0x002c347001007387 */ /* 0x000fe80000100800 */
[----:B------:R-:W-:Y:S04]  /*2db00*/  STL [R1+0x2c30], R113 ;  /* 0x002c307101007387 */ /* 0x000fe80000100800 */
        /* <DEDUP_REMOVED lines=10> */
[----:B------:R-:W-:Y:S01]  /*2dbb0*/  IMAD.MOV.U32 R112, RZ, RZ, R158 ;  /* 0x000000ffff707224 */ /* 0x000fe200078e009e */
[----:B------:R1:W-:Y:S01]  /*2dbc0*/  STL.64 [R1+0x9f0], R156 ;  /* 0x0009f09c01007387 */ /* 0x0003e20000100a00 */
[----:B------:R-:W-:-:S03]  /*2dbd0*/  IMAD.MOV.U32 R113, RZ, RZ, R159 ;  /* 0x000000ffff717224 */ /* 0x000fc600078e009f */
[----:B------:R3:W-:Y:S04]  /*2dbe0*/  STL [R1+0x2c3c], R112 ;  /* 0x002c3c7001007387 */ /* 0x0007e80000100800 */
[----:B------:R1:W-:Y:S02]  /*2dbf0*/  STL [R1+0x2c38], R113 ;  /* 0x002c387101007387 */ /* 0x0003e40000100800 */
[----:B-1----:R-:W-:Y:S02]  /*2dc00*/  HMMA.1688.F32.TF32 R156, R232, R88, R140 ;  /* 0x00000058e89c723c */ /* 0x002fe4000008108c */
[----:B------:R-:W2:Y:S04]  /*2dc10*/  LDL.LU.64 R140, [R1+0x990] ;  /* 0x00099000018c7983 */ /* 0x000ea80000300a00 */
[----:B------:R-:W2:-:S13]  /*2dc20*/  LDL.LU.64 R142, [R1+0x998] ;  /* 0x00099800018e7983 */ /* 0x000e9a0000300a00 */
[----:B------:R-:W-:Y:S04]  /*2dc30*/  STL.64 [R1+0x9e0], R156 ;  /* 0x0009e09c01007387 */ /* 0x000fe80000100a00 */
[----:B------:R-:W-:Y:S01]  /*2dc40*/  STL.64 [R1+0x9e8], R158 ;  /* 0x0009e89e01007387 */ /* 0x000fe20000100a00 */
[----:B----4-:R-:W-:-:S15]  /*2dc50*/  HMMA.1688.F32.TF32 R136, R232, R84, R136 ;  /* 0x00000054e888723c */ /* 0x010fde0000081088 */
[----:B------:R-:W-:-:S04]  /*2dc60*/  NOP ;  /* 0x0000000000007918 */ /* 0x000fc80000000000 */
[----:B---3--:R-:W-:Y:S01]  /*2dc70*/  IMAD.MOV.U32 R112, RZ, RZ, R136 ;  /* 0x000000ffff707224 */ /* 0x008fe200078e0088 */
[----:B------:R1:W-:Y:S01]  /*2dc80*/  STL.64 [R1+0x9d8], R138 ;  /* 0x0009d88a01007387 */ /* 0x0003e20000100a00 */
[----:B------:R-:W-:-:S03]  /*2dc90*/  IMAD.MOV.U32 R113, RZ, RZ, R137 ;  /* 0x000000ffff717224 */ /* 0x000fc600078e0089 */
[----:B------:R-:W3:Y:S01]  /*2dca0*/  LDL.LU.64 R136, [R1+0x980] ;  /* 0x0009800001887983 */ /* 0x000ee20000300a00 */
[C---:B------:R-:W-:Y:S03]  /*2dcb0*/  HMMA.1688.F32.TF32 R152, R232.reuse, R80, R152 ;  /* 0x00000050e898723c */ /* 0x040fe60000081098 */
[----:B-1----:R-:W3:Y:S04]  /*2dcc0*/  LDL.LU.64 R138, [R1+0x988] ;  /* 0x00098800018a7983 */ /* 0x002ee80000300a00 */
[----:B------:R-:W-:Y:S04]  /*2dcd0*/  STL [R1+0x2c44], R112 ;  /* 0x002c447001007387 */ /* 0x000fe80000100800 */
[----:B------:R-:W-:Y:S08]  /*2dce0*/  STL [R1+0x2c40], R113 ;  /* 0x002c407101007387 */ /* 0x000ff00000100800 */
[----:B------:R-:W-:Y:S01]  /*2dcf0*/  IMAD.MOV.U32 R7, RZ, RZ, R155 ;  /* 0x000000ffff077224 */ /* 0x000fe200078e009b */
[----:B------:R-:W-:Y:S01]  /*2dd00*/  HMMA.1688.F32.TF32 R148, R232, R76, R148 ;  /* 0x0000004ce894723c */ /* 0x000fe20000081094 */
[----:B------:R-:W-:Y:S01]  /*2dd10*/  IMAD.MOV.U32 R5, RZ, RZ, R153 ;  /* 0x000000ffff057224 */ /* 0x000fe200078e0099 */
[----:B------:R1:W-:Y:S01]  /*2dd20*/  STL [R1+0x9c8], R154 ;  /* 0x0009c89a01007387 */ /* 0x0003e20000100800 */
[----:B------:R-:W-:-:S03]  /*2dd30*/  IMAD.MOV.U32 R4, RZ, RZ, R152 ;  /* 0x000000ffff047224 */ /* 0x000fc600078e0098 */
[----:B------:R-:W4:Y:S04]  /*2dd40*/  LDL.LU.64 R156, [R1+0x970] ;  /* 0x00097000019c7983 */ /* 0x000f280000300a00 */
[----:B------:R-:W4:Y:S04]  /*2dd50*/  LDL.LU.64 R158, [R1+0x978] ;  /* 0x00097800019e7983 */ /* 0x000f280000300a00 */
[----:B------:R-:W-:Y:S04]  /*2dd60*/  STL [R1+0x2c50], R7 ;  /* 0x002c500701007387 */ /* 0x000fe80000100800 */
[----:B------:R-:W-:Y:S04]  /*2dd70*/  STL [R1+0x2c4c], R5 ;  /* 0x002c4c0501007387 */ /* 0x000fe80000100800 */
[----:B------:R-:W-:Y:S04]  /*2dd80*/  STL [R1+0x2c48], R4 ;  /* 0x002c480401007387 */ /* 0x000fe80000100800 */
[----:B------:R-:W4:Y:S04]  /*2dd90*/  LDL.LU.64 R152, [R1+0x960] ;  /* 0x0009600001987983 */ /* 0x000f280000300a00 */
[----:B-1----:R-:W4:Y:S04]  /*2dda0*/  LDL.LU.64 R154, [R1+0x968] ;  /* 0x00096800019a7983 */ /* 0x002f280000300a00 */
[----:B------:R1:W-:Y:S04]  /*2ddb0*/  STL.64 [R1+0x9b0], R148 ;  /* 0x0009b09401007387 */ /* 0x0003e80000100a00 */
[----:B------:R1:W-:Y:S04]  /*2ddc0*/  STL.64 [R1+0x9b8], R150 ;  /* 0x0009b89601007387 */ /* 0x0003e80000100a00 */
[----:B-1----:R-:W4:Y:S04]  /*2ddd0*/  LDL.LU.64 R148, [R1+0x950] ;  /* 0x0009500001947983 */ /* 0x002f280000300a00 */
[----:B------:R-:W4:Y:S01]  /*2dde0*/  LDL.LU.64 R150, [R1+0x958] ;  /* 0x0009580001967983 */ /* 0x000f220000300a00 */
[----:B--2---:R-:W-:-:S15]  /*2ddf0*/  HMMA.1688.F32.TF32 R144, R232, R72, R144 ;  /* 0x00000048e890723c */ /* 0x004fde0000081090 */
[----:B------:R-:W-:-:S04]  /*2de00*/  NOP ;  /* 0x0000000000007918 */ /* 0x000fc80000000000 */
[----:B------:R-:W-:Y:S02]  /*2de10*/  IMAD.MOV.U32 R5, RZ, RZ, R144 ;  /* 0x000000ffff057224 */ /* 0x000fe400078e0090 */
[----:B------:R-:W-:Y:S02]  /*2de20*/  IMAD.MOV.U32 R4, RZ, RZ, R145 ;  /* 0x000000ffff047224 */ /* 0x000fe400078e0091 */
[----:B------:R-:W-:Y:S02]  /*2de30*/  IMAD.MOV.U32 R112, RZ, RZ, R146 ;  /* 0x000000ffff707224 */ /* 0x000fe400078e0092 */
[----:B------:R-:W-:Y:S01]  /*2de40*/  IMAD.MOV.U32 R113, RZ, RZ, R147 ;  /* 0x000000ffff717224 */ /* 0x000fe200078e0093 */
[----:B------:R-:W-:Y:S04]  /*2de50*/  STL [R1+0x2c60], R5 ;  /* 0x002c600501007387 */ /* 0x000fe80000100800 */
[----:B------:R-:W-:Y:S04]  /*2de60*/  STL [R1+0x2c5c], R4 ;  /* 0x002c5c0401007387 */ /* 0x000fe80000100800 */
[----:B------:R-:W-:Y:S04]  /*2de70*/  STL [R1+0x2c58], R112 ;  /* 0x002c587001007387 */ /* 0x000fe80000100800 */
[----:B------:R-:W-:Y:S04]  /*2de80*/  STL [R1+0x2c54], R113 ;  /* 0x002c547101007387 */ /* 0x000fe80000100800 */
[----:B------:R-:W2:Y:S04]  /*2de90*/  LDL.LU.64 R144, [R1+0x940] ;  /* 0x0009400001907983 */ /* 0x000ea80000300a00 */
[----:B------:R-:W2:Y:S01]  /*2dea0*/  LDL.LU.64 R146, [R1+0x948] ;  /* 0x0009480001927983 */ /* 0x000ea20000300a00 */
[----:B------:R-:W-:-:S15]  /*2deb0*/  HMMA.1688.F32.TF32 R140, R232, R68, R140 ;  /* 0x00000044e88c723c */ /* 0x000fde000008108c */
[----:B------:R-:W-:-:S04]  /*2dec0*/  NOP ;  /* 0x0000000000007918 */ /* 0x000fc80000000000 */
[----:B------:R1:W-:Y:S04]  /*2ded0*/  STL.64 [R1+0x990], R140 ;  /* 0x0009908c01007387 */ /* 0x0003e80000100a00 */
[----:B------:R1:W-:Y:S01]  /*2dee0*/  STL.64 [R1+0x998], R142 ;  /* 0x0009988e01007387 */ /* 0x0003e20000100a00 */
[----:B---3--:R-:W-:-:S15]  /*2def0*/  HMMA.1688.F32.TF32 R136, R232, R64, R136 ;  /* 0x00000040e888723c */ /* 0x008fde0000081088 */
[----:B------:R-:W-:-:S04]  /*2df00*/  NOP ;  /* 0x0000000000007918 */ /* 0x000fc80000000000 */
[----:B------:R3:W-:Y:S04]  /*2df10*/  STL [R1+0x988], R138 ;  /* 0x0009888a01007387 */ /* 0x0007e80000100800 */
[----:B-1----:R-:W2:Y:S04]  /*2df20*/  LDL.LU.64 R140, [R1+0xe50] ;  /* 0x000e5000018c7983 */ /* 0x002ea80000300a00 */
[----:B------:R-:W2:Y:S01]  /*2df30*/  LDL.LU.64 R142, [R1+0xe58] ;  /* 0x000e5800018e7983 */ /* 0x000ea20000300a00 */
[----:B----4-:R-:W-:Y:S01]  /*2df40*/  HMMA.1688.F32.TF32 R156, R232, R60, R156 ;  /* 0x0000003ce89c723c */ /* 0x010fe2000008109c */
[----:B------:R-:W-:-:S02]  /*2df50*/  IMAD.MOV.U32 R112, RZ, RZ, R136 ;  /* 0x000000ffff707224 */ /* 0x000fc400078e0088 */
[----:B------:R-:W-:Y:S02]  /*2df60*/  IMAD.MOV.U32 R113, RZ, RZ, R137 ;  /* 0x000000ffff717224 */ /* 0x000fe400078e0089 */
[----:B------:R-:W-:Y:S01]  /*2df70*/  IMAD.MOV.U32 R7, RZ, RZ, R139 ;  /* 0x000000ffff077224 */ /* 0x000fe200078e008b */
[----:B------:R-:W4:Y:S04]  /*2df80*/  LDL.LU.64 R136, [R1+0x920] ;  /* 0x0009200001887983 */ /* 0x000f280000300a00 */
[----:B---3--:R-:W4:Y:S01]  /*2df90*/  LDL.LU.64 R138, [R1+0x928] ;  /* 0x00092800018a7983 */ /* 0x008f220000300a00 */
[C---:B------:R-:W-:Y:S03]  /*2dfa0*/  HMMA.1688.F32.TF32 R152, R232.reuse, R56, R152 ;  /* 0x00000038e898723c */ /* 0x040fe60000081098 */
[----:B------:R-:W-:Y:S04]  /*2dfb0*/  STL [R1+0x2c6c], R112 ;  /* 0x002c6c7001007387 */ /* 0x000fe80000100800 */
[----:B------:R-:W-:Y:S01]  /*2dfc0*/  STL [R1+0x2c68], R113 ;  /* 0x002c687101007387 */ /* 0x000fe20000100800 */
[----:B------:R-:W-:Y:S11]  /*2dfd0*/  HMMA.1688.F32.TF32 R148, R232, R52, R148 ;  /* 0x00000034e894723c */ /* 0x000ff60000081094 */
[----:B------:R-:W-:Y:S01]  /*2dfe0*/  IMAD.MOV.U32 R4, RZ, RZ, R155 ;  /* 0x000000ffff047224 */ /* 0x000fe200078e009b */
[----:B------:R1:W-:Y:S01]  /*2dff0*/  STL [R1+0x2c64], R7 ;  /* 0x002c640701007387 */ /* 0x0003e20000100800 */
[----:B------:R-:W-:-:S03]  /*2e000*/  IMAD.MOV.U32 R5, RZ, RZ, R154 ;  /* 0x000000ffff057224 */ /* 0x000fc600078e009a */
[----:B------:R-:W-:Y:S04]  /*2e010*/  STL.64 [R1+0x970], R156 ;  /* 0x0009709c01007387 */ /* 0x000fe80000100a00 */
[----:B------:R-:W-:Y:S01]  /*2e020*/  STL.64 [R1+0x978], R158 ;  /* 0x0009789e01007387 */ /* 0x000fe20000100a00 */
[----:B-1----:R-:W-:-:S03]  /*2e030*/  IMAD.MOV.U32 R7, RZ, RZ, R153 ;  /* 0x000000ffff077224 */ /* 0x002fc600078e0099 */
[----:B------:R1:W-:Y:S04]  /*2e040*/  STL [R1+0x960], R152 ;  /* 0x0009609801007387 */ /* 0x0003e80000100800 */
[----:B------:R-:W-:Y:S01]  /*2e050*/  STL [R1+0x2c78], R4 ;  /* 0x002c780401007387 */ /* 0x000fe20000100800 */
[----:B------:R-:W-:-:S03]  /*2e060*/  IMAD.MOV.U32 R113, RZ, RZ, R151 ;  /* 0x000000ffff717224 */ /* 0x000fc600078e0097 */
[----:B------:R-:W-:Y:S01]  /*2e070*/  STL [R1+0x2c74], R5 ;  /* 0x002c740501007387 */ /* 0x000fe20000100800 */
[----:B------:R-:W-:-:S03]  /*2e080*/  IMAD.MOV.U32 R112, RZ, RZ, R150 ;  /* 0x000000ffff707224 */ /* 0x000fc600078e0096 */
[----:B------:R-:W-:Y:S04]  /*2e090*/  STL [R1+0x2c70], R7 ;  /* 0x002c700701007387 */ /* 0x000fe80000100800 */
[----:B------:R3:W-:Y:S04]  /*2e0a0*/  STL.64 [R1+0x950], R148 ;  /* 0x0009509401007387 */ /* 0x0007e80000100a00 */
[----:B-1----:R-:W4:Y:S04]  /*2e0b0*/  LDL.LU.64 R152, [R1+0x910] ;  /* 0x0009100001987983 */ /* 0x002f280000300a00 */
[----:B------:R-:W4:Y:S04]  /*2e0c0*/  LDL.LU.64 R154, [R1+0x918] ;  /* 0x00091800019a7983 */ /* 0x000f280000300a00 */
[----:B---3--:R-:W3:Y:S04]  /*2e0d0*/  LDL.LU.64 R148, [R1+0xa10] ;  /* 0x000a100001947983 */ /* 0x008ee80000300a00 */
[----:B------:R-:W3:Y:S04]  /*2e0e0*/  LDL.LU.64 R150, [R1+0xa18] ;  /* 0x000a180001967983 */ /* 0x000ee80000300a00 */
[----:B------:R-:W-:Y:S04]  /*2e0f0*/  STL [R1+0x2c80], R113 ;  /* 0x002c807101007387 */ /* 0x000fe80000100800 */
[----:B------:R-:W-:Y:S01]  /*2e100*/  STL [R1+0x2c7c], R112 ;  /* 0x002c7c7001007387 */ /* 0x000fe20000100800 */
[----:B--2---:R-:W-:-:S15]  /*2e110*/  HMMA.1688.F32.TF32 R144, R232, R48, R144 ;  /* 0x00000030e890723c */ /* 0x004fde0000081090 */
[----:B------:R-:W-:-:S04]  /*2e120*/  NOP ;  /* 0x0000000000007918 */ /* 0x000fc80000000000 */
[----:B------:R-:W-:Y:S01]  /*2e130*/  IMAD.MOV.U32 R4, RZ, RZ, R145 ;  /* 0x000000ffff047224 */ /* 0x000fe200078e0091 */
[----:B------:R1:W-:Y:S01]  /*2e140*/  STL [R1+0x940], R144 ;  /* 0x0009409001007387 */ /* 0x0003e20000100800 */
[----:B------:R-:W-:Y:S02]  /*2e150*/  IMAD.MOV.U32 R5, RZ, RZ, R146 ;  /* 0x000000ffff057224 */ /* 0x000fe400078e0092 */
[----:B------:R-:W-:Y:S01]  /*2e160*/  IMAD.MOV.U32 R7, RZ, RZ, R147 ;  /* 0x000000ffff077224 */ /* 0x000fe200078e0093 */
[----:B-1----:R-:W2:Y:S04]  /*2e170*/  LDL.LU.64 R144, [R1+0xa20] ;  /* 0x000a200001907983 */ /* 0x002ea80000300a00 */
[----:B------:R-:W2:Y:S04]  /*2e180*/  LDL.LU.64 R146, [R1+0xa28] ;  /* 0x000a280001927983 */ /* 0x000ea80000300a00 */
[----:B------:R-:W-:Y:S04]  /*2e190*/  STL [R1+0x2c8c], R4 ;  /* 0x002c8c0401007387 */ /* 0x000fe80000100800 */
[----:B------:R-:W-:Y:S04]  /*2e1a0*/  STL [R1+0x2c88], R5 ;  /* 0x002c880501007387 */ /* 0x000fe80000100800 */
[----:B------:R-:W-:Y:S01]  /*2e1b0*/  STL [R1+0x2c84], R7 ;  /* 0x002c840701007387 */ /* 0x000fe20000100800 */
[----:B------:R-:W-:-:S15]  /*2e1c0*/  HMMA.1688.F32.TF32 R140, R232, R44, R140 ;  /* 0x0000002ce88c723c */ /* 0x000fde000008108c */
[----:B------:R-:W-:-:S04]  /*2e1d0*/  NOP ;  /* 0x0000000000007918 */ /* 0x000fc80000000000 */
[----:B------:R-:W-:Y:S01]  /*2e1e0*/  IMAD.MOV.U32 R252, RZ, RZ, R143 ;  /* 0x000000fffffc7224 */ /* 0x000fe200078e008f */
[----:B------:R1:W-:Y:S04]  /*2e1f0*/  STL.64 [R1+0x930], R140 ;  /* 0x0009308c01007387 */ /* 0x0003e80000100a00 */
[----:B------:R4:W-:Y:S04]  /*2e200*/  STL [R1+0x938], R142 ;  /* 0x0009388e01007387 */ /* 0x0009e80000100800 */
[----:B------:R3:W-:Y:S04]  /*2e210*/  STL [R1+0x2c90], R252 ;  /* 0x002c90fc01007387 */ /* 0x0007e80000100800 */
[----:B-1----:R-:W2:Y:S04]  /*2e220*/  LDL.LU.64 R140, [R1+0xa30] ;  /* 0x000a3000018c7983 */ /* 0x002ea80000300a00 */
[----:B----4-:R-:W4:Y:S01]  /*2e230*/  LDL.LU.64 R142, [R1+0xa38] ;  /* 0x000a3800018e7983 */ /* 0x010f220000300a00 */
[----:B------:R-:W-:-:S15]  /*2e240*/  HMMA.1688.F32.TF32 R136, R232, R40, R136 ;  /* 0x00000028e888723c */ /* 0x000fde0000081088 */
[----:B------:R-:W-:-:S04]  /*2e250*/  NOP ;  /* 0x0000000000007918 */ /* 0x000fc80000000000 */
[----:B------:R-:W-:Y:S02]  /*2e260*/  IMAD.MOV.U32 R112, RZ, RZ, R139 ;  /* 0x000000ffff707224 */ /* 0x000fe400078e008b */
[----:B------:R-:W-:Y:S02]  /*2e270*/  IMAD.MOV.U32 R113, RZ, RZ, R138 ;  /* 0x000000ffff717224 */ /* 0x000fe400078e008a */
[----:B------:R-:W-:Y:S02]  /*2e280*/  IMAD.MOV.U32 R5, RZ, RZ, R136 ;  /* 0x000000ffff057224 */ /* 0x000fe400078e0088 */
[----:B------:R-:W-:Y:S02]  /*2e290*/  IMAD.MOV.U32 R7, RZ, RZ, R137 ;  /* 0x000000ffff077224 */ /* 0x000fe400078e0089 */
[----:B------:R-:W4:Y:S04]  /*2e2a0*/  LDL.LU.64 R136, [R1+0xa50] ;  /* 0x000a500001887983 */ /* 0x000f280000300a00 */
[----:B------:R-:W4:Y:S01]  /*2e2b0*/  LDL.LU.64 R138, [R1+0xa58] ;  /* 0x000a5800018a7983 */ /* 0x000f220000300a00 */
[C---:B------:R-:W-:Y:S08]  /*2e2c0*/  HMMA.1688.F32.TF32 R152, R232.reuse, R36, R152 ;  /* 0x00000024e898723c */ /* 0x040ff00000081098 */
[----:B---3--:R-:W-:Y:S01]  /*2e2d0*/  HMMA.1688.F32.TF32 R148, R232, R32, R148 ;  /* 0x00000020e894723c */ /* 0x008fe20000081094 */
[----:B------:R-:W-:Y:S04]  /*2e2e0*/  STL [R1+0x2ca0], R112 ;  /* 0x002ca07001007387 */ /* 0x000fe80000100800 */
[----:B------:R1:W-:Y:S04]  /*2e2f0*/  STL [R1+0x2c9c], R113 ;  /* 0x002c9c7101007387 */ /* 0x0003e80000100800 */
[----:B------:R3:W-:Y:S02]  /*2e300*/  STL [R1+0x2c98], R5 ;  /* 0x002c980501007387 */ /* 0x0007e40000100800 */
[----:B------:R-:W-:-:S02]  /*2e310*/  IMAD.MOV.U32 R4, RZ, RZ, R155 ;  /* 0x000000ffff047224 */ /* 0x000fc400078e009b */
[----:B------:R-:W-:Y:S01]  /*2e320*/  IMAD.MOV.U32 R252, RZ, RZ, R154 ;  /* 0x000000fffffc7224 */ /* 0x000fe200078e009a */
[----:B------:R1:W-:Y:S05]  /*2e330*/  STL [R1+0x2c94], R7 ;  /* 0x002c940701007387 */ /* 0x0003ea0000100800 */
[----:B------:R-:W-:Y:S01]  /*2e340*/  IMAD.MOV.U32 R104, RZ, RZ, R151 ;  /* 0x000000ffff687224 */ /* 0x000fe200078e0097 */
[----:B------:R-:W-:Y:S01]  /*2e350*/  STL.64 [R1+0x910], R152 ;  /* 0x0009109801007387 */ /* 0x000fe20000100a00 */
[----:B------:R-:W-:Y:S02]  /*2e360*/  IMAD.MOV.U32 R105, RZ, RZ, R150 ;  /* 0x000000ffff697224 */ /* 0x000fe400078e0096 */
[----:B------:R-:W-:Y:S01]  /*2e370*/  IMAD.MOV.U32 R108, RZ, RZ, R149 ;  /* 0x000000ffff6c7224 */ /* 0x000fe200078e0095 */
[----:B------:R-:W-:Y:S01]  /*2e380*/  STL [R1+0x2ca8], R4 ;  /* 0x002ca80401007387 */ /* 0x000fe20000100800 */
[----:B------:R-:W-:-:S03]  /*2e390*/  IMAD.MOV.U32 R109, RZ, RZ, R148 ;  /* 0x000000ffff6d7224 */ /* 0x000fc600078e0094 */
[----:B------:R-:W-:Y:S04]  /*2e3a0*/  STL [R1+0x2ca4], R252 ;  /* 0x002ca4fc01007387 */ /* 0x000fe80000100800 */
[----:B------:R-:W-:Y:S04]  /*2e3b0*/  STL [R1+0x2cb8], R104 ;  /* 0x002cb86801007387 */ /* 0x000fe80000100800 */
[----:B------:R-:W-:Y:S01]  /*2e3c0*/  STL [R1+0x2cb4], R105 ;  /* 0x002cb46901007387 */ /* 0x000fe20000100800 */
[----:B--2---:R-:W-:Y:S03]  /*2e3d0*/  HMMA.1688.F32.TF32 R144, R232, R28, R144 ;  /* 0x0000001ce890723c */ /* 0x004fe60000081090 */
[----:B------:R2:W-:Y:S04]  /*2e3e0*/  STL [R1+0x2cb0], R108 ;  /* 0x002cb06c01007387 */ /* 0x0005e80000100800 */
[----:B------:R1:W-:-:S12]  /*2e3f0*/  STL [R1+0x2cac], R109 ;  /* 0x002cac6d01007387 */ /* 0x0003d80000100800 */
[----:B-1----:R-:W-:Y:S01]  /*2e400*/  IMAD.MOV.U32 R113, RZ, RZ, R145 ;  /* 0x000000ffff717224 */ /* 0x002fe200078e0091 */
[----:B------:R-:W-:-:S04]  /*2e410*/  MOV R112, R144 ;  /* 0x0000009000707202 */ /* 0x000fc80000000f00 */
[----:B------:R1:W-:Y:S04]  /*2e420*/  STL [R1+0x2cc0], R113 ;  /* 0x002cc07101007387 */ /* 0x0003e80000100800 */
[----:B------:R1:W-:Y:S04]  /*2e430*/  STL [R1+0x2cbc], R112 ;  /* 0x002cbc7001007387 */ /* 0x0003e80000100800 */
[----:B------:R-:W4:Y:S04]  /*2e440*/  LDL.LU R122, [R1+0x3080] ;  /* 0x00308000017a7983 */ /* 0x000f280000300800 */
[----:B------:R-:W4:Y:S01]  /*2e450*/  LDL.LU R134, [R1+0x307c] ;  /* 0x00307c0001867983 */ /* 0x000f220000300800 */
[----:B------:R-:W-:Y:S01]  /*2e460*/  HMMA.1688.F32.TF32 R160, R232, R12, R160 ;  /* 0x0000000ce8a0723c */ /* 0x000fe200000810a0 */
[----:B------:R-:W-:-:S02]  /*2e470*/  IMAD.MOV.U32 R236, RZ, RZ, R98 ;  /* 0x000000ffffec7224 */ /* 0x000fc400078e0062 */
[----:B------:R-:W4:Y:S01]  /*2e480*/  LDL.LU R94, [R1+0x3078] ;  /* 0x00307800015e7983 */ /* 0x000f220000300800 */
[----:B------:R-:W-:-:S03]  /*2e490*/  IMAD.MOV.U32 R237, RZ, RZ, R99 ;  /* 0x000000ffffed7224 */ /* 0x000fc600078e0063 */
[----:B------:R-:W4:Y:S01]  /*2e4a0*/  LDL.LU R95, [R1+0x3074] ;  /* 0x00307400015f7983 */ /* 0x000f220000300800 */
[----:B------:R-:W-:-:S03]  /*2e4b0*/  IMAD.MOV.U32 R238, RZ, RZ, R102 ;  /* 0x000000ffffee7224 */ /* 0x000fc600078e0066 */
[----:B------:R-:W4:Y:S01]  /*2e4c0*/  LDL.LU R98, [R1+0x3070] ;  /* 0x0030700001627983 */ /* 0x000f220000300800 */
[----:B------:R-:W-:-:S03]  /*2e4d0*/  IMAD.MOV.U32 R239, RZ, RZ, R103 ;  /* 0x000000ffffef7224 */ /* 0x000fc600078e0067 */
[----:B------:R-:W4:Y:S04]  /*2e4e0*/  LDL.LU R99, [R1+0x306c] ;  /* 0x00306c0001637983 */ /* 0x000f280000300800 */
[----:B------:R-:W4:Y:S04]  /*2e4f0*/  LDL.LU R102, [R1+0x3068] ;  /* 0x0030680001667983 */ /* 0x000f280000300800 */
[----:B------:R-:W4:Y:S01]  /*2e500*/  LDL.LU R103, [R1+0x3064] ;  /* 0x0030640001677983 */ /* 0x000f220000300800 */
[----:B------:R-:W-:Y:S02]  /*2e510*/  IMAD.MOV.U32 R144, RZ, RZ, R10 ;  /* 0x000000ffff907224 */ /* 0x000fe400078e000a */
[----:B---3--:R-:W-:-:S02]  /*2e520*/  IMAD.MOV.U32 R5, RZ, RZ, R146 ;  /* 0x000000ffff057224 */ /* 0x008fc400078e0092 */
[----:B------:R-:W-:Y:S02]  /*2e530*/  IMAD.MOV.U32 R145, RZ, RZ, R11 ;  /* 0x000000ffff917224 */ /* 0x000fe400078e000b */
[----:B------:R-:W-:Y:S02]  /*2e540*/  IMAD.MOV.U32 R7, RZ, RZ, R147 ;  /* 0x000000ffff077224 */ /* 0x000fe400078e0093 */
[----:B------:R-:W-:Y:S02]  /*2e550*/  IMAD.MOV.U32 R146, RZ, RZ, R14 ;  /* 0x000000ffff927224 */ /* 0x000fe400078e000e */
[----:B------:R-:W-:Y:S02]  /*2e560*/  IMAD.MOV.U32 R147, RZ, RZ, R15 ;  /* 0x000000ffff937224 */ /* 0x000fe400078e000f */
[----:B------:R-:W-:Y:S02]  /*2e570*/  IMAD.MOV.U32 R117, RZ, RZ, R160 ;  /* 0x000000ffff757224 */ /* 0x000fe400078e00a0 */
[----:B------:R-:W-:-:S02]  /*2e580*/  IMAD.MOV.U32 R116, RZ, RZ, R161 ;  /* 0x000000ffff747224 */ /* 0x000fc400078e00a1 */
[----:B------:R-:W-:Y:S02]  /*2e590*/  IMAD.MOV.U32 R3, RZ, RZ, R162 ;  /* 0x000000ffff037224 */ /* 0x000fe400078e00a2 */
[----:B------:R-:W-:Y:S02]  /*2e5a0*/  IMAD.MOV.U32 R2, RZ, RZ, R163 ;  /* 0x000000ffff027224 */ /* 0x000fe400078e00a3 */
[----:B------:R-:W-:Y:S02]  /*2e5b0*/  IMAD.MOV.U32 R150, RZ, RZ, R114 ;  /* 0x000000ffff967224 */ /* 0x000fe400078e0072 */
[----:B------:R-:W-:Y:S01]  /*2e5c0*/  IMAD.MOV.U32 R151, RZ, RZ, R115 ;  /* 0x000000ffff977224 */ /* 0x000fe200078e0073 */
[----:B----4-:R-:W-:-:S15]  /*2e5d0*/  HMMA.1688.F32.TF32 R140, R232, R24, R140 ;  /* 0x00000018e88c723c */ /* 0x010fde000008108c */
[----:B------:R-:W-:-:S04]  /*2e5e0*/  NOP ;  /* 0x0000000000007918 */ /* 0x000fc80000000000 */
[----:B--2---:R-:W-:Y:S02]  /*2e5f0*/  IMAD.MOV.U32 R108, RZ, RZ, R140 ;  /* 0x000000ffff6c7224 */ /* 0x004fe400078e008c */
[----:B------:R-:W-:Y:S02]  /*2e600*/  IMAD.MOV.U32 R109, RZ, RZ, R141 ;  /* 0x000000ffff6d7224 */ /* 0x000fe400078e008d */
[----:B------:R-:W-:Y:S02]  /*2e610*/  IMAD.MOV.U32 R140, RZ, RZ, R106 ;  /* 0x000000ffff8c7224 */ /* 0x000fe400078e006a */
[----:B------:R-:W-:Y:S01]  /*2e620*/  IMAD.MOV.U32 R4, RZ, RZ, R142 ;  /* 0x000000ffff047224 */ /* 0x000fe200078e008e */
[----:B------:R-:W2:Y:S01]  /*2e630*/  LDL.LU R106, [R1+0x3060] ;  /* 0x00306000016a7983 */ /* 0x000ea20000300800 */
[----:B------:R-:W-:Y:S02]  /*2e640*/  IMAD.MOV.U32 R141, RZ, RZ, R107 ;  /* 0x000000ffff8d7224 */ /* 0x000fe400078e006b */
[----:B------:R-:W-:Y:S01]  /*2e650*/  IMAD.MOV.U32 R252, RZ, RZ, R143 ;  /* 0x000000fffffc7224 */ /* 0x000fe200078e008f */
[----:B------:R-:W2:Y:S01]  /*2e660*/  LDL.LU R107, [R1+0x305c] ;  /* 0x00305c00016b7983 */ /* 0x000ea20000300800 */
[----:B------:R-:W-:-:S02]  /*2e670*/  IMAD.MOV.U32 R142, RZ, RZ, R110 ;  /* 0x000000ffff8e7224 */ /* 0x000fc400078e006e */
[----:B------:R-:W-:Y:S01]  /*2e680*/  IMAD.MOV.U32 R143, RZ, RZ, R111 ;  /* 0x000000ffff8f7224 */ /* 0x000fe200078e006f */
[----:B------:R-:W3:Y:S04]  /*2e690*/  LDL.LU R110, [R1+0x3058] ;  /* 0x00305800016e7983 */ /* 0x000ee80000300800 */
[----:B------:R-:W3:Y:S04]  /*2e6a0*/  LDL.LU R111, [R1+0x3054] ;  /* 0x00305400016f7983 */ /* 0x000ee80000300800 */
[----:B------:R-:W4:Y:S04]  /*2e6b0*/  LDL.LU R10, [R1+0x3050] ;  /* 0x00305000010a7983 */ /* 0x000f280000300800 */
[----:B------:R-:W4:Y:S04]  /*2e6c0*/  LDL.LU R11, [R1+0x304c] ;  /* 0x00304c00010b7983 */ /* 0x000f280000300800 */
[----:B------:R-:W2:Y:S04]  /*2e6d0*/  LDL.LU R14, [R1+0x3048] ;  /* 0x00304800010e7983 */ /* 0x000ea80000300800 */
[----:B------:R-:W2:Y:S04]  /*2e6e0*/  LDL.LU R15, [R1+0x3044] ;  /* 0x00304400010f7983 */ /* 0x000ea80000300800 */
[----:B------:R-:W2:Y:S04]  /*2e6f0*/  LDL.LU.64 R172, [R1+0xa40] ;  /* 0x000a400001ac7983 */ /* 0x000ea80000300a00 */
[----:B------:R-:W2:Y:S04]  /*2e700*/  LDL.LU.64 R174, [R1+0xa48] ;  /* 0x000a480001ae7983 */ /* 0x000ea80000300a00 */
[----:B------:R-:W2:Y:S04]  /*2e710*/  LDL.LU R248, [R1+0xe00] ;  /* 0x000e000001f87983 */ /* 0x000ea80000300800 */
        /* <DEDUP_REMOVED lines=14> */
[----:B------:R-:W2:Y:S01]  /*2e800*/  LDL.LU R171, [R1+0xe3c] ;  /* 0x000e3c0001ab7983 */ /* 0x000ea20000300800 */
[----:B------:R-:W-:-:S02]  /*2e810*/  IMAD.MOV.U32 R149, RZ, RZ, R122 ;  /* 0x000000ffff957224 */ /* 0x000fc400078e007a */
[----:B------:R-:W-:Y:S02]  /*2e820*/  IMAD.MOV.U32 R148, RZ, RZ, R134 ;  /* 0x000000ffff947224 */ /* 0x000fe400078e0086 */
[----:B------:R-:W2:Y:S04]  /*2e830*/  LDL.LU R134, [R1+0x3040] ;  /* 0x0030400001867983 */ /* 0x000ea80000300800 */
[----:B------:R-:W3:Y:S04]  /*2e840*/  LDL.LU R122, [R1+0x303c] ;  /* 0x00303c00017a7983 */ /* 0x000ee80000300800 */
[----:B------:R-:W4:Y:S04]  /*2e850*/  LDL.LU R114, [R1+0x3038] ;  /* 0x0030380001727983 */ /* 0x000f280000300800 */
[----:B------:R-:W4:Y:S01]  /*2e860*/  LDL.LU R115, [R1+0x3034] ;  /* 0x0030340001737983 */ /* 0x000f220000300800 */
[----:B------:R-:W-:Y:S03]  /*2e870*/  HMMA.1688.F32.TF32 R136, R232, R20, R136 ;  /* 0x00000014e888723c */ /* 0x000fe60000081088 */
[----:B------:R-:W4:Y:S04]  /*2e880*/  LDL.LU R156, [R1+0xe10] ;  /* 0x000e1000019c7983 */ /* 0x000f280000300800 */
[----:B------:R-:W4:Y:S04]  /*2e890*/  LDL.LU R157, [R1+0xe14] ;  /* 0x000e1400019d7983 */ /* 0x000f280000300800 */
[----:B------:R-:W4:Y:S04]  /*2e8a0*/  LDL.LU R158, [R1+0xe18] ;  /* 0x000e1800019e7983 */ /* 0x000f280000300800 */
[----:B------:R-:W4:Y:S04]  /*2e8b0*/  LDL.LU R159, [R1+0xe1c] ;  /* 0x000e1c00019f7983 */ /* 0x000f280000300800 */
[----:B-1----:R-:W-:-:S02]  /*2e8c0*/  IMAD.MOV.U32 R113, RZ, RZ, R136 ;  /* 0x000000ffff717224 */ /* 0x002fc400078e0088 */
[----:B------:R-:W-:Y:S02]  /*2e8d0*/  IMAD.MOV.U32 R136, RZ, RZ, R135 ;  /* 0x000000ffff887224 */ /* 0x000fe400078e0087 */
[----:B--2---:R-:W-:Y:S02]  /*2e8e0*/  IMAD.MOV.U32 R155, RZ, RZ, R134 ;  /* 0x000000ffff9b7224 */ /* 0x004fe400078e0086 */
[----:B---3--:R-:W-:Y:S02]  /*2e8f0*/  IMAD.MOV.U32 R154, RZ, RZ, R122 ;  /* 0x000000ffff9a7224 */ /* 0x008fe400078e007a */
[----:B----4-:R-:W-:Y:S02]  /*2e900*/  IMAD.MOV.U32 R152, RZ, RZ, R114 ;  /* 0x000000ffff987224 */ /* 0x010fe400078e0072 */
[----:B------:R-:W2:Y:S01]  /*2e910*/  LDL.LU R114, [R1+0x3030] ;  /* 0x0030300001727983 */ /* 0x000ea20000300800 */
[----:B------:R-:W-:-:S03]  /*2e920*/  IMAD.MOV.U32 R153, RZ, RZ, R115 ;  /* 0x000000ffff997224 */ /* 0x000fc600078e0073 */
[----:B------:R-:W2:Y:S04]  /*2e930*/  LDL.LU R115, [R1+0x302c] ;  /* 0x00302c0001737983 */ /* 0x000ea80000300800 */
[----:B------:R-:W3:Y:S04]  /*2e940*/  LDL.LU R122, [R1+0x3028] ;  /* 0x00302800017a7983 */ /* 0x000ee80000300800 */
[----:B------:R-:W4:Y:S04]  /*2e950*/  LDL.LU R134, [R1+0x3024] ;  /* 0x0030240001867983 */ /* 0x000f280000300800 */
[----:B------:R-:W4:Y:S01]  /*2e960*/  LDL.LU R135, [R1+0x3020] ;  /* 0x0030200001877983 */ /* 0x000f220000300800 */
[----:B------:R-:W-:Y:S01]  /*2e970*/  HMMA.1688.F32.TF32 R172, R232, R16, R172 ;  /* 0x00000010e8ac723c */ /* 0x000fe200000810ac */
[----:B------:R-:W-:-:S02]  /*2e980*/  IMAD.MOV.U32 R112, RZ, RZ, R137 ;  /* 0x000000ffff707224 */ /* 0x000fc400078e0089 */
[----:B------:R-:W-:Y:S01]  /*2e990*/  IMAD.MOV.U32 R104, RZ, RZ, R138 ;  /* 0x000000ffff687224 */ /* 0x000fe200078e008a */
[----:B------:R-:W-:Y:S01]  /*2e9a0*/  LOP3.LUT R9, R0, 0x40, RZ, 0x3c, !PT ;  /* 0x0000004000097812 */ /* 0x000fe200078e3cff */
[----:B------:R-:W-:Y:S01]  /*2e9b0*/  IMAD.MOV.U32 R137, RZ, RZ, R126 ;  /* 0x000000ffff897224 */ /* 0x000fe200078e007e */
[----:B------:R-:W-:Y:S01]  /*2e9c0*/  LDS R233, [R247+UR6+0x11000] ;  /* 0x01100006f7e97984 */ /* 0x000fe20008000800 */
[----:B------:R-:W-:-:S03]  /*2e9d0*/  IMAD.MOV.U32 R105, RZ, RZ, R139 ;  /* 0x000000ffff697224 */ /* 0x000fc600078e008b */
[----:B------:R-:W-:Y:S09]  /*2e9e0*/  LDS R235, [R247+UR6+0x11800] ;  /* 0x01180006f7eb7984 */ /* 0x000ff20008000800 */
[----:B------:R-:W-:Y:S01]  /*2e9f0*/  IMAD.MOV.U32 R101, RZ, RZ, R172 ;  /* 0x000000ffff657224 */ /* 0x000fe200078e00ac */
[----:B------:R-:W2:Y:S01]  /*2ea00*/  LDL.LU R126, [R1+0x301c] ;  /* 0x00301c00017e7983 */ /* 0x000ea20000300800 */
[----:B------:R-:W-:-:S02]  /*2ea10*/  IMAD.MOV.U32 R100, RZ, RZ, R173 ;  /* 0x000000ffff647224 */ /* 0x000fc400078e00ad */
[----:B------:R-:W-:Y:S01]  /*2ea20*/  IMAD.MOV.U32 R17, RZ, RZ, R174 ;  /* 0x000000ffff117224 */ /* 0x000fe200078e00ae */
[----:B------:R-:W-:Y:S01]  /*2ea30*/  LDS R232, [R9+UR6+0x11000] ;  /* 0x0110000609e87984 */ /* 0x000fe20008000800 */
[----:B------:R-:W-:Y:S02]  /*2ea40*/  IMAD.MOV.U32 R16, RZ, RZ, R175 ;  /* 0x000000ffff107224 */ /* 0x000fe400078e00af */
[----:B------:R-:W-:Y:S01]  /*2ea50*/  IMAD.MOV.U32 R138, RZ, RZ, R127 ;  /* 0x000000ffff8a7224 */ /* 0x000fe200078e007f */
[----:B------:R-:W1:Y:S01]  /*2ea60*/  LDS R234, [R9+UR6+0x11800] ;  /* 0x0118000609ea7984 */ /* 0x000e620008000800 */
[----:B------:R-:W-:-:S03]  /*2ea70*/  IMAD.MOV.U32 R139, RZ, RZ, R130 ;  /* 0x000000ffff8b7224 */ /* 0x000fc600078e0082 */
[----:B------:R-:W2:Y:S04]  /*2ea80*/  LDL.LU R127, [R1+0x3018] ;  /* 0x00301800017f7983 */ /* 0x000ea80000300800 */
[----:B------:R-:W3:Y:S01]  /*2ea90*/  LDL.LU R130, [R1+0x3014] ;  /* 0x0030140001827983 */ /* 0x000ee20000300800 */
[----:B----4-:R-:W-:Y:S01]  /*2eaa0*/  HMMA.1688.F32.TF32 R172, R228, R134, R248 ;  /* 0x00000086e4ac723c */ /* 0x010fe200000810f8 */
[----:B------:R-:W-:Y:S02]  /*2eab0*/  IMAD.MOV.U32 R248, RZ, RZ, R131 ;  /* 0x000000fffff87224 */ /* 0x000fe400078e0083 */
[----:B------:R-:W3:Y:S01]  /*2eac0*/  LDL.LU R131, [R1+0x3010] ;  /* 0x0030100001837983 */ /* 0x000ee20000300800 */
[----:B------:R-:W-:-:S15]  /*2ead0*/  IMAD.MOV.U32 R249, RZ, RZ, R123 ;  /* 0x000000fffff97224 */ /* 0x000fde00078e007b */
[----:B------:R-:W-:Y:S04]  /*2eae0*/  STL.64 [R1+0xe00], R172 ;  /* 0x000e00ac01007387 */ /* 0x000fe80000100a00 */
[----:B------:R-:W-:Y:S04]  /*2eaf0*/  STL.64 [R1+0xe08], R174 ;  /* 0x000e08ae01007387 */ /* 0x000fe80000100a00 */
[----:B------:R-:W4:Y:S01]  /*2eb00*/  LDL.LU R123, [R1+0x300c] ;  /* 0x00300c00017b7983 */ /* 0x000f220000300800 */
[----:B------:R-:W-:Y:S02]  /*2eb10*/  IMAD.MOV.U32 R250, RZ, RZ, R118 ;  /* 0x000000fffffa7224 */ /* 0x000fe400078e0076 */
[----:B------:R-:W-:Y:S01]  /*2eb20*/  IMAD.MOV.U32 R251, RZ, RZ, R119 ;  /* 0x000000fffffb7224 */ /* 0x000fe200078e0077 */
[----:B------:R-:W4:Y:S04]  /*2eb30*/  LDL.LU R118, [R1+0x3008] ;  /* 0x0030080001767983 */ /* 0x000f280000300800 */
[----:B------:R-:W4:Y:S01]  /*2eb40*/  LDL.LU R119, [R1+0x3004] ;  /* 0x0030040001777983 */ /* 0x000f220000300800 */
[C---:B--2---:R-:W-:Y:S08]  /*2eb50*/  HMMA.1688.F32.TF32 R164, R228.reuse, R126, R164 ;  /* 0x0000007ee4a4723c */ /* 0x044ff000000810a4 */
[C---:B---3--:R-:W-:Y:S08]  /*2eb60*/  HMMA.1688.F32.TF32 R168, R228.reuse, R130, R168 ;  /* 0x00000082e4a8723c */ /* 0x048ff000000810a8 */
[----:B----4-:R-:W-:Y:S11]  /*2eb70*/  HMMA.1688.F32.TF32 R160, R228, R122, R160 ;  /* 0x0000007ae4a0723c */ /* 0x010ff600000810a0 */
[----:B------:R-:W-:Y:S04]  /*2eb80*/  STL.64 [R1+0xe30], R168 ;  /* 0x000e30a801007387 */ /* 0x000fe80000100a00 */
[----:B------:R-:W-:Y:S04]  /*2eb90*/  STL.64 [R1+0xe38], R170 ;  /* 0x000e38aa01007387 */ /* 0x000fe80000100a00 */
[----:B------:R-:W-:Y:S04]  /*2eba0*/  STL.64 [R1+0xe40], R164 ;  /* 0x000e40a401007387 */ /* 0x000fe80000100a00 */
[----:B------:R2:W-:Y:S01]  /*2ebb0*/  STL.64 [R1+0xe48], R166 ;  /* 0x000e48a601007387 */ /* 0x0005e20000100a00 */
[----:B------:R-:W-:Y:S01]  /*2ebc0*/  IMAD.MOV.U32 R25, RZ, RZ, R160 ;  /* 0x000000ffff197224 */ /* 0x000fe200078e00a0 */
[----:B------:R-:W-:Y:S01]  /*2ebd0*/  MOV R21, R162 ;  /* 0x000000a200157202 */ /* 0x000fe20000000f00 */
[----:B------:R-:W-:-:S02]  /*2ebe0*/  IMAD.MOV.U32 R24, RZ, RZ, R161 ;  /* 0x000000ffff187224 */ /* 0x000fc400078e00a1 */
[----:B------:R-:W-:Y:S01]  /*2ebf0*/  IMAD.MOV.U32 R20, RZ, RZ, R163 ;  /* 0x000000ffff147224 */ /* 0x000fe200078e00a3 */
[C---:B--2---:R-:W-:Y:S08]  /*2ec00*/  HMMA.1688.F32.TF32 R164, R228.reuse, R118, R156 ;  /* 0x00000076e4a4723c */ /* 0x044ff0000008109c */
[C---:B------:R-:W-:Y:S08]  /*2ec10*/  HMMA.1688.F32.TF32 R160, R228.reuse, R114, R152 ;  /* 0x00000072e4a0723c */ /* 0x040ff00000081098 */
[C---:B------:R-:W-:Y:S08]  /*2ec20*/  HMMA.1688.F32.TF32 R156, R228.reuse, R14, R148 ;  /* 0x0000000ee49c723c */ /* 0x040ff00000081094 */
[C---:B------:R-:W-:Y:S01]  /*2ec30*/  HMMA.1688.F32.TF32 R152, R228.reuse, R10, R144 ;  /* 0x0000000ae498723c */ /* 0x040fe20000081090 */
[----:B------:R-:W-:Y:S07]  /*2ec40*/  STL [R1+0x2ad0], R20 ;  /* 0x002ad01401007387 */ /* 0x000fee0000100800 */
[C---:B------:R-:W-:Y:S08]  /*2ec50*/  HMMA.1688.F32.TF32 R148, R228.reuse, R110, R140 ;  /* 0x0000006ee494723c */ /* 0x040ff0000008108c */
[C---:B------:R-:W-:Y:S01]  /*2ec60*/  HMMA.1688.F32.TF32 R144, R228.reuse, R106, R136 ;  /* 0x0000006ae490723c */ /* 0x040fe20000081088 */
[----:B------:R-:W-:Y:S07]  /*2ec70*/  STL [R1+0x2acc], R24 ;  /* 0x002acc1801007387 */ /* 0x000fee0000100800 */
[C---:B------:R-:W-:Y:S01]  /*2ec80*/  HMMA.1688.F32.TF32 R136, R228.reuse, R98, R240 ;  /* 0x00000062e488723c */ /* 0x040fe200000810f0 */
[----:B------:R-:W-:Y:S07]  /*2ec90*/  STL [R1+0x2ac8], R25 ;  /* 0x002ac81901007387 */ /* 0x000fee0000100800 */
[----:B------:R-:W-:Y:S01]  /*2eca0*/  HMMA.1688.F32.TF32 R140, R228, R102, R236 ;  /* 0x00000066e48c723c */ /* 0x000fe200000810ec */
[----:B------:R-:W-:Y:S04]  /*2ecb0*/  STL [R1+0x2ac4], R21 ;  /* 0x002ac41501007387 */ /* 0x000fe80000100800 */
[----:B------:R-:W-:Y:S04]  /*2ecc0*/  STL.64 [R1+0xed0], R164 ;  /* 0x000ed0a401007387 */ /* 0x000fe80000100a00 */
[----:B------:R-:W-:Y:S04]  /*2ecd0*/  STL.64 [R1+0xed8], R166 ;  /* 0x000ed8a601007387 */ /* 0x000fe80000100a00 */
[----:B------:R-:W-:Y:S04]  /*2ece0*/  STL.64 [R1+0xee0], R160 ;  /* 0x000ee0a001007387 */ /* 0x000fe80000100a00 */
[----:B------:R-:W-:Y:S04]  /*2ecf0*/  STL.64 [R1+0xee8], R162 ;  /* 0x000ee8a201007387 */ /* 0x000fe80000100a00 */
[----:B------:R-:W-:Y:S04]  /*2ed00*/  STL.64 [R1+0xf00], R156 ;  /* 0x000f009c01007387 */ /* 0x000fe80000100a00 */
[----:B------:R-:W-:Y:S01]  /*2ed10*/  STL.64 [R1+0xf08], R158 ;  /* 0x000f089e01007387 */ /* 0x000fe20000100a00 */
[----:B------:R-:W-:-:S03]  /*2ed20*/  IMAD.MOV.U32 R52, RZ, RZ, R139 ;  /* 0x000000ffff347224 */ /* 0x000fc600078e008b */
[----:B------:R-:W-:Y:S01]  /*2ed30*/  STL.64 [R1+0x1050], R152 ;  /* 0x0010509801007387 */ /* 0x000fe20000100a00 */
[----:B------:R-:W-:-:S03]  /*2ed40*/  IMAD.MOV.U32 R53, RZ, RZ, R138 ;  /* 0x000000ffff357224 */ /* 0x000fc600078e008a */
[----:B------:R-:W-:Y:S01]  /*2ed50*/  STL.64 [R1+0x1058], R154 ;  /* 0x0010589a01007387 */ /* 0x000fe20000100a00 */
[----:B------:R-:W-:-:S03]  /*2ed60*/  IMAD.MOV.U32 R56, RZ, RZ, R137 ;  /* 0x000000ffff387224 */ /* 0x000fc600078e0089 */
[----:B------:R-:W-:Y:S01]  /*2ed70*/  STL.64 [R1+0x11b0], R148 ;  /* 0x0011b09401007387 */ /* 0x000fe20000100a00 */
[----:B------:R-:W-:-:S03]  /*2ed80*/  IMAD.MOV.U32 R57, RZ, RZ, R136 ;  /* 0x000000ffff397224 */ /* 0x000fc600078e0088 */
[----:B------:R-:W-:Y:S04]  /*2ed90*/  STL.64 [R1+0x11b8], R150 ;  /* 0x0011b89601007387 */ /* 0x000fe80000100a00 */
[----:B------:R2:W-:Y:S04]  /*2eda0*/  STL.64 [R1+0x11c0], R144 ;  /* 0x0011c09001007387 */ /* 0x0005e80000100a00 */
[----:B------:R3:W-:Y:S04]  /*2edb0*/  STL.64 [R1+0x11c8], R146 ;  /* 0x0011c89201007387 */ /* 0x0007e80000100a00 */
[----:B------:R4:W-:Y:S01]  /*2edc0*/  STL.64 [R1+0x11d0], R140 ;  /* 0x0011d08c01007387 */ /* 0x0009e20000100a00 */
[----:B------:R-:W-:Y:S03]  /*2edd0*/  HMMA.1688.F32.TF32 R136, R228, R94, R248 ;  /* 0x0000005ee488723c */ /* 0x000fe600000810f8 */
[----:B------:R1:W-:Y:S01]  /*2ede0*/  STL.64 [R1+0x11d8], R142 ;  /* 0x0011d88e01007387 */ /* 0x0003e20000100a00 */
[----:B------:R-:W-:-:S03]  /*2edf0*/  IMAD.MOV.U32 R248, RZ, RZ, R35 ;  /* 0x000000fffff87224 */ /* 0x000fc600078e0023 */
[----:B------:R-:W-:Y:S01]  /*2ee00*/  STL [R1+0x2a44], R52 ;  /* 0x002a443401007387 */ /* 0x000fe20000100800 */
[----:B------:R-:W-:-:S03]  /*2ee10*/  IMAD.MOV.U32 R249, RZ, RZ, R34 ;  /* 0x000000fffff97224 */ /* 0x000fc600078e0022 */
[----:B------:R-:W-:Y:S04]  /*2ee20*/  STL [R1+0x2a40], R53 ;  /* 0x002a403501007387 */ /* 0x000fe80000100800 */
[----:B------:R-:W-:Y:S04]  /*2ee30*/  STL [R1+0x2a3c], R56 ;  /* 0x002a3c3801007387 */ /* 0x000fe80000100800 */
[----:B------:R-:W-:Y:S04]  /*2ee40*/  STL [R1+0x2a38], R57 ;  /* 0x002a383901007387 */ /* 0x000fe80000100800 */
[----:B------:R-:W4:Y:S04]  /*2ee50*/  LDL.LU R35, [R1+0x3000] ;  /* 0x0030000001237983 */ /* 0x000f280000300800 */
[----:B------:R-:W4:Y:S01]  /*2ee60*/  LDL.LU R34, [R1+0x2ffc] ;  /* 0x002ffc0001227983 */ /* 0x000f220000300800 */
[----:B------:R-:W-:-:S02]  /*2ee70*/  IMAD.MOV.U32 R250, RZ, RZ, R90 ;  /* 0x000000fffffa7224 */ /* 0x000fc400078e005a */
[----:B------:R-:W-:Y:S01]  /*2ee80*/  IMAD.MOV.U32 R251, RZ, RZ, R82 ;  /* 0x000000fffffb7224 */ /* 0x000fe200078e0052 */
[----:B------:R-:W4:Y:S01]  /*2ee90*/  LDL.LU R90, [R1+0x2ff8] ;  /* 0x002ff800015a7983 */ /* 0x000f220000300800 */
[----:B------:R-:W-:Y:S02]  /*2eea0*/  IMAD.MOV.U32 R240, RZ, RZ, R79 ;  /* 0x000000fffff07224 */ /* 0x000fe400078e004f */
[----:B------:R-:W-:Y:S01]  /*2eeb0*/  IMAD.MOV.U32 R241, RZ, RZ, R78 ;  /* 0x000000fffff17224 */ /* 0x000fe200078e004e */
[----:B------:R-:W4:Y:S01]  /*2eec0*/  LDL.LU R82, [R1+0x2ff4] ;  /* 0x002ff40001527983 */ /* 0x000f220000300800 */
[----:B------:R-:W-:-:S03]  /*2eed0*/  IMAD.MOV.U32 R242, RZ, RZ, R43 ;  /* 0x000000fffff27224 */ /* 0x000fc600078e002b */
        /* <DEDUP_REMOVED lines=9> */
[----:B------:R-:W-:Y:S02]  /*2ef70*/  IMAD.MOV.U32 R65, RZ, RZ, R136 ;  /* 0x000000ffff417224 */ /* 0x000fe400078e0088 */
[----:B------:R-:W-:Y:S01]  /*2ef80*/  IMAD.MOV.U32 R239, RZ, RZ, R58 ;  /* 0x000000ffffef7224 */ /* 0x000fe200078e003a */
[----:B------:R-:W4:Y:S01]  /*2ef90*/  LDL.LU R38, [R1+0x2fdc] ;  /* 0x002fdc0001267983 */ /* 0x000f220000300800 */
[----:B------:R-:W-:Y:S02]  /*2efa0*/  IMAD.MOV.U32 R64, RZ, RZ, R137 ;  /* 0x000000ffff407224 */ /* 0x000fe400078e0089 */
[----:B------:R-:W-:Y:S01]  /*2efb0*/  IMAD.MOV.U32 R136, RZ, RZ, R55 ;  /* 0x000000ffff887224 */ /* 0x000fe200078e0037 */
[----:B------:R-:W4:Y:S01]  /*2efc0*/  LDL.LU R59, [R1+0x2fd8] ;  /* 0x002fd800013b7983 */ /* 0x000f220000300800 */
[----:B------:R-:W-:Y:S02]  /*2efd0*/  IMAD.MOV.U32 R61, RZ, RZ, R138 ;  /* 0x000000ffff3d7224 */ /* 0x000fe400078e008a */
[----:B------:R-:W-:Y:S01]  /*2efe0*/  IMAD.MOV.U32 R137, RZ, RZ, R54 ;  /* 0x000000ffff897224 */ /* 0x000fe200078e0036 */
[----:B------:R-:W4:Y:S01]  /*2eff0*/  LDL.LU R58, [R1+0x2fd4] ;  /* 0x002fd400013a7983 */ /* 0x000f220000300800 */
[----:B------:R-:W-:-:S02]  /*2f000*/  IMAD.MOV.U32 R60, RZ, RZ, R139 ;  /* 0x000000ffff3c7224 */ /* 0x000fc400078e008b */
[----:B------:R-:W-:Y:S01]  /*2f010*/  IMAD.MOV.U32 R138, RZ, RZ, R67 ;  /* 0x000000ffff8a7224 */ /* 0x000fe200078e0043 */
[----:B------:R-:W4:Y:S01]  /*2f020*/  LDL.LU R55, [R1+0x2fd0] ;  /* 0x002fd00001377983 */ /* 0x000f220000300800 */
[----:B------:R-:W-:-:S03]  /*2f030*/  IMAD.MOV.U32 R139, RZ, RZ, R66 ;  /* 0x000000ffff8b7224 */ /* 0x000fc600078e0042 */
[----:B------:R-:W4:Y:S01]  /*2f040*/  LDL.LU R54, [R1+0x2fcc] ;  /* 0x002fcc0001367983 */ /* 0x000f220000300800 */
[----:B--2---:R-:W-:-:S03]  /*2f050*/  IMAD.MOV.U32 R144, RZ, RZ, R63 ;  /* 0x000000ffff907224 */ /* 0x004fc600078e003f */
[----:B------:R-:W2:Y:S01]  /*2f060*/  LDL.LU R67, [R1+0x2fc8] ;  /* 0x002fc80001437983 */ /* 0x000ea20000300800 */
[----:B------:R-:W-:-:S03]  /*2f070*/  IMAD.MOV.U32 R145, RZ, RZ, R62 ;  /* 0x000000ffff917224 */ /* 0x000fc600078e003e */
[----:B------:R-:W2:Y:S01]  /*2f080*/  LDL.LU R66, [R1+0x2fc4] ;  /* 0x002fc40001427983 */ /* 0x000ea20000300800 */
[----:B---3--:R-:W-:-:S03]  /*2f090*/  IMAD.MOV.U32 R146, RZ, RZ, R75 ;  /* 0x000000ffff927224 */ /* 0x008fc600078e004b */
[----:B------:R-:W3:Y:S01]  /*2f0a0*/  LDL.LU R63, [R1+0x2fc0] ;  /* 0x002fc000013f7983 */ /* 0x000ee20000300800 */
[----:B------:R-:W-:-:S03]  /*2f0b0*/  IMAD.MOV.U32 R147, RZ, RZ, R74 ;  /* 0x000000ffff937224 */ /* 0x000fc600078e004a */
        /* <DEDUP_REMOVED lines=8> */
[----:B------:R-:W3:Y:S04]  /*2f140*/  LDL.LU R70, [R1+0x2fac] ;  /* 0x002fac0001467983 */ /* 0x000ee80000300800 */
[----:B------:R-:W3:Y:S04]  /*2f150*/  LDL.LU R51, [R1+0x2fa8] ;  /* 0x002fa80001337983 */ /* 0x000ee80000300800 */
[----:B------:R-:W3:Y:S01]  /*2f160*/  LDL.LU R50, [R1+0x2fa4] ;  /* 0x002fa40001327983 */ /* 0x000ee20000300800 */
[----:B------:R-:W-:Y:S02]  /*2f170*/  IMAD.MOV.U32 R154, RZ, RZ, R47 ;  /* 0x000000ffff9a7224 */ /* 0x000fe400078e002f */
[----:B------:R-:W-:-:S02]  /*2f180*/  IMAD.MOV.U32 R155, RZ, RZ, R46 ;  /* 0x000000ffff9b7224 */ /* 0x000fc400078e002e */
[----:B----4-:R-:W-:Y:S02]  /*2f190*/  IMAD.MOV.U32 R153, RZ, RZ, R35 ;  /* 0x000000ffff997224 */ /* 0x010fe400078e0023 */
[----:B------:R-:W-:Y:S02]  /*2f1a0*/  IMAD.MOV.U32 R152, RZ, RZ, R34 ;  /* 0x000000ffff987224 */ /* 0x000fe400078e0022 */
[----:B------:R-:W4:Y:S04]  /*2f1b0*/  LDL.LU R34, [R1+0x2fa0] ;  /* 0x002fa00001227983 */ /* 0x000f280000300800 */
[----:B------:R-:W4:Y:S04]  /*2f1c0*/  LDL.LU R35, [R1+0x2f9c] ;  /* 0x002f9c0001237983 */ /* 0x000f280000300800 */
[----:B------:R-:W4:Y:S04]  /*2f1d0*/  LDL.LU R47, [R1+0x2f98] ;  /* 0x002f9800012f7983 */ /* 0x000f280000300800 */
[----:B------:R-:W4:Y:S04]  /*2f1e0*/  LDL.LU R46, [R1+0x2f94] ;  /* 0x002f9400012e7983 */ /* 0x000f280000300800 */
[----:B------:R-:W4:Y:S04]  /*2f1f0*/  LDL.LU R180, [R1+0xd70] ;  /* 0x000d700001b47983 */ /* 0x000f280000300800 */
[----:B------:R-:W4:Y:S01]  /*2f200*/  LDL.LU R181, [R1+0xd74] ;  /* 0x000d740001b57983 */ /* 0x000f220000300800 */
[----:B------:R-:W-:-:S02]  /*2f210*/  IMAD.MOV.U32 R163, RZ, RZ, R43 ;  /* 0x000000ffffa37224 */ /* 0x000fc400078e002b */
[----:B------:R-:W-:Y:S02]  /*2f220*/  IMAD.MOV.U32 R162, RZ, RZ, R42 ;  /* 0x000000ffffa27224 */ /* 0x000fe400078e002a */
[----:B------:R-:W-:Y:S02]  /*2f230*/  IMAD.MOV.U32 R161, RZ, RZ, R39 ;  /* 0x000000ffffa17224 */ /* 0x000fe400078e0027 */
[----:B------:R-:W-:Y:S02]  /*2f240*/  IMAD.MOV.U32 R160, RZ, RZ, R38 ;  /* 0x000000ffffa07224 */ /* 0x000fe400078e0026 */
[----:B------:R-:W-:Y:S01]  /*2f250*/  IMAD.MOV.U32 R167, RZ, RZ, R59 ;  /* 0x000000ffffa77224 */ /* 0x000fe200078e003b */
[----:B------:R-:W-:Y:S01]  /*2f260*/  MOV R166, R58 ;  /* 0x0000003a00a67202 */ /* 0x000fe20000000f00 */
[----:B------:R-:W-:Y:S02]  /*2f270*/  IMAD.MOV.U32 R165, RZ, RZ, R55 ;  /* 0x000000ffffa57224 */ /* 0x000fe400078e0037 */
[----:B------:R-:W-:-:S02]  /*2f280*/  IMAD.MOV.U32 R164, RZ, RZ, R54 ;  /* 0x000000ffffa47224 */ /* 0x000fc400078e0036 */
[----:B--2---:R-:W-:Y:S02]  /*2f290*/  IMAD.MOV.U32 R171, RZ, RZ, R67 ;  /* 0x000000ffffab7224 */ /* 0x004fe400078e0043 */
[----:B------:R-:W-:Y:S02]  /*2f2a0*/  IMAD.MOV.U32 R170, RZ, RZ, R66 ;  /* 0x000000ffffaa7224 */ /* 0x000fe400078e0042 */
[----:B---3--:R-:W-:Y:S02]  /*2f2b0*/  IMAD.MOV.U32 R169, RZ, RZ, R63 ;  /* 0x000000ffffa97224 */ /* 0x008fe400078e003f */
[----:B------:R-:W-:Y:S02]  /*2f2c0*/  IMAD.MOV.U32 R168, RZ, RZ, R62 ;  /* 0x000000ffffa87224 */ /* 0x000fe400078e003e */
[----:B------:R-:W-:Y:S02]  /*2f2d0*/  IMAD.MOV.U32 R156, RZ, RZ, R78 ;  /* 0x000000ffff9c7224 */ /* 0x000fe400078e004e */
[----:B------:R-:W-:-:S02]  /*2f2e0*/  IMAD.MOV.U32 R175, RZ, RZ, R75 ;  /* 0x000000ffffaf7224 */ /* 0x000fc400078e004b */
        /* <DEDUP_REMOVED lines=9> */
[----:B------:R-:W-:Y:S02]  /*2f380*/  IMAD.MOV.U32 R141, RZ, RZ, R83 ;  /* 0x000000ffff8d7224 */ /* 0x000fe400078e0053 */
[----:B-1----:R-:W-:Y:S02]  /*2f390*/  IMAD.MOV.U32 R142, RZ, RZ, R86 ;  /* 0x000000ffff8e7224 */ /* 0x002fe400078e0056 */
[----:B------:R-:W-:-:S02]  /*2f3a0*/  IMAD.MOV.U32 R143, RZ, RZ, R87 ;  /* 0x000000ffff8f7224 */ /* 0x000fc400078e0057 */
[----:B----4-:R-:W-:Y:S02]  /*2f3b0*/  IMAD.MOV.U32 R182, RZ, RZ, R34 ;  /* 0x000000ffffb67224 */ /* 0x010fe400078e0022 */
[----:B------:R-:W2:Y:S01]  /*2f3c0*/  LDL.LU R34, [R1+0x2f90] ;  /* 0x002f900001227983 */ /* 0x000ea20000300800 */
[----:B------:R-:W-:-:S03]  /*2f3d0*/  IMAD.MOV.U32 R183, RZ, RZ, R35 ;  /* 0x000000ffffb77224 */ /* 0x000fc600078e0023 */
[----:B------:R-:W2:Y:S04]  /*2f3e0*/  LDL.LU R35, [R1+0x2f8c] ;  /* 0x002f8c0001237983 */ /* 0x000ea80000300800 */
[----:B------:R-:W3:Y:S01]  /*2f3f0*/  LDL.LU R38, [R1+0x2f88] ;  /* 0x002f880001267983 */ /* 0x000ee20000300800 */
[----:B------:R-:W-:-:S03]  /*2f400*/  IMAD.MOV.U32 R177, RZ, RZ, R47 ;  /* 0x000000ffffb17224 */ /* 0x000fc600078e002f */
[----:B------:R-:W3:Y:S01]  /*2f410*/  LDL.LU R39, [R1+0x2f84] ;  /* 0x002f840001277983 */ /* 0x000ee20000300800 */
[----:B------:R-:W-:-:S03]  /*2f420*/  IMAD.MOV.U32 R176, RZ, RZ, R46 ;  /* 0x000000ffffb07224 */ /* 0x000fc600078e002e */
[----:B------:R-:W4:Y:S04]  /*2f430*/  LDL.LU R42, [R1+0x2f80] ;  /* 0x002f8000012a7983 */ /* 0x000f280000300800 */
[----:B------:R-:W4:Y:S04]  /*2f440*/  LDL.LU R43, [R1+0x2f7c] ;  /* 0x002f7c00012b7983 */ /* 0x000f280000300800 */
[----:B------:R-:W2:Y:S04]  /*2f450*/  LDL.LU R46, [R1+0x2f78] ;  /* 0x002f7800012e7983 */ /* 0x000ea80000300800 */
[----:B------:R-:W2:Y:S04]  /*2f460*/  LDL.LU R47, [R1+0x2f74] ;  /* 0x002f7400012f7983 */ /* 0x000ea80000300800 */
[----:B------:R-:W3:Y:S04]  /*2f470*/  LDL.LU R50, [R1+0x2f70] ;  /* 0x002f700001327983 */ /* 0x000ee80000300800 */
[----:B------:R-:W3:Y:S04]  /*2f480*/  LDL.LU R51, [R1+0x2f6c] ;  /* 0x002f6c0001337983 */ /* 0x000ee80000300800 */
[----:B------:R-:W4:Y:S04]  /*2f490*/  LDL.LU R54, [R1+0x2f68] ;  /* 0x002f680001367983 */ /* 0x000f280000300800 */
        /* <DEDUP_REMOVED lines=19> */
[----:B------:R-:W-:Y:S04]  /*2f5d0*/  STL [R1+0x2a54], R60 ;  /* 0x002a543c01007387 */ /* 0x000fe80000100800 */
[----:B------:R-:W-:Y:S04]  /*2f5e0*/  STL [R1+0x2a50], R61 ;  /* 0x002a503d01007387 */ /* 0x000fe80000100800 */
[----:B------:R-:W-:Y:S04]  /*2f5f0*/  STL [R1+0x2a4c], R64 ;  /* 0x002a4c4001007387 */ /* 0x000fe80000100800 */
[----:B------:R-:W-:Y:S01]  /*2f600*/  STL [R1+0x2a48], R65 ;  /* 0x002a484101007387 */ /* 0x000fe20000100800 */
[C---:B--2---:R-:W-:Y:S08]  /*2f610*/  HMMA.1688.F32.TF32 R136, R228.reuse, R46, R136 ;  /* 0x0000002ee488723c */ /* 0x044ff00000081088 */
[C---:B---3--:R-:W-:Y:S08]  /*2f620*/  HMMA.1688.F32.TF32 R140, R228.reuse, R50, R140 ;  /* 0x00000032e48c723c */ /* 0x048ff0000008108c */
[C---:B----4-:R-:W-:Y:S08]  /*2f630*/  HMMA.1688.F32.TF32 R144, R228.reuse, R54, R144 ;  /* 0x00000036e490723c */ /* 0x050ff00000081090 */
[C---:B------:R-:W-:Y:S08]  /*2f640*/  HMMA.1688.F32.TF32 R148, R228.reuse, R58, R148 ;  /* 0x0000003ae494723c */ /* 0x040ff00000081094 */
[C---:B------:R-:W-:Y:S08]  /*2f650*/  HMMA.1688.F32.TF32 R152, R228.reuse, R62, R152 ;  /* 0x0000003ee498723c */ /* 0x040ff00000081098 */
[C---:B------:R-:W-:Y:S08]  /*2f660*/  HMMA.1688.F32.TF32 R156, R228.reuse, R66, R156 ;  /* 0x00000042e49c723c */ /* 0x040ff0000008109c */
[C---:B------:R-:W-:Y:S08]  /*2f670*/  HMMA.1688.F32.TF32 R160, R228.reuse, R70, R160 ;  /* 0x00000046e4a0723c */ /* 0x040ff000000810a0 */
[C---:B------:R-:W-:Y:S08]  /*2f680*/  HMMA.1688.F32.TF32 R164, R228.reuse, R74, R164 ;  /* 0x0000004ae4a4723c */ /* 0x040ff000000810a4 */
[C---:B------:R-:W-:Y:S08]  /*2f690*/  HMMA.1688.F32.TF32 R180, R228.reuse, R90, R180 ;  /* 0x0000005ae4b4723c */ /* 0x040ff000000810b4 */
[C---:B------:R-:W-:Y:S08]  /*2f6a0*/  HMMA.1688.F32.TF32 R176, R228.reuse, R86, R176 ;  /* 0x00000056e4b0723c */ /* 0x040ff000000810b0 */
[----:B------:R-:W-:Y:S03]  /*2f6b0*/  HMMA.1688.F32.TF32 R172, R228, R82, R172 ;  /* 0x00000052e4ac723c */ /* 0x000fe600000810ac */
[----:B------:R-:W-:-:S02]  /*2f6c0*/  IMAD.MOV.U32 R68, RZ, RZ, R183 ;  /* 0x000000ffff447224 */ /* 0x000fc400078e00b7 */
[----:B------:R-:W-:-:S03]  /*2f6d0*/  IMAD.MOV.U32 R69, RZ, RZ, R182 ;  /* 0x000000ffff457224 */ /* 0x000fc600078e00b6 */
[C---:B------:R-:W-:Y:S01]  /*2f6e0*/  HMMA.1688.F32.TF32 R168, R228.reuse, R78, R168 ;  /* 0x0000004ee4a8723c */ /* 0x040fe200000810a8 */
[----:B------:R-:W-:Y:S02]  /*2f6f0*/  IMAD.MOV.U32 R72, RZ, RZ, R181 ;  /* 0x000000ffff487224 */ /* 0x000fe400078e00b5 */
[----:B------:R-:W-:Y:S01]  /*2f700*/  IMAD.MOV.U32 R73, RZ, RZ, R180 ;  /* 0x000000ffff497224 */ /* 0x000fe200078e00b4 */
[----:B------:R-:W-:Y:S01]  /*2f710*/  STL [R1+0x2a64], R68 ;  /* 0x002a644401007387 */ /* 0x000fe20000100800 */
[----:B------:R-:W-:Y:S02]  /*2f720*/  IMAD.MOV.U32 R76, RZ, RZ, R179 ;  /* 0x000000ffff4c7224 */ /* 0x000fe400078e00b3 */
[----:B------:R-:W-:Y:S01]  /*2f730*/  IMAD.MOV.U32 R77, RZ, RZ, R178 ;  /* 0x000000ffff4d7224 */ /* 0x000fe200078e00b2 */
[----:B------:R-:W-:Y:S01]  /*2f740*/  STL [R1+0x2a60], R69 ;  /* 0x002a604501007387 */ /* 0x000fe20000100800 */
[----:B------:R-:W-:Y:S02]  /*2f750*/  IMAD.MOV.U32 R80, RZ, RZ, R177 ;  /* 0x000000ffff507224 */ /* 0x000fe400078e00b1 */
[----:B------:R-:W-:Y:S01]  /*2f760*/  IMAD.MOV.U32 R81, RZ, RZ, R176 ;  /* 0x000000ffff517224 */ /* 0x000fe200078e00b0 */
[----:B------:R-:W-:Y:S04]  /*2f770*/  STL [R1+0x2a5c], R72 ;  /* 0x002a5c4801007387 */ /* 0x000fe80000100800 */
[----:B------:R-:W-:Y:S04]  /*2f780*/  STL [R1+0x2a58], R73 ;  /* 0x002a584901007387 */ /* 0x000fe80000100800 */
[----:B------:R-:W-:Y:S04]  /*2f790*/  STL [R1+0x2a74], R76 ;  /* 0x002a744c01007387 */ /* 0x000fe80000100800 */
[----:B------:R-:W-:Y:S04]  /*2f7a0*/  STL [R1+0x2a70], R77 ;  /* 0x002a704d01007387 */ /* 0x000fe80000100800 */
[----:B------:R-:W-:Y:S04]  /*2f7b0*/  STL [R1+0x2a6c], R80 ;  /* 0x002a6c5001007387 */ /* 0x000fe80000100800 */
[----:B------:R-:W-:Y:S04]  /*2f7c0*/  STL [R1+0x2a68], R81 ;  /* 0x002a685101007387 */ /* 0x000fe80000100800 */
        /* <DEDUP_REMOVED lines=15> */
[----:B------:R1:W-:Y:S04]  /*2f8c0*/  STL.64 [R1+0x1518], R146 ;  /* 0x0015189201007387 */ /* 0x0003e80000100a00 */
[----:B------:R-:W-:Y:S04]  /*2f8d0*/  STL.64 [R1+0x1500], R140 ;  /* 0x0015008c01007387 */ /* 0x000fe80000100a00 */
[----:B------:R2:W-:Y:S01]  /*2f8e0*/  STL.64 [R1+0x1508], R142 ;  /* 0x0015088e01007387 */ /* 0x0005e20000100a00 */
[C---:B-1----:R-:W-:Y:S03]  /*2f8f0*/  HMMA.1688.F32.TF32 R144, R228.reuse, R42, R236 ;  /* 0x0000002ae490723c */ /* 0x042fe600000810ec */
[----:B------:R-:W-:Y:S04]  /*2f900*/  STL.64 [R1+0x14f0], R136 ;  /* 0x0014f08801007387 */ /* 0x000fe80000100a00 */
[----:B------:R1:W-:Y:S01]  /*2f910*/  STL.64 [R1+0x14f8], R138 ;  /* 0x0014f88a01007387 */ /* 0x0003e20000100a00 */
[C---:B--2---:R-:W-:Y:S08]  /*2f920*/  HMMA.1688.F32.TF32 R140, R228.reuse, R38, R240 ;  /* 0x00000026e48c723c */ /* 0x044ff000000810f0 */
[----:B-1----:R-:W-:Y:S03]  /*2f930*/  HMMA.1688.F32.TF32 R136, R228, R34, R248 ;  /* 0x00000022e488723c */ /* 0x002fe600000810f8 */
[----:B------:R-:W-:Y:S04]  /*2f940*/  STL.64 [R1+0x14e0], R144 ;  /* 0x0014e09001007387 */ /* 0x000fe80000100a00 */
[----:B------:R-:W-:Y:S04]  /*2f950*/  STL.64 [R1+0x14e8], R146 ;  /* 0x0014e89201007387 */ /* 0x000fe80000100a00 */
[----:B------:R-:W2:Y:S01]  /*2f960*/  LDL.LU R240, [R1+0xbc0] ;  /* 0x000bc00001f07983 */ /* 0x000ea20000300800 */
[----:B------:R-:W-:-:S03]  /*2f970*/  IMAD.MOV.U32 R241, RZ, RZ, R26 ;  /* 0x000000fffff17224 */ /* 0x000fc600078e001a */
[----:B------:R-:W-:Y:S01]  /*2f980*/  STL.64 [R1+0x14d0], R140 ;  /* 0x0014d08c01007387 */ /* 0x000fe20000100a00 */
[----:B------:R-:W-:-:S03]  /*2f990*/  IMAD.MOV.U32 R242, RZ, RZ, R22 ;  /* 0x000000fffff27224 */ /* 0x000fc600078e0016 */
[----:B------:R-:W-:Y:S01]  /*2f9a0*/  STL.64 [R1+0x14d8], R142 ;  /* 0x0014d88e01007387 */ /* 0x000fe20000100a00 */
[----:B------:R-:W-:-:S03]  /*2f9b0*/  IMAD.MOV.U32 R243, RZ, RZ, R18 ;  /* 0x000000fffff37224 */ /* 0x000fc600078e0012 */
[----:B------:R1:W-:Y:S04]  /*2f9c0*/  STL.64 [R1+0x14c0], R136 ;  /* 0x0014c08801007387 */ /* 0x0003e80000100a00 */
[----:B------:R3:W-:Y:S04]  /*2f9d0*/  STL.64 [R1+0x14c8], R138 ;  /* 0x0014c88a01007387 */ /* 0x0007e80000100a00 */
[----:B------:R-:W4:Y:S04]  /*2f9e0*/  LDL.LU R26, [R1+0x2f18] ;  /* 0x002f1800011a7983 */ /* 0x000f280000300800 */
        /* <DEDUP_REMOVED lines=34> */
[----:B-1----:R-:W2:Y:S04]  /*2fc10*/  LDL.LU R136, [R1+0xbe0] ;  /* 0x000be00001887983 */ /* 0x002ea80000300800 */
[----:B------:R-:W2:Y:S04]  /*2fc20*/  LDL.LU R137, [R1+0xbe4] ;  /* 0x000be40001897983 */ /* 0x000ea80000300800 */
[----:B---3--:R-:W3:Y:S04]  /*2fc30*/  LDL.LU R138, [R1+0xbe8] ;  /* 0x000be800018a7983 */ /* 0x008ee80000300800 */
[----:B------:R-:W3:Y:S04]  /*2fc40*/  LDL.LU R139, [R1+0xbec] ;  /* 0x000bec00018b7983 */ /* 0x000ee80000300800 */
[----:B------:R-:W3:Y:S04]  /*2fc50*/  LDL.LU R144, [R1+0xc00] ;  /* 0x000c000001907983 */ /* 0x000ee80000300800 */
[----:B------:R-:W3:Y:S04]  /*2fc60*/  LDL.LU R145, [R1+0xc04] ;  /* 0x000c040001917983 */ /* 0x000ee80000300800 */
[----:B------:R-:W3:Y:S04]  /*2fc70*/  LDL.LU R146, [R1+0xc08] ;  /* 0x000c080001927983 */ /* 0x000ee80000300800 */
[----:B------:R-:W3:Y:S01]  /*2fc80*/  LDL.LU R147, [R1+0xc0c] ;  /* 0x000c0c0001937983 */ /* 0x000ee20000300800 */
[----:B------:R-:W-:-:S03]  /*2fc90*/  IMAD.MOV.U32 R236, RZ, RZ, R27 ;  /* 0x000000ffffec7224 */ /* 0x000fc600078e001b */
[----:B------:R-:W3:Y:S01]  /*2fca0*/  LDL.LU R140, [R1+0xbf0] ;  /* 0x000bf000018c7983 */ /* 0x000ee20000300800 */
[----:B------:R-:W-:Y:S02]  /*2fcb0*/  IMAD.MOV.U32 R237, RZ, RZ, R30 ;  /* 0x000000ffffed7224 */ /* 0x000fe400078e001e */
[----:B------:R-:W-:Y:S02]  /*2fcc0*/  IMAD.MOV.U32 R238, RZ, RZ, R31 ;  /* 0x000000ffffee7224 */ /* 0x000fe400078e001f */
[----:B------:R-:W-:Y:S02]  /*2fcd0*/  IMAD.MOV.U32 R239, RZ, RZ, R23 ;  /* 0x000000ffffef7224 */ /* 0x000fe400078e0017 */
[----:B------:R-:W-:Y:S02]  /*2fce0*/  IMAD.MOV.U32 R248, RZ, RZ, R19 ;  /* 0x000000fffff87224 */ /* 0x000fe400078e0013 */
[----:B----4-:R-:W-:Y:S02]  /*2fcf0*/  IMAD.MOV.U32 R143, RZ, RZ, R26 ;  /* 0x000000ffff8f7224 */ /* 0x010fe400078e001a */
[----:B--2---:R-:W-:-:S02]  /*2fd00*/  IMAD.MOV.U32 R142, RZ, RZ, R22 ;  /* 0x000000ffff8e7224 */ /* 0x004fc400078e0016 */
[----:B------:R-:W-:Y:S02]  /*2fd10*/  IMAD.MOV.U32 R141, RZ, RZ, R18 ;  /* 0x000000ffff8d7224 */ /* 0x000fe400078e0012 */
[----:B------:R-:W2:Y:S04]  /*2fd20*/  LDL.LU R18, [R1+0x2f0c] ;  /* 0x002f0c0001127983 */ /* 0x000ea80000300800 */
[----:B------:R-:W4:Y:S04]  /*2fd30*/  LDL.LU R22, [R1+0x2f08] ;  /* 0x002f080001167983 */ /* 0x000f280000300800 */
[----:B------:R-:W2:Y:S04]  /*2fd40*/  LDL.LU R26, [R1+0x2f04] ;  /* 0x002f0400011a7983 */ /* 0x000ea80000300800 */
[----:B------:R-:W2:Y:S04]  /*2fd50*/  LDL.LU R27, [R1+0x2f00] ;  /* 0x002f0000011b7983 */ /* 0x000ea80000300800 */
[----:B------:R-:W4:Y:S04]  /*2fd60*/  LDL.LU R30, [R1+0x2efc] ;  /* 0x002efc00011e7983 */ /* 0x000f280000300800 */
[----:B------:R-:W4:Y:S04]  /*2fd70*/  LDL.LU R31, [R1+0x2ef8] ;  /* 0x002ef800011f7983 */ /* 0x000f280000300800 */
[----:B------:R-:W4:Y:S04]  /*2fd80*/  LDL.LU R23, [R1+0x2ef4] ;  /* 0x002ef40001177983 */ /* 0x000f280000300800 */
[----:B------:R-:W4:Y:S04]  /*2fd90*/  LDL.LU R19, [R1+0x2ef0] ;  /* 0x002ef00001137983 */ /* 0x000f280000300800 */
[----:B------:R-:W4:Y:S04]  /*2fda0*/  LDL.LU R249, [R1+0xbb4] ;  /* 0x000bb40001f97983 */ /* 0x000f280000300800 */
[----:B------:R-:W4:Y:S04]  /*2fdb0*/  LDL.LU R250, [R1+0xbb8] ;  /* 0x000bb80001fa7983 */ /* 0x000f280000300800 */
[----:B------:R-:W4:Y:S01]  /*2fdc0*/  LDL.LU R251, [R1+0xbbc] ;  /* 0x000bbc0001fb7983 */ /* 0x000f220000300800 */
[C---:B------:R-:W-:Y:S08]  /*2fdd0*/  HMMA.1688.F32.TF32 R160, R232.reuse, R134, R160 ;  /* 0x00000086e8a0723c */ /* 0x040ff000000810a0 */
[----:B------:R-:W-:-:S15]  /*2fde0*/  HMMA.1688.F32.TF32 R148, R232, R122, R148 ;  /* 0x0000007ae894723c */ /* 0x000fde0000081094 */
[----:B------:R-:W-:-:S04]  /*2fdf0*/  NOP ;  /* 0x0000000000007918 */ /* 0x000fc80000000000 */
[----:B------:R-:W-:Y:S02]  /*2fe00*/  IMAD.MOV.U32 R28, RZ, RZ, R151 ;  /* 0x000000ffff1c7224 */ /* 0x000fe400078e0097 */
[----:B------:R-:W-:Y:S02]  /*2fe10*/  IMAD.MOV.U32 R29, RZ, RZ, R150 ;  /* 0x000000ffff1d7224 */ /* 0x000fe400078e0096 */
[----:B------:R-:W-:Y:S02]  /*2fe20*/  IMAD.MOV.U32 R32, RZ, RZ, R149 ;  /* 0x000000ffff207224 */ /* 0x000fe400078e0095 */
[----:B------:R-:W-:Y:S01]  /*2fe30*/  IMAD.MOV.U32 R33, RZ, RZ, R148 ;  /* 0x000000ffff217224 */ /* 0x000fe200078e0094 */
[C---:B------:R-:W-:Y:S08]  /*2fe40*/  HMMA.1688.F32.TF32 R152, R232.reuse, R126, R152 ;  /* 0x0000007ee898723c */ /* 0x040ff00000081098 */
[C---:B------:R-:W-:Y:S08]  /*2fe50*/  HMMA.1688.F32.TF32 R156, R232.reuse, R130, R156 ;  /* 0x00000082e89c723c */ /* 0x040ff0000008109c */
[C---:B---3--:R-:W-:Y:S08]  /*2fe60*/  HMMA.1688.F32.TF32 R136, R232.reuse, R14, R136 ;  /* 0x0000000ee888723c */ /* 0x048ff00000081088 */
[C---:B------:R-:W-:Y:S08]  /*2fe70*/  HMMA.1688.F32.TF32 R144, R232.reuse, R118, R144 ;  /* 0x00000076e890723c */ /* 0x040ff00000081090 */
[----:B------:R-:W-:Y:S03]  /*2fe80*/  HMMA.1688.F32.TF32 R140, R232, R114, R140 ;  /* 0x00000072e88c723c */ /* 0x000fe6000008108c */
[----:B------:R-:W-:-:S02]  /*2fe90*/  IMAD.MOV.U32 R36, RZ, RZ, R136 ;  /* 0x000000ffff247224 */ /* 0x000fc400078e0088 */
[----:B------:R-:W-:-:S03]  /*2fea0*/  IMAD.MOV.U32 R37, RZ, RZ, R137 ;  /* 0x000000ffff257224 */ /* 0x000fc600078e0089 */
[C---:B--2---:R-:W-:Y:S08]  /*2feb0*/  HMMA.1688.F32.TF32 R172, R228.reuse, R26, R172 ;  /* 0x0000001ae4ac723c */ /* 0x044ff000000810ac */
[C---:B----4-:R-:W-:Y:S08]  /*2fec0*/  HMMA.1688.F32.TF32 R176, R228.reuse, R30, R176 ;  /* 0x0000001ee4b0723c */ /* 0x050ff000000810b0 */
[C---:B------:R-:W-:Y:S08]  /*2fed0*/  HMMA.1688.F32.TF32 R168, R228.reuse, R22, R168 ;  /* 0x00000016e4a8723c */ /* 0x040ff000000810a8 */
[----:B------:R-:W-:Y:S01]  /*2fee0*/  HMMA.1688.F32.TF32 R164, R228, R18, R164 ;  /* 0x00000012e4a4723c */ /* 0x000fe200000810a4 */
[----:B------:R-:W-:Y:S01]  /*2fef0*/  LOP3.LUT R8, R0, 0x20, RZ, 0x3c, !PT ;  /* 0x0000002000087812 */ /* 0x000fe200078e3cff */
[----:B------:R-:W-:Y:S04]  /*2ff00*/  LDS R228, [R0+UR6+0x11080] ;  /* 0x0110800600e47984 */ /* 0x000fe80008000800 */
        /* <DEDUP_REMOVED lines=18> */
[----:B------:R-:W-:Y:S04]  /*30030*/  STL.64 [R1+0xc00], R144 ;  /* 0x000c009001007387 */ /* 0x000fe80000100a00 */
[----:B------:R1:W-:Y:S04]  /*30040*/  STL.64 [R1+0xc08], R146 ;  /* 0x000c089201007387 */ /* 0x0003e80000100a00 */
[----:B------:R-:W-:Y:S04]  /*30050*/  STL.64 [R1+0xbf0], R140 ;  /* 0x000bf08c01007387 */ /* 0x000fe80000100a00 */
[----:B------:R2:W-:Y:S01]  /*30060*/  STL.64 [R1+0xbf8], R142 ;  /* 0x000bf88e01007387 */ /* 0x0005e20000100a00 */
[C---:B-1----:R-:W-:Y:S03]  /*30070*/  HMMA.1688.F32.TF32 R144, R232.reuse, R10, R236 ;  /* 0x0000000ae890723c */ /* 0x042fe600000810ec */
[----:B------:R1:W-:Y:S04]  /*30080*/  STL.64 [R1+0xd58], R138 ;  /* 0x000d588a01007387 */ /* 0x0003e80000100a00 */
[----:B------:R-:W-:Y:S01]  /*30090*/  LDS R230, [R0+UR6+0x11880] ;  /* 0x0118800600e67984 */ /* 0x000fe20008000800 */
[C---:B--2---:R-:W-:Y:S03]  /*300a0*/  HMMA.1688.F32.TF32 R140, R232.reuse, R110, R240 ;  /* 0x0000006ee88c723c */ /* 0x044fe600000810f0 */
[----:B------:R-:W-:Y:S04]  /*300b0*/  LDS R229, [R8+UR6+0x11080] ;  /* 0x0110800608e57984 */ /* 0x000fe80008000800 */
[----:B------:R-:W2:Y:S01]  /*300c0*/  LDS R231, [R8+UR6+0x11880] ;  /* 0x0118800608e77984 */ /* 0x000ea20008000800 */
[C---:B-1----:R-:W-:Y:S03]  /*300d0*/  HMMA.1688.F32.TF32 R136, R232.reuse, R106, R248 ;  /* 0x0000006ae888723c */ /* 0x042fe600000810f8 */
[----:B------:R-:W-:Y:S04]  /*300e0*/  STL [R1+0x2ac0], R37 ;  /* 0x002ac02501007387 */ /* 0x000fe80000100800 */
[----:B------:R-:W-:Y:S04]  /*300f0*/  STL [R1+0x2abc], R36 ;  /* 0x002abc2401007387 */ /* 0x000fe80000100800 */
[----:B------:R-:W-:Y:S04]  /*30100*/  STL.64 [R1+0xd60], R144 ;  /* 0x000d609001007387 */ /* 0x000fe80000100a00 */
[----:B------:R-:W-:Y:S04]  /*30110*/  STL.64 [R1+0xd68], R146 ;  /* 0x000d689201007387 */ /* 0x000fe80000100a00 */
[----:B------:R-:W3:Y:S04]  /*30120*/  LDL.LU R236, [R1+0x2f0] ;  /* 0x0002f00001ec7983 */ /* 0x000ee80000300800 */
[----:B------:R-:W-:Y:S04]  /*30130*/  STL.64 [R1+0xd70], R140 ;  /* 0x000d708c01007387 */ /* 0x000fe80000100a00 */
[----:B------:R-:W-:Y:S04]  /*30140*/  STL.64 [R1+0xd78], R142 ;  /* 0x000d788e01007387 */ /* 0x000fe80000100a00 */
[----:B------:R1:W-:Y:S04]  /*30150*/  STL.64 [R1+0xd80], R136 ;  /* 0x000d808801007387 */ /* 0x0003e80000100a00 */
[----:B------:R4:W-:Y:S04]  /*30160*/  STL.64 [R1+0xd88], R138 ;  /* 0x000d888a01007387 */ /* 0x0009e80000100a00 */
[----:B------:R-:W3:Y:S04]  /*30170*/  LDL.LU R237, [R1+0x2f4] ;  /* 0x0002f40001ed7983 */ /* 0x000ee80000300800 */
[----:B------:R-:W3:Y:S04]  /*30180*/  LDL.LU R238, [R1+0x2f8] ;  /* 0x0002f80001ee7983 */ /* 0x000ee80000300800 */
[----:B------:R-:W3:Y:S04]  /*30190*/  LDL.LU R239, [R1+0x2fc] ;  /* 0x0002fc0001ef7983 */ /* 0x000ee80000300800 */
[----:B-1----:R-:W2:Y:S04]  /*301a0*/  LDL.LU R136, [R1+0xa60] ;  /* 0x000a600001887983 */ /* 0x002ea80000300800 */
[----:B------:R-:W2:Y:S04]  /*301b0*/  LDL.LU R137, [R1+0xa64] ;  /* 0x000a640001897983 */ /* 0x000ea80000300800 */
[----:B----4-:R-:W2:Y:S04]  /*301c0*/  LDL.LU R138, [R1+0xa68] ;  /* 0x000a6800018a7983 */ /* 0x010ea80000300800 */
[----:B------:R-:W2:Y:S04]  /*301d0*/  LDL.LU R139, [R1+0xa6c] ;  /* 0x000a6c00018b7983 */ /* 0x000ea80000300800 */
[----:B------:R-:W4:Y:S04]  /*301e0*/  LDL.LU R140, [R1+0xa70] ;  /* 0x000a7000018c7983 */ /* 0x000f280000300800 */
[----:B------:R-:W4:Y:S04]  /*301f0*/  LDL.LU R141, [R1+0xa74] ;  /* 0x000a7400018d7983 */ /* 0x000f280000300800 */
[----:B------:R-:W4:Y:S04]  /*30200*/  LDL.LU R142, [R1+0xa78] ;  /* 0x000a7800018e7983 */ /* 0x000f280000300800 */
        /* <DEDUP_REMOVED lines=37> */
[----:B------:R-:W3:Y:S04]  /*30460*/  LDL.LU R196, [R1+0xb50] ;  /* 0x000b500001c47983 */ /* 0x000ee80000300800 */
[----:B------:R-:W3:Y:S04]  /*30470*/  LDL.LU R197, [R1+0xb54] ;  /* 0x000b540001c57983 */ /* 0x000ee80000300800 */
        /* <DEDUP_REMOVED lines=45> */
[----:B------:R-:W4:Y:S01]  /*30750*/  LDL.LU R251, [R1+0x4dc] ;  /* 0x0004dc0001fb7983 */ /* 0x000f220000300800 */
[C---:B--2---:R-:W-:Y:S08]  /*30760*/  HMMA.1688.F32.TF32 R188, R232.reuse, R74, R188 ;  /* 0x0000004ae8bc723c */ /* 0x044ff000000810bc */
[C---:B---3--:R-:W-:Y:S08]  /*30770*/  HMMA.1688.F32.TF32 R196, R232.reuse, R82, R196 ;  /* 0x00000052e8c4723c */ /* 0x048ff000000810c4 */
[C---:B----4-:R-:W-:Y:S08]  /*30780*/  HMMA.1688.F32.TF32 R200, R232.reuse, R86, R200 ;  /* 0x00000056e8c8723c */ /* 0x050ff000000810c8 */
[C---:B------:R-:W-:Y:S08]  /*30790*/  HMMA.1688.F32.TF32 R204, R232.reuse, R90, R204 ;  /* 0x0000005ae8cc723c */ /* 0x040ff000000810cc */
[C---:B------:R-:W-:Y:S08]  /*307a0*/  HMMA.1688.F32.TF32 R216, R232.reuse, R102, R216 ;  /* 0x00000066e8d8723c */ /* 0x040ff000000810d8 */
[C---:B------:R-:W-:Y:S11]  /*307b0*/  HMMA.1688.F32.TF32 R212, R232.reuse, R98, R212 ;  /* 0x00000062e8d4723c */ /* 0x040ff600000810d4 */
[----:B------:R-:W-:Y:S01]  /*307c0*/  IMAD.MOV.U32 R85, RZ, RZ, R217 ;  /* 0x000000ffff557224 */ /* 0x000fe200078e00d9 */
[----:B------:R1:W-:Y:S01]  /*307d0*/  STL.64 [R1+0xec8], R218 ;  /* 0x000ec8da01007387 */ /* 0x0003e20000100a00 */
[----:B------:R-:W-:Y:S01]  /*307e0*/  IMAD.MOV.U32 R84, RZ, RZ, R216 ;  /* 0x000000ffff547224 */ /* 0x000fe200078e00d8 */
[C---:B------:R-:W-:Y:S02]  /*307f0*/  HMMA.1688.F32.TF32 R208, R232.reuse, R94, R208 ;  /* 0x0000005ee8d0723c */ /* 0x040fe400000810d0 */
[----:B-1----:R-:W2:Y:S04]  /*30800*/  LDL.LU.64 R218, [R1+0x2ee8] ;  /* 0x002ee80001da7983 */ /* 0x002ea80000300a00 */
[----:B------:R-:W2:Y:S04]  /*30810*/  LDL.LU.64 R216, [R1+0x2ee0] ;  /* 0x002ee00001d87983 */ /* 0x000ea80000300a00 */
[----:B------:R-:W-:Y:S04]  /*30820*/  STL [R1+0x2aac], R85 ;  /* 0x002aac5501007387 */ /* 0x000fe80000100800 */
[----:B------:R-:W-:Y:S01]  /*30830*/  STL [R1+0x2aa8], R84 ;  /* 0x002aa85401007387 */ /* 0x000fe20000100800 */
[C---:B------:R-:W-:Y:S03]  /*30840*/  HMMA.1688.F32.TF32 R192, R232.reuse, R78, R192 ;  /* 0x0000004ee8c0723c */ /* 0x040fe600000810c0 */
[----:B------:R-:W-:Y:S04]  /*30850*/  STL.64 [R1+0x1470], R212 ;  /* 0x001470d401007387 */ /* 0x000fe80000100a00 */
[----:B------:R1:W-:Y:S04]  /*30860*/  STL.64 [R1+0x1478], R214 ;  /* 0x001478d601007387 */ /* 0x0003e80000100a00 */
[----:B-1----:R-:W3:Y:S04]  /*30870*/  LDL.LU.64 R214, [R1+0x2ed8] ;  /* 0x002ed80001d67983 */ /* 0x002ee80000300a00 */
[----:B------:R-:W3:Y:S04]  /*30880*/  LDL.LU.64 R212, [R1+0x2ed0] ;  /* 0x002ed00001d47983 */ /* 0x000ee80000300a00 */
[----:B------:R-:W-:Y:S04]  /*30890*/  STL.64 [R1+0x1460], R208 ;  /* 0x001460d001007387 */ /* 0x000fe80000100a00 */
[----:B------:R1:W-:Y:S04]  /*308a0*/  STL.64 [R1+0x1468], R210 ;  /* 0x001468d201007387 */ /* 0x0003e80000100a00 */
[----:B-1----:R-:W4:Y:S04]  /*308b0*/  LDL.LU.64 R210, [R1+0x2ec8] ;  /* 0x002ec80001d27983 */ /* 0x002f280000300a00 */
[----:B------:R-:W4:Y:S04]  /*308c0*/  LDL.LU.64 R208, [R1+0x2ec0] ;  /* 0x002ec00001d07983 */ /* 0x000f280000300a00 */
        /* <DEDUP_REMOVED lines=14> */
[----:B------:R-:W-:Y:S04]  /*309b0*/  STL.64 [R1+0x1410], R188 ;  /* 0x001410bc01007387 */ /* 0x000fe80000100a00 */
[----:B------:R1:W-:Y:S02]  /*309c0*/  STL.64 [R1+0x1418], R190 ;  /* 0x001418be01007387 */ /* 0x0003e40000100a00 */
[C---:B-1----:R-:W-:Y:S08]  /*309d0*/  HMMA.1688.F32.TF32 R192, R232.reuse, R70, R184 ;  /* 0x00000046e8c0723c */ /* 0x042ff000000810b8 */
[C---:B------:R-:W-:Y:S08]  /*309e0*/  HMMA.1688.F32.TF32 R188, R232.reuse, R66, R180 ;  /* 0x00000042e8bc723c */ /* 0x040ff000000810b4 */
[C---:B------:R-:W-:Y:S08]  /*309f0*/  HMMA.1688.F32.TF32 R184, R232.reuse, R62, R176 ;  /* 0x0000003ee8b8723c */ /* 0x040ff000000810b0 */
[C---:B------:R-:W-:Y:S08]  /*30a00*/  HMMA.1688.F32.TF32 R180, R232.reuse, R58, R172 ;  /* 0x0000003ae8b4723c */ /* 0x040ff000000810ac */
[C---:B------:R-:W-:Y:S08]  /*30a10*/  HMMA.1688.F32.TF32 R176, R232.reuse, R54, R168 ;  /* 0x00000036e8b0723c */ /* 0x040ff000000810a8 */
[C---:B------:R-:W-:Y:S01]  /*30a20*/  HMMA.1688.F32.TF32 R172, R232.reuse, R50, R164 ;  /* 0x00000032e8ac723c */ /* 0x040fe200000810a4 */
[----:B------:R-:W-:Y:S07]  /*30a30*/  STL.64 [R1+0x1400], R192 ;  /* 0x001400c001007387 */ /* 0x000fee0000100a00 */
        /* <DEDUP_REMOVED lines=9> */
[----:B------:R-:W-:Y:S04]  /*30ad0*/  STL.64 [R1+0x13e8], R186 ;  /* 0x0013e8ba01007387 */ /* 0x000fe80000100a00 */
[----:B------:R-:W-:Y:S03]  /*30ae0*/  STL.64 [R1+0x13d0], R180 ;  /* 0x0013d0b401007387 */ /* 0x000fe60000100a00 */
[C---:B------:R-:W-:Y:S01]  /*30af0*/  HMMA.1688.F32.TF32 R148, R232.reuse, R26, R140 ;  /* 0x0000001ae894723c */ /* 0x040fe2000008108c */
[----:B------:R-:W-:Y:S04]  /*30b00*/  STL.64 [R1+0x13d8], R182 ;  /* 0x0013d8b601007387 */ /* 0x000fe80000100a00 */
[----:B------:R-:W-:Y:S03]  /*30b10*/  STL.64 [R1+0x13c0], R176 ;  /* 0x0013c0b001007387 */ /* 0x000fe60000100a00 */
[C---:B------:R-:W-:Y:S01]  /*30b20*/  HMMA.1688.F32.TF32 R144, R232.reuse, R22, R136 ;  /* 0x00000016e890723c */ /* 0x040fe20000081088 */
[----:B------:R-:W-:Y:S04]  /*30b30*/  STL.64 [R1+0x13c8], R178 ;  /* 0x0013c8b201007387 */ /* 0x000fe80000100a00 */
[----:B------:R-:W-:Y:S03]  /*30b40*/  STL.64 [R1+0x13b0], R172 ;  /* 0x0013b0ac01007387 */ /* 0x000fe60000100a00 */
[----:B------:R-:W-:Y:S01]  /*30b50*/  HMMA.1688.F32.TF32 R140, R232, R18, R236 ;  /* 0x00000012e88c723c */ /* 0x000fe200000810ec */
[----:B------:R-:W-:Y:S04]  /*30b60*/  STL.64 [R1+0x13b8], R174 ;  /* 0x0013b8ae01007387 */ /* 0x000fe80000100a00 */
[----:B------:R-:W-:Y:S03]  /*30b70*/  STL.64 [R1+0x13a0], R168 ;  /* 0x0013a0a801007387 */ /* 0x000fe60000100a00 */
        /* <DEDUP_REMOVED lines=18> */
[----:B------:R-:W2:Y:S04]  /*30ca0*/  LDL.LU R244, [R1+0x3f0] ;  /* 0x0003f00001f47983 */ /* 0x000ea80000300800 */
[----:B------:R-:W-:Y:S01]  /*30cb0*/  LDS R233, [R247+UR6+0x11080] ;  /* 0x01108006f7e97984 */ /* 0x000fe20008000800 */
[C---:B-1----:R-:W-:Y:S03]  /*30cc0*/  HMMA.1688.F32.TF32 R136, R228.reuse, R130, R248 ;  /* 0x00000082e488723c */ /* 0x042fe600000810f8 */
[----:B------:R1:W-:Y:S04]  /*30cd0*/  LDS R235, [R247+UR6+0x11880] ;  /* 0x01188006f7eb7984 */ /* 0x0003e80008000800 */
[----:B------:R-:W-:Y:S04]  /*30ce0*/  LDS R232, [R9+UR6+0x11080] ;  /* 0x0110800609e87984 */ /* 0x000fe80008000800 */
[----:B------:R-:W2:Y:S08]  /*30cf0*/  LDS R234, [R9+UR6+0x11880] ;  /* 0x0118800609ea7984 */ /* 0x000eb00008000800 */
[----:B------:R1:W-:Y:S04]  /*30d00*/  STL.64 [R1+0x2f0], R136 ;  /* 0x0002f08801007387 */ /* 0x0003e80000100a00 */
[----:B------:R1:W-:Y:S04]  /*30d10*/  STL.64 [R1+0x2f8], R138 ;  /* 0x0002f88a01007387 */ /* 0x0003e80000100a00 */
[----:B------:R-:W2:Y:S04]  /*30d20*/  LDL.LU R245, [R1+0x3f4] ;  /* 0x0003f40001f57983 */ /* 0x000ea80000300800 */
[----:B------:R-:W2:Y:S04]  /*30d30*/  LDL.LU R246, [R1+0x3f8] ;  /* 0x0003f80001f67983 */ /* 0x000ea80000300800 */
[----:B-1----:R-:W2:Y:S04]  /*30d40*/  LDL.LU R247, [R1+0x3fc] ;  /* 0x0003fc0001f77983 */ /* 0x002ea80000300800 */
        /* <DEDUP_REMOVED lines=58> */
[----:B----4-:R-:W-:Y:S11]  /*310f0*/  HMMA.1688.F32.TF32 R176, R228, R126, R176 ;  /* 0x0000007ee4b0723c */ /* 0x010ff600000810b0 */
[----:B------:R-:W-:-:S02]  /*31100*/  IMAD.MOV.U32 R21, RZ, RZ, R175 ;  /* 0x000000ffff157224 */ /* 0x000fc400078e00af */
[----:B------:R-:W-:Y:S01]  /*31110*/  IMAD.MOV.U32 R25, RZ, RZ, R174 ;  /* 0x000000ffff197224 */ /* 0x000fe200078e00ae */
[C---:B------:R-:W-:Y:S01]  /*31120*/  HMMA.1688.F32.TF32 R160, R228.reuse, R14, R160 ;  /* 0x0000000ee4a0723c */ /* 0x040fe200000810a0 */
[----:B------:R-:W-:Y:S02]  /*31130*/  IMAD.MOV.U32 R24, RZ, RZ, R173 ;  /* 0x000000ffff187224 */ /* 0x000fe400078e00ad */
[----:B------:R-:W-:Y:S02]  /*31140*/  IMAD.MOV.U32 R20, RZ, RZ, R172 ;  /* 0x000000ffff147224 */ /* 0x000fe400078e00ac */
[----:B------:R-:W-:Y:S03]  /*31150*/  STL.64 [R1+0x4c0], R176 ;  /* 0x0004c0b001007387 */ /* 0x000fe60000100a00 */
[C---:B------:R-:W-:Y:S01]  /*31160*/  HMMA.1688.F32.TF32 R164, R228.reuse, R114, R164 ;  /* 0x00000072e4a4723c */ /* 0x040fe200000810a4 */
[----:B------:R-:W-:Y:S07]  /*31170*/  STL.64 [R1+0x4c8], R178 ;  /* 0x0004c8b201007387 */ /* 0x000fee0000100a00 */
[C---:B------:R-:W-:Y:S01]  /*31180*/  HMMA.1688.F32.TF32 R168, R228.reuse, R118, R168 ;  /* 0x00000076e4a8723c */ /* 0x040fe200000810a8 */
[----:B------:R-:W-:Y:S07]  /*31190*/  STL [R1+0x2af0], R21 ;  /* 0x002af01501007387 */ /* 0x000fee0000100800 */
[C---:B------:R-:W-:Y:S08]  /*311a0*/  HMMA.1688.F32.TF32 R148, R228.reuse, R106, R148 ;  /* 0x0000006ae494723c */ /* 0x040ff00000081094 */
[----:B------:R-:W-:Y:S01]  /*311b0*/  HMMA.1688.F32.TF32 R156, R228, R10, R156 ;  /* 0x0000000ae49c723c */ /* 0x000fe2000008109c */
[----:B------:R-:W-:Y:S01]  /*311c0*/  STL [R1+0x2aec], R25 ;  /* 0x002aec1901007387 */ /* 0x000fe20000100800 */
[----:B------:R-:W-:-:S03]  /*311d0*/  MOV R41, R161 ;  /* 0x000000a100297202 */ /* 0x000fc60000000f00 */
[----:B------:R-:W-:Y:S03]  /*311e0*/  STL [R1+0x2ae8], R24 ;  /* 0x002ae81801007387 */ /* 0x000fe60000100800 */
[----:B------:R-:W-:Y:S01]  /*311f0*/  HMMA.1688.F32.TF32 R152, R228, R110, R152 ;  /* 0x0000006ee498723c */ /* 0x000fe20000081098 */
[----:B------:R-:W-:Y:S01]  /*31200*/  STL [R1+0x2ae4], R20 ;  /* 0x002ae41401007387 */ /* 0x000fe20000100800 */
[----:B------:R-:W-:-:S03]  /*31210*/  IMAD.MOV.U32 R40, RZ, RZ, R160 ;  /* 0x000000ffff287224 */ /* 0x000fc600078e00a0 */
[----:B------:R-:W-:Y:S04]  /*31220*/  STL.64 [R1+0x4a0], R168 ;  /* 0x0004a0a801007387 */ /* 0x000fe80000100a00 */
[----:B------:R-:W-:Y:S04]  /*31230*/  STL.64 [R1+0x4a8], R170 ;  /* 0x0004a8aa01007387 */ /* 0x000fe80000100a00 */
[----:B------:R-:W-:Y:S04]  /*31240*/  STL.64 [R1+0x490], R164 ;  /* 0x000490a401007387 */ /* 0x000fe80000100a00 */
[----:B------:R-:W-:Y:S04]  /*31250*/  STL.64 [R1+0x498], R166 ;  /* 0x000498a601007387 */ /* 0x000fe80000100a00 */
[----:B------:R-:W-:Y:S04]  /*31260*/  STL.64 [R1+0x488], R162 ;  /* 0x000488a201007387 */ /* 0x000fe80000100a00 */
[----:B------:R-:W-:Y:S04]  /*31270*/  STL [R1+0x2af8], R41 ;  /* 0x002af82901007387 */ /* 0x000fe80000100800 */
[----:B------:R-:W-:Y:S04]  /*31280*/  STL [R1+0x2af4], R40 ;  /* 0x002af42801007387 */ /* 0x000fe80000100800 */
[----:B------:R-:W-:Y:S04]  /*31290*/  STL.64 [R1+0x470], R156 ;  /* 0x0004709c01007387 */ /* 0x000fe80000100a00 */
[----:B------:R-:W-:Y:S04]  /*312a0*/  STL.64 [R1+0x478], R158 ;  /* 0x0004789e01007387 */ /* 0x000fe80000100a00 */
[----:B------:R-:W-:Y:S01]  /*312b0*/  STL.64 [R1+0x460], R152 ;  /* 0x0004609801007387 */ /* 0x000fe20000100a00 */
[----:B------:R-:W-:-:S03]  /*312c0*/  IMAD.MOV.U32 R88, RZ, RZ, R144 ;  /* 0x000000ffff587224 */ /* 0x000fc600078e0090 */
[----:B------:R-:W-:Y:S01]  /*312d0*/  STL.64 [R1+0x468], R154 ;  /* 0x0004689a01007387 */ /* 0x000fe20000100a00 */
[----:B------:R-:W-:-:S03]  /*312e0*/  IMAD.MOV.U32 R89, RZ, RZ, R145 ;  /* 0x000000ffff597224 */ /* 0x000fc600078e0091 */
[----:B------:R-:W-:Y:S04]  /*312f0*/  STL.64 [R1+0x450], R148 ;  /* 0x0004509401007387 */ /* 0x000fe80000100a00 */
[----:B------:R-:W-:Y:S04]  /*31300*/  STL.64 [R1+0x458], R150 ;  /* 0x0004589601007387 */ /* 0x000fe80000100a00 */
[----:B------:R1:W-:Y:S02]  /*31310*/  STL.64 [R1+0x4d8], R146 ;  /* 0x0004d89201007387 */ /* 0x0003e40000100a00 */
[C---:B-1----:R-:W-:Y:S08]  /*31320*/  HMMA.1688.F32.TF32 R144, R228.reuse, R98, R140 ;  /* 0x00000062e490723c */ /* 0x042ff0000008108c */
[C---:B------:R-:W-:Y:S08]  /*31330*/  HMMA.1688.F32.TF32 R140, R228.reuse, R94, R136 ;  /* 0x0000005ee48c723c */ /* 0x040ff00000081088 */
[C---:B------:R-:W-:Y:S01]  /*31340*/  HMMA.1688.F32.TF32 R136, R228.reuse, R90, R236 ;  /* 0x0000005ae488723c */ /* 0x040fe200000810ec */
[----:B------:R-:W-:Y:S04]  /*31350*/  STL [R1+0x2ab4], R89 ;  /* 0x002ab45901007387 */ /* 0x000fe80000100800 */
[----:B------:R-:W-:Y:S04]  /*31360*/  STL [R1+0x2ab0], R88 ;  /* 0x002ab05801007387 */ /* 0x000fe80000100800 */
        /* <DEDUP_REMOVED lines=8> */
[C---:B-1----:R-:W-:Y:S03]  /*313f0*/  HMMA.1688.F32.TF32 R136, R228.reuse, R78, R248 ;  /* 0x0000004ee488723c */ /* 0x042fe600000810f8 */
[----:B------:R-:W-:Y:S04]  /*31400*/  STL.64 [R1+0x12f0], R144 ;  /* 0x0012f09001007387 */ /* 0x000fe80000100a00 */
[----:B------:R-:W-:Y:S04]  /*31410*/  STL.64 [R1+0x12f8], R146 ;  /* 0x0012f89201007387 */ /* 0x000fe80000100a00 */
[----:B------:R-:W2:Y:S04]  /*31420*/  LDL.LU R236, [R1+0x2a0] ;  /* 0x0002a00001ec7983 */ /* 0x000ea80000300800 */
[----:B------:R1:W-:Y:S04]  /*31430*/  STL.64 [R1+0x12e0], R140 ;  /* 0x0012e08c01007387 */ /* 0x0003e80000100a00 */
[----:B------:R3:W-:Y:S04]  /*31440*/  STL.64 [R1+0x12e8], R142 ;  /* 0x0012e88e01007387 */ /* 0x0007e80000100a00 */
[----:B------:R4:W-:Y:S04]  /*31450*/  STL.64 [R1+0x12d0], R136 ;  /* 0x0012d08801007387 */ /* 0x0009e80000100a00 */
[----:B------:R1:W-:Y:S04]  /*31460*/  STL.64 [R1+0x12d8], R138 ;  /* 0x0012d88a01007387 */ /* 0x0003e80000100a00 */
[----:B------:R-:W2:Y:S04]  /*31470*/  LDL.LU R237, [R1+0x2a4] ;  /* 0x0002a40001ed7983 */ /* 0x000ea80000300800 */
[----:B------:R-:W2:Y:S04]  /*31480*/  LDL.LU R238, [R1+0x2a8] ;  /* 0x0002a80001ee7983 */ /* 0x000ea80000300800 */
[----:B------:R-:W2:Y:S04]  /*31490*/  LDL.LU R239, [R1+0x2ac] ;  /* 0x0002ac0001ef7983 */ /* 0x000ea80000300800 */
[----:B-1----:R-:W2:Y:S04]  /*314a0*/  LDL.LU R140, [R1+0x2c0] ;  /* 0x0002c000018c7983 */ /* 0x002ea80000300800 */
[----:B------:R-:W2:Y:S04]  /*314b0*/  LDL.LU R141, [R1+0x2c4] ;  /* 0x0002c400018d7983 */ /* 0x000ea80000300800 */
[----:B---3--:R-:W2:Y:S04]  /*314c0*/  LDL.LU R142, [R1+0x2c8] ;  /* 0x0002c800018e7983 */ /* 0x008ea80000300800 */
[----:B------:R-:W2:Y:S04]  /*314d0*/  LDL.LU R143, [R1+0x2cc] ;  /* 0x0002cc00018f7983 */ /* 0x000ea80000300800 */
[----:B------:R-:W3:Y:S04]  /*314e0*/  LDL.LU R148, [R1+0x300] ;  /* 0x0003000001947983 */ /* 0x000ee80000300800 */
[----:B------:R-:W3:Y:S04]  /*314f0*/  LDL.LU R149, [R1+0x304] ;  /* 0x0003040001957983 */ /* 0x000ee80000300800 */
[----:B------:R-:W3:Y:S04]  /*31500*/  LDL.LU R150, [R1+0x308] ;  /* 0x0003080001967983 */ /* 0x000ee80000300800 */
[----:B------:R-:W3:Y:S04]  /*31510*/  LDL.LU R151, [R1+0x30c] ;  /* 0x00030c0001977983 */ /* 0x000ee80000300800 */
        /* <DEDUP_REMOVED lines=56> */
[----:B----4-:R-:W4:Y:S04]  /*318a0*/  LDL.LU R136, [R1+0x2b0] ;  /* 0x0002b00001887983 */ /* 0x010f280000300800 */
        /* <DEDUP_REMOVED lines=8> */
[----:B---3--:R-:W-:-:S15]  /*31930*/  HMMA.1688.F32.TF32 R244, R228, R74, R244 ;  /* 0x0000004ae4f4723c */ /* 0x008fde00000810f4 */
[----:B------:R-:W-:-:S04]  /*31940*/  NOP ;  /* 0x0000000000007918 */ /* 0x000fc80000000000 */
[----:B------:R1:W-:Y:S04]  /*31950*/  STL.64 [R1+0x12c0], R244 ;  /* 0x0012c0f401007387 */ /* 0x0003e80000100a00 */
[----:B------:R2:W-:Y:S04]  /*31960*/  STL.64 [R1+0x12c8], R246 ;  /* 0x0012c8f601007387 */ /* 0x0005e80000100a00 */
[----:B-1----:R-:W3:Y:S04]  /*31970*/  LDL.LU R244, [R1+0x280] ;  /* 0x0002800001f47983 */ /* 0x002ee80000300800 */
[----:B------:R1:W-:Y:S04]  /*31980*/  STL.64 [R1+0x12b0], R248 ;  /* 0x0012b0f801007387 */ /* 0x0003e80000100a00 */
[----:B------:R1:W-:Y:S04]  /*31990*/  STL.64 [R1+0x12b8], R250 ;  /* 0x0012b8fa01007387 */ /* 0x0003e80000100a00 */
[----:B------:R-:W3:Y:S04]  /*319a0*/  LDL.LU R245, [R1+0x284] ;  /* 0x0002840001f57983 */ /* 0x000ee80000300800 */
[----:B--2---:R-:W3:Y:S04]  /*319b0*/  LDL.LU R246, [R1+0x288] ;  /* 0x0002880001f67983 */ /* 0x004ee80000300800 */
[----:B------:R-:W3:Y:S04]  /*319c0*/  LDL.LU R247, [R1+0x28c] ;  /* 0x00028c0001f77983 */ /* 0x000ee80000300800 */
[----:B-1----:R-:W2:Y:S04]  /*319d0*/  LDL.LU R248, [R1+0x270] ;  /* 0x0002700001f87983 */ /* 0x002ea80000300800 */
[----:B------:R-:W2:Y:S04]  /*319e0*/  LDL.LU R249, [R1+0x274] ;  /* 0x0002740001f97983 */ /* 0x000ea80000300800 */
[----:B------:R-:W2:Y:S04]  /*319f0*/  LDL.LU R250, [R1+0x278] ;  /* 0x0002780001fa7983 */ /* 0x000ea80000300800 */
[----:B------:R-:W2:Y:S01]  /*31a00*/  LDL.LU R251, [R1+0x27c] ;  /* 0x00027c0001fb7983 */ /* 0x000ea20000300800 */
[C---:B------:R-:W-:Y:S08]  /*31a10*/  HMMA.1688.F32.TF32 R192, R228.reuse, R66, R192 ;  /* 0x00000042e4c0723c */ /* 0x040ff000000810c0 */
[C---:B------:R-:W-:Y:S08]  /*31a20*/  HMMA.1688.F32.TF32 R188, R228.reuse, R62, R188 ;  /* 0x0000003ee4bc723c */ /* 0x040ff000000810bc */
[C---:B------:R-:W-:Y:S08]  /*31a30*/  HMMA.1688.F32.TF32 R184, R228.reuse, R58, R184 ;  /* 0x0000003ae4b8723c */ /* 0x040ff000000810b8 */
[C---:B------:R-:W-:Y:S01]  /*31a40*/  HMMA.1688.F32.TF32 R180, R228.reuse, R54, R180 ;  /* 0x00000036e4b4723c */ /* 0x040fe200000810b4 */
[----:B------:R-:W-:Y:S07]  /*31a50*/  STL.64 [R1+0x12a0], R192 ;  /* 0x0012a0c001007387 */ /* 0x000fee0000100a00 */
[C---:B------:R-:W-:Y:S01]  /*31a60*/  HMMA.1688.F32.TF32 R176, R228.reuse, R50, R176 ;  /* 0x00000032e4b0723c */ /* 0x040fe200000810b0 */
[----:B------:R1:W-:Y:S07]  /*31a70*/  STL.64 [R1+0x12a8], R194 ;  /* 0x0012a8c201007387 */ /* 0x0003ee0000100a00 */
[C---:B------:R-:W-:Y:S01]  /*31a80*/  HMMA.1688.F32.TF32 R172, R228.reuse, R46, R172 ;  /* 0x0000002ee4ac723c */ /* 0x040fe200000810ac */
[----:B-1----:R-:W2:Y:S07]  /*31a90*/  LDL.LU.64 R194, [R1+0x2e88] ;  /* 0x002e880001c27983 */ /* 0x002eae0000300a00 */
[C---:B------:R-:W-:Y:S01]  /*31aa0*/  HMMA.1688.F32.TF32 R168, R228.reuse, R42, R168 ;  /* 0x0000002ae4a8723c */ /* 0x040fe200000810a8 */
[----:B------:R-:W2:Y:S04]  /*31ab0*/  LDL.LU.64 R192, [R1+0x2e80] ;  /* 0x002e800001c07983 */ /* 0x000ea80000300a00 */
[----:B------:R-:W-:Y:S03]  /*31ac0*/  STL.64 [R1+0x1290], R188 ;  /* 0x001290bc01007387 */ /* 0x000fe60000100a00 */
        /* <DEDUP_REMOVED lines=11> */
[----:B------:R-:W-:Y:S01]  /*31b80*/  HMMA.1688.F32.TF32 R144, R228, R18, R144 ;  /* 0x00000012e490723c */ /* 0x000fe20000081090 */
[----:B------:R-:W2:Y:S04]  /*31b90*/  LDL.LU.64 R184, [R1+0x2e60] ;  /* 0x002e600001b87983 */ /* 0x000ea80000300a00 */
        /* <DEDUP_REMOVED lines=23> */
[C---:B----4-:R-:W-:Y:S03]  /*31d10*/  HMMA.1688.F32.TF32 R144, R232.reuse, R130, R136 ;  /* 0x00000082e890723c */ /* 0x050fe60000081088 */
[----:B------:R-:W-:Y:S04]  /*31d20*/  LDS R228, [R0+UR6+0x11100] ;  /* 0x0111000600e47984 */ /* 0x000fe80008000800 */
[----:B------:R-:W-:Y:S01]  /*31d30*/  LDS R230, [R0+UR6+0x11900] ;  /* 0x0119000600e67984 */ /* 0x000fe20008000800 */
[C---:B-1----:R-:W-:Y:S03]  /*31d40*/  HMMA.1688.F32.TF32 R140, R232.reuse, R126, R236 ;  /* 0x0000007ee88c723c */ /* 0x042fe600000810ec */
[----:B------:R-:W-:Y:S04]  /*31d50*/  LDS R229, [R8+UR6+0x11100] ;  /* 0x0111000608e57984 */ /* 0x000fe80008000800 */
[----:B------:R-:W1:Y:S01]  /*31d60*/  LDS R231, [R8+UR6+0x11900] ;  /* 0x0119000608e77984 */ /* 0x000e620008000800 */
[----:B------:R-:W-:Y:S03]  /*31d70*/  HMMA.1688.F32.TF32 R136, R232, R122, R240 ;  /* 0x0000007ae888723c */ /* 0x000fe600000810f0 */
[----:B------:R-:W-:Y:S04]  /*31d80*/  STL.64 [R1+0x2b0], R144 ;  /* 0x0002b09001007387 */ /* 0x000fe80000100a00 */
[----:B------:R-:W-:Y:S04]  /*31d90*/  STL.64 [R1+0x2b8], R146 ;  /* 0x0002b89201007387 */ /* 0x000fe80000100a00 */
[----:B------:R-:W-:Y:S04]  /*31da0*/  STL.64 [R1+0x2a0], R140 ;  /* 0x0002a08c01007387 */ /* 0x000fe80000100a00 */
[----:B------:R3:W-:Y:S04]  /*31db0*/  STL.64 [R1+0x2a8], R142 ;  /* 0x0002a88e01007387 */ /* 0x0007e80000100a00 */
[----:B------:R-:W-:-:S02]  /*31dc0*/  IMAD.MOV.U32 R21, RZ, RZ, R136 ;  /* 0x000000ffff157224 */ /* 0x000fc400078e0088 */
[----:B------:R-:W-:Y:S02]  /*31dd0*/  IMAD.MOV.U32 R25, RZ, RZ, R137 ;  /* 0x000000ffff197224 */ /* 0x000fe400078e0089 */
[----:B------:R-:W-:Y:S02]  /*31de0*/  IMAD.MOV.U32 R24, RZ, RZ, R138 ;  /* 0x000000ffff187224 */ /* 0x000fe400078e008a */
[----:B------:R-:W-:Y:S01]  /*31df0*/  IMAD.MOV.U32 R20, RZ, RZ, R139 ;  /* 0x000000ffff147224 */ /* 0x000fe200078e008b */
[----:B------:R-:W-:Y:S04]  /*31e00*/  STL [R1+0x2b5c], R25 ;  /* 0x002b5c1901007387 */ /* 0x000fe80000100800 */
[----:B------:R-:W-:Y:S04]  /*31e10*/  STL [R1+0x2b58], R21 ;  /* 0x002b581501007387 */ /* 0x000fe80000100800 */
[----:B------:R-:W-:Y:S04]  /*31e20*/  STL [R1+0x2b00], R24 ;  /* 0x002b001801007387 */ /* 0x000fe80000100800 */
[----:B------:R-:W-:Y:S01]  /*31e30*/  STL [R1+0x2afc], R20 ;  /* 0x002afc1401007387 */ /* 0x000fe20000100800 */
[C---:B---3--:R-:W-:Y:S08]  /*31e40*/  HMMA.1688.F32.TF32 R140, R232.reuse, R118, R244 ;  /* 0x00000076e88c723c */ /* 0x048ff000000810f4 */
[C---:B--2---:R-:W-:Y:S01]  /*31e50*/  HMMA.1688.F32.TF32 R136, R232.reuse, R114, R248 ;  /* 0x00000072e888723c */ /* 0x044fe200000810f8 */
[----:B------:R-:W2:Y:S10]  /*31e60*/  LDL.LU R248, [R1] ;  /* 0x0000000001f87983 */ /* 0x000eb40000300800 */
[----:B------:R-:W-:Y:S04]  /*31e70*/  STL.64 [R1+0x280], R140 ;  /* 0x0002808c01007387 */ /* 0x000fe80000100a00 */
[----:B------:R-:W-:Y:S04]  /*31e80*/  STL.64 [R1+0x288], R142 ;  /* 0x0002888e01007387 */ /* 0x000fe80000100a00 */
[----:B------:R3:W-:Y:S04]  /*31e90*/  STL.64 [R1+0x270], R136 ;  /* 0x0002708801007387 */ /* 0x0007e80000100a00 */
[----:B------:R4:W-:Y:S04]  /*31ea0*/  STL.64 [R1+0x278], R138 ;  /* 0x0002788a01007387 */ /* 0x0009e80000100a00 */
        /* <DEDUP_REMOVED lines=11> */
[----:B---3--:R-:W3:Y:S04]  /*31f60*/  LDL.LU R136, [R1+0x40] ;  /* 0x0000400001887983 */ /* 0x008ee80000300800 */
[----:B------:R-:W3:Y:S04]  /*31f70*/  LDL.LU R137, [R1+0x44] ;  /* 0x0000440001897983 */ /* 0x000ee80000300800 */
[----:B----4-:R-:W3:Y:S04]  /*31f80*/  LDL.LU R138, [R1+0x48] ;  /* 0x00004800018a7983 */ /* 0x010ee80000300800 */
        /* <DEDUP_REMOVED lines=48> */
[----:B------:R-:W-:Y:S01]  /*32290*/  IMAD.MOV.U32 R247, RZ, RZ, R6 ;  /* 0x000000fffff77224 */ /* 0x000fe200078e0006 */
[C---:B--2---:R-:W-:Y:S08]  /*322a0*/  HMMA.1688.F32.TF32 R248, R232.reuse, R58, R248 ;  /* 0x0000003ae8f8723c */ /* 0x044ff000000810f8 */
[C---:B------:R-:W-:Y:S08]  /*322b0*/  HMMA.1688.F32.TF32 R240, R232.reuse, R66, R240 ;  /* 0x00000042e8f0723c */ /* 0x040ff000000810f0 */
[C---:B------:R-:W-:Y:S08]  /*322c0*/  HMMA.1688.F32.TF32 R236, R232.reuse, R70, R236 ;  /* 0x00000046e8ec723c */ /* 0x040ff000000810ec */
[C---:B---3--:R-:W-:Y:S08]  /*322d0*/  HMMA.1688.F32.TF32 R136, R232.reuse, R74, R136 ;  /* 0x0000004ae888723c */ /* 0x048ff00000081088 */
[C---:B----4-:R-:W-:Y:S08]  /*322e0*/  HMMA.1688.F32.TF32 R144, R232.reuse, R82, R144 ;  /* 0x00000052e890723c */ /* 0x050ff00000081090 */
[C---:B------:R-:W-:Y:S08]  /*322f0*/  HMMA.1688.F32.TF32 R180, R232.reuse, R14, R180 ;  /* 0x0000000ee8b4723c */ /* 0x040ff000000810b4 */
[C---:B------:R-:W-:Y:S08]  /*32300*/  HMMA.1688.F32.TF32 R164, R232.reuse, R102, R164 ;  /* 0x00000066e8a4723c */ /* 0x040ff000000810a4 */
[----:B------:R-:W-:Y:S03]  /*32310*/  HMMA.1688.F32.TF32 R168, R232, R106, R168 ;  /* 0x0000006ae8a8723c */ /* 0x000fe600000810a8 */
[----:B------:R-:W-:-:S02]  /*32320*/  IMAD.MOV.U32 R6, RZ, RZ, R183 ;  /* 0x000000ffff067224 */ /* 0x000fc400078e00b7 */
[----:B------:R-:W-:-:S03]  /*32330*/  IMAD.MOV.U32 R84, RZ, RZ, R182 ;  /* 0x000000ffff547224 */ /* 0x000fc600078e00b6 */
[----:B------:R-:W-:Y:S01]  /*32340*/  HMMA.1688.F32.TF32 R176, R232, R10, R176 ;  /* 0x0000000ae8b0723c */ /* 0x000fe200000810b0 */
[----:B------:R-:W-:Y:S01]  /*32350*/  IMAD.MOV.U32 R45, RZ, RZ, R181 ;  /* 0x000000ffff2d7224 */ /* 0x000fe200078e00b5 */
[----:B------:R-:W2:Y:S01]  /*32360*/  LDL.LU.64 R182, [R1+0x2e58] ;  /* 0x002e580001b67983 */ /* 0x000ea20000300a00 */
[----:B------:R-:W-:-:S03]  /*32370*/  IMAD.MOV.U32 R44, RZ, RZ, R180 ;  /* 0x000000ffff2c7224 */ /* 0x000fc600078e00b4 */
[----:B------:R-:W2:Y:S02]  /*32380*/  LDL.LU.64 R180, [R1+0x2e50] ;  /* 0x002e500001b47983 */ /* 0x000ea40000300a00 */
[C---:B------:R-:W-:Y:S02]  /*32390*/  HMMA.1688.F32.TF32 R172, R232.reuse, R110, R172 ;  /* 0x0000006ee8ac723c */ /* 0x040fe400000810ac */
[----:B------:R-:W-:Y:S04]  /*323a0*/  STL [R1+0x2bb8], R6 ;  /* 0x002bb80601007387 */ /* 0x000fe80000100800 */
[----:B------:R-:W-:Y:S04]  /*323b0*/  STL [R1+0x2b64], R84 ;  /* 0x002b645401007387 */ /* 0x000fe80000100800 */
[----:B------:R-:W-:Y:S04]  /*323c0*/  STL [R1+0x2b60], R45 ;  /* 0x002b602d01007387 */ /* 0x000fe80000100800 */
[----:B------:R-:W-:Y:S04]  /*323d0*/  STL [R1+0x2ab8], R44 ;  /* 0x002ab82c01007387 */ /* 0x000fe80000100800 */
[----:B------:R-:W-:Y:S04]  /*323e0*/  STL.64 [R1+0x1e0], R176 ;  /* 0x0001e0b001007387 */ /* 0x000fe80000100a00 */
[----:B------:R3:W-:Y:S01]  /*323f0*/  STL.64 [R1+0x1e8], R178 ;  /* 0x0001e8b201007387 */ /* 0x0007e20000100a00 */
[C---:B------:R-:W-:Y:S08]  /*32400*/  HMMA.1688.F32.TF32 R152, R232.reuse, R90, R152 ;  /* 0x0000005ae898723c */ /* 0x040ff00000081098 */
[C---:B------:R-:W-:Y:S01]  /*32410*/  HMMA.1688.F32.TF32 R160, R232.reuse, R98, R160 ;  /* 0x00000062e8a0723c */ /* 0x040fe200000810a0 */
[----:B---3--:R-:W3:Y:S04]  /*32420*/  LDL.LU.64 R178, [R1+0x2e48] ;  /* 0x002e480001b27983 */ /* 0x008ee80000300a00 */
[----:B------:R-:W3:Y:S04]  /*32430*/  LDL.LU.64 R176, [R1+0x2e40] ;  /* 0x002e400001b07983 */ /* 0x000ee80000300a00 */
[----:B------:R-:W-:Y:S04]  /*32440*/  STL.64 [R1+0x1d0], R172 ;  /* 0x0001d0ac01007387 */ /* 0x000fe80000100a00 */
[----:B------:R4:W-:Y:S01]  /*32450*/  STL.64 [R1+0x1d8], R174 ;  /* 0x0001d8ae01007387 */ /* 0x0009e20000100a00 */
[----:B------:R-:W-:Y:S01]  /*32460*/  HMMA.1688.F32.TF32 R156, R232, R94, R156 ;  /* 0x0000005ee89c723c */ /* 0x000fe2000008109c */
[----:B------:R-:W-:-:S02]  /*32470*/  IMAD.MOV.U32 R53, RZ, RZ, R167 ;  /* 0x000000ffff357224 */ /* 0x000fc400078e00a7 */
[----:B------:R-:W-:Y:S01]  /*32480*/  IMAD.MOV.U32 R52, RZ, RZ, R166 ;  /* 0x000000ffff347224 */ /* 0x000fe200078e00a6 */
[----:B----4-:R-:W4:Y:S04]  /*32490*/  LDL.LU.64 R174, [R1+0x2e38] ;  /* 0x002e380001ae7983 */ /* 0x010f280000300a00 */
[----:B------:R-:W4:Y:S01]  /*324a0*/  LDL.LU.64 R172, [R1+0x2e30] ;  /* 0x002e300001ac7983 */ /* 0x000f220000300a00 */
[----:B------:R-:W-:-:S03]  /*324b0*/  IMAD.MOV.U32 R93, RZ, RZ, R165 ;  /* 0x000000ffff5d7224 */ /* 0x000fc600078e00a5 */
[----:B------:R-:W-:Y:S01]  /*324c0*/  STL.64 [R1+0x1c0], R168 ;  /* 0x0001c0a801007387 */ /* 0x000fe20000100a00 */
[----:B------:R-:W-:Y:S03]  /*324d0*/  HMMA.1688.F32.TF32 R148, R232, R86, R148 ;  /* 0x00000056e894723c */ /* 0x000fe60000081094 */
[----:B------:R1:W-:Y:S01]  /*324e0*/  STL.64 [R1+0x1c8], R170 ;  /* 0x0001c8aa01007387 */ /* 0x0003e20000100a00 */
[----:B------:R-:W-:-:S03]  /*324f0*/  IMAD.MOV.U32 R92, RZ, RZ, R164 ;  /* 0x000000ffff5c7224 */ /* 0x000fc600078e00a4 */
[----:B-1----:R-:W2:Y:S04]  /*32500*/  LDL.LU.64 R170, [R1+0x2e28] ;  /* 0x002e280001aa7983 */ /* 0x002ea80000300a00 */
[----:B------:R-:W2:Y:S04]  /*32510*/  LDL.LU.64 R168, [R1+0x2e20] ;  /* 0x002e200001a87983 */ /* 0x000ea80000300a00 */
[----:B------:R-:W2:Y:S04]  /*32520*/  LDL.LU.64 R166, [R1+0x2e18] ;  /* 0x002e180001a67983 */ /* 0x000ea80000300a00 */
[----:B------:R-:W2:Y:S04]  /*32530*/  LDL.LU.64 R164, [R1+0x2e10] ;  /* 0x002e100001a47983 */ /* 0x000ea80000300a00 */
[----:B------:R-:W-:Y:S04]  /*32540*/  STL [R1+0x2a84], R53 ;  /* 0x002a843501007387 */ /* 0x000fe80000100800 */
[----:B------:R-:W-:Y:S01]  /*32550*/  STL [R1+0x2a80], R52 ;  /* 0x002a803401007387 */ /* 0x000fe20000100800 */
[C---:B------:R-:W-:Y:S03]  /*32560*/  HMMA.1688.F32.TF32 R140, R232.reuse, R78, R140 ;  /* 0x0000004ee88c723c */ /* 0x040fe6000008108c */
[----:B------:R-:W-:Y:S04]  /*32570*/  STL [R1+0x2a7c], R93 ;  /* 0x002a7c5d01007387 */ /* 0x000fe80000100800 */
[----:B------:R-:W-:Y:S04]  /*32580*/  STL [R1+0x2a78], R92 ;  /* 0x002a785c01007387 */ /* 0x000fe80000100800 */
[----:B------:R-:W-:Y:S04]  /*32590*/  STL.64 [R1+0x11a0], R160 ;  /* 0x0011a0a001007387 */ /* 0x000fe80000100a00 */
[----:B------:R1:W-:Y:S04]  /*325a0*/  STL.64 [R1+0x11a8], R162 ;  /* 0x0011a8a201007387 */ /* 0x0003e80000100a00 */
[----:B-1----:R-:W2:Y:S04]  /*325b0*/  LDL.LU.64 R162, [R1+0x2e08] ;  /* 0x002e080001a27983 */ /* 0x002ea80000300a00 */
[----:B------:R-:W2:Y:S04]  /*325c0*/  LDL.LU.64 R160, [R1+0x2e00] ;  /* 0x002e000001a07983 */ /* 0x000ea80000300a00 */
[----:B------:R-:W-:Y:S04]  /*325d0*/  STL.64 [R1+0x1190], R156 ;  /* 0x0011909c01007387 */ /* 0x000fe80000100a00 */
[----:B------:R1:W-:Y:S01]  /*325e0*/  STL.64 [R1+0x1198], R158 ;  /* 0x0011989e01007387 */ /* 0x0003e20000100a00 */
[C---:B------:R-:W-:Y:S03]  /*325f0*/  HMMA.1688.F32.TF32 R244, R232.reuse, R62, R244 ;  /* 0x0000003ee8f4723c */ /* 0x040fe600000810f4 */
        /* <DEDUP_REMOVED lines=24> */
[----:B-1----:R-:W3:Y:S04]  /*32780*/  LDL.LU.64 R238, [R1+0x2d98] ;  /* 0x002d980001ee7983 */ /* 0x002ee80000300a00 */
[----:B------:R-:W3:Y:S04]  /*32790*/  LDL.LU.64 R236, [R1+0x2d90] ;  /* 0x002d900001ec7983 */ /* 0x000ee80000300a00 */
        /* <DEDUP_REMOVED lines=11> */
[----:B------:R-:W3:Y:S01]  /*32850*/  LDL.LU.64 R248, [R1+0x2d60] ;  /* 0x002d600001f87983 */ /* 0x000ee20000300a00 */
[C---:B--2---:R-:W-:Y:S08]  /*32860*/  HMMA.1688.F32.TF32 R136, R232.reuse, R38, R136 ;  /* 0x00000026e888723c */ /* 0x044ff00000081088 */
[----:B---3--:R-:W-:-:S15]  /*32870*/  HMMA.1688.F32.TF32 R248, R232, R54, R248 ;  /* 0x00000036e8f8723c */ /* 0x008fde00000810f8 */
[----:B------:R-:W-:-:S04]  /*32880*/  NOP ;  /* 0x0000000000007918 */ /* 0x000fc80000000000 */
[----:B------:R-:W-:Y:S04]  /*32890*/  STL.64 [R1+0x10f0], R248 ;  /* 0x0010f0f801007387 */ /* 0x000fe80000100a00 */
[----:B------:R1:W-:Y:S02]  /*328a0*/  STL.64 [R1+0x10f8], R250 ;  /* 0x0010f8fa01007387 */ /* 0x0003e40000100a00 */
[C---:B-1----:R-:W-:Y:S08]  /*328b0*/  HMMA.1688.F32.TF32 R248, R232.reuse, R50, R244 ;  /* 0x00000032e8f8723c */ /* 0x042ff000000810f4 */
[C---:B------:R-:W-:Y:S08]  /*328c0*/  HMMA.1688.F32.TF32 R244, R232.reuse, R46, R240 ;  /* 0x0000002ee8f4723c */ /* 0x040ff000000810f0 */
[C---:B------:R-:W-:Y:S03]  /*328d0*/  HMMA.1688.F32.TF32 R240, R232.reuse, R42, R236 ;  /* 0x0000002ae8f0723c */ /* 0x040fe600000810ec */
[----:B------:R-:W-:Y:S04]  /*328e0*/  STL.64 [R1+0x10e0], R248 ;  /* 0x0010e0f801007387 */ /* 0x000fe80000100a00 */
[----:B------:R-:W-:Y:S01]  /*328f0*/  STL.64 [R1+0x10e8], R250 ;  /* 0x0010e8fa01007387 */ /* 0x000fe20000100a00 */
[C---:B------:R-:W-:Y:S03]  /*32900*/  HMMA.1688.F32.TF32 R236, R232.reuse, R34, R140 ;  /* 0x00000022e8ec723c */ /* 0x040fe6000008108c */
[----:B------:R-:W-:Y:S04]  /*32910*/  STL.64 [R1+0x10d0], R244 ;  /* 0x0010d0f401007387 */ /* 0x000fe80000100a00 */
[----:B------:R-:W-:Y:S01]  /*32920*/  STL.64 [R1+0x10d8], R246 ;  /* 0x0010d8f601007387 */ /* 0x000fe20000100a00 */
[C---:B------:R-:W-:Y:S03]  /*32930*/  HMMA.1688.F32.TF32 R140, R232.reuse, R30, R144 ;  /* 0x0000001ee88c723c */ /* 0x040fe60000081090 */
[----:B------:R-:W-:Y:S04]  /*32940*/  STL.64 [R1+0x10c0], R240 ;  /* 0x0010c0f001007387 */ /* 0x000fe80000100a00 */
[----:B------:R-:W-:Y:S04]  /*32950*/  STL.64 [R1+0x10c8], R242 ;  /* 0x0010c8f201007387 */ /* 0x000fe80000100a00 */
[----:B------:R-:W-:Y:S04]  /*32960*/  STL.64 [R1+0x10b0], R136 ;  /* 0x0010b08801007387 */ /* 0x000fe80000100a00 */
[----:B------:R1:W-:Y:S02]  /*32970*/  STL.64 [R1+0x10b8], R138 ;  /* 0x0010b88a01007387 */ /* 0x0003e40000100a00 */
[----:B-1----:R-:W-:Y:S02]  /*32980*/  HMMA.1688.F32.TF32 R136, R232, R26, R148 ;  /* 0x0000001ae888723c */ /* 0x002fe40000081094 */
[----:B------:R-:W-:Y:S01]  /*32990*/  STL.64 [R1+0x10a0], R236 ;  /* 0x0010a0ec01007387 */ /* 0x000fe20000100a00 */
[----:B------:R-:W-:-:S03]  /*329a0*/  IMAD.MOV.U32 R144, RZ, RZ, R156 ;  /* 0x000000ffff907224 */ /* 0x000fc600078e009c */
[----:B------:R-:W-:Y:S04]  /*329b0*/  STL.64 [R1+0x10a8], R238 ;  /* 0x0010a8ee01007387 */ /* 0x000fe80000100a00 */
[----:B------:R-:W-:Y:S01]  /*329c0*/  STL.64 [R1+0x1090], R140 ;  /* 0x0010908c01007387 */ /* 0x000fe20000100a00 */
[----:B------:R-:W-:-:S03]  /*329d0*/  IMAD.MOV.U32 R145, RZ, RZ, R157 ;  /* 0x000000ffff917224 */ /* 0x000fc600078e009d */
[----:B------:R-:W-:Y:S01]  /*329e0*/  STL.64 [R1+0x1098], R142 ;  /* 0x0010988e01007387 */ /* 0x000fe20000100a00 */
[----:B------:R-:W-:-:S03]  /*329f0*/  IMAD.MOV.U32 R146, RZ, RZ, R158 ;  /* 0x000000ffff927224 */ /* 0x000fc600078e009e */
[----:B------:R-:W2:Y:S01]  /*32a00*/  LDL.LU R156, [R1+0x2d5c] ;  /* 0x002d5c00019c7983 */ /* 0x000ea20000300800 */
[----:B------:R-:W-:-:S03]  /*32a10*/  IMAD.MOV.U32 R147, RZ, RZ, R159 ;  /* 0x000000ffff937224 */ /* 0x000fc600078e009f */
[----:B------:R-:W-:Y:S04]  /*32a20*/  STL.64 [R1+0x1080], R136 ;  /* 0x0010808801007387 */ /* 0x000fe80000100a00 */
[----:B------:R1:W-:Y:S04]  /*32a30*/  STL.64 [R1+0x1088], R138 ;  /* 0x0010888a01007387 */ /* 0x0003e80000100a00 */
[----:B------:R-:W2:Y:S04]  /*32a40*/  LDL.LU R157, [R1+0x2d58] ;  /* 0x002d5800019d7983 */ /* 0x000ea80000300800 */
[----:B------:R-:W2:Y:S04]  /*32a50*/  LDL.LU R158, [R1+0x2d54] ;  /* 0x002d5400019e7983 */ /* 0x000ea80000300800 */
[----:B------:R-:W2:Y:S01]  /*32a60*/  LDL.LU R159, [R1+0x2d50] ;  /* 0x002d5000019f7983 */ /* 0x000ea20000300800 */
[----:B-1----:R-:W-:Y:S03]  /*32a70*/  HMMA.1688.F32.TF32 R136, R232, R22, R152 ;  /* 0x00000016e888723c */ /* 0x002fe60000081098 */
[----:B------:R-:W3:-:S15]  /*32a80*/  LDL.LU R140, [R1+0x190] ;  /* 0x00019000018c7983 */ /* 0x000ede0000300800 */
[----:B------:R-:W-:Y:S01]  /*32a90*/  NOP ;  /* 0x0000000000007918 */ /* 0x000fe20000000000 */
[----:B------:R-:W-:Y:S04]  /*32aa0*/  STL.64 [R1+0x1070], R136 ;  /* 0x0010708801007387 */ /* 0x000fe80000100a00 */
[----:B------:R2:W-:Y:S04]  /*32ab0*/  STL.64 [R1+0x1078], R138 ;  /* 0x0010788a01007387 */ /* 0x0005e80000100a00 */
[----:B------:R-:W3:Y:S04]  /*32ac0*/  LDL.LU R141, [R1+0x194] ;  /* 0x00019400018d7983 */ /* 0x000ee80000300800 */
[----:B------:R-:W3:Y:S04]  /*32ad0*/  LDL.LU R142, [R1+0x198] ;  /* 0x00019800018e7983 */ /* 0x000ee80000300800 */
[----:B------:R-:W3:Y:S04]  /*32ae0*/  LDL.LU R143, [R1+0x19c] ;  /* 0x00019c00018f7983 */ /* 0x000ee80000300800 */
[----:B------:R-:W3:Y:S01]  /*32af0*/  LDL.LU R236, [R1+0x180] ;  /* 0x0001800001ec7983 */ /* 0x000ee20000300800 */
[----:B------:R-:W-:-:S02]  /*32b00*/  IMAD.MOV.U32 R243, RZ, RZ, R160 ;  /* 0x000000fffff37224 */ /* 0x000fc400078e00a0 */
[----:B------:R-:W-:Y:S02]  /*32b10*/  IMAD.MOV.U32 R244, RZ, RZ, R161 ;  /* 0x000000fffff47224 */ /* 0x000fe400078e00a1 */
[----:B------:R-:W-:Y:S02]  /*32b20*/  IMAD.MOV.U32 R245, RZ, RZ, R162 ;  /* 0x000000fffff57224 */ /* 0x000fe400078e00a2 */
[----:B------:R-:W-:Y:S01]  /*32b30*/  IMAD.MOV.U32 R246, RZ, RZ, R163 ;  /* 0x000000fffff67224 */ /* 0x000fe200078e00a3 */
[----:B--2---:R-:W-:-:S15]  /*32b40*/  HMMA.1688.F32.TF32 R136, R232, R18, R156 ;  /* 0x00000012e888723c */ /* 0x004fde000008109c */
[----:B------:R-:W-:-:S04]  /*32b50*/  NOP ;  /* 0x0000000000007918 */ /* 0x000fc80000000000 */
[----:B------:R-:W-:Y:S04]  /*32b60*/  STL.64 [R1+0x1060], R136 ;  /* 0x0010608801007387 */ /* 0x000fe80000100a00 */
[----:B------:R1:W-:Y:S04]  /*32b70*/  STL.64 [R1+0x1068], R138 ;  /* 0x0010688a01007387 */ /* 0x0003e80000100a00 */
[----:B------:R-:W2:Y:S04]  /*32b80*/  LDL.LU R237, [R1+0x184] ;  /* 0x0001840001ed7983 */ /* 0x000ea80000300800 */
[----:B------:R-:W2:Y:S04]  /*32b90*/  LDL.LU R238, [R1+0x188] ;  /* 0x0001880001ee7983 */ /* 0x000ea80000300800 */
[----:B------:R-:W2:Y:S04]  /*32ba0*/  LDL.LU R239, [R1+0x18c] ;  /* 0x00018c0001ef7983 */ /* 0x000ea80000300800 */
[----:B------:R-:W2:Y:S04]  /*32bb0*/  LDL.LU R240, [R1+0x170] ;  /* 0x0001700001f07983 */ /* 0x000ea80000300800 */
[----:B------:R-:W2:Y:S04]  /*32bc0*/  LDL.LU R241, [R1+0x174] ;  /* 0x0001740001f17983 */ /* 0x000ea80000300800 */
[----:B------:R-:W2:Y:S04]  /*32bd0*/  LDL.LU R242, [R1+0x178] ;  /* 0x0001780001f27983 */ /* 0x000ea80000300800 */
[----:B------:R-:W1:Y:S04]  /*32be0*/  LDL.LU R160, [R1+0x2d4c] ;  /* 0x002d4c0001a07983 */ /* 0x000e680000300800 */
[----:B------:R-:W1:Y:S04]  /*32bf0*/  LDL.LU R161, [R1+0x2d48] ;  /* 0x002d480001a17983 */ /* 0x000e680000300800 */
[----:B------:R-:W1:Y:S04]  /*32c00*/  LDL.LU R162, [R1+0x2d44] ;  /* 0x002d440001a27983 */ /* 0x000e680000300800 */
[----:B------:R-:W1:Y:S04]  /*32c10*/  LDL.LU R163, [R1+0x2d40] ;  /* 0x002d400001a37983 */ /* 0x000e680000300800 */
[----:B------:R-:W2:Y:S04]  /*32c20*/  LDL.LU R247, [R1+0x16c] ;  /* 0x00016c0001f77983 */ /* 0x000ea80000300800 */
[----:B------:R-:W2:Y:S04]  /*32c30*/  LDL.LU R248, [R1+0x150] ;  /* 0x0001500001f87983 */ /* 0x000ea80000300800 */
[----:B------:R-:W2:Y:S04]  /*32c40*/  LDL.LU R249, [R1+0x154] ;  /* 0x0001540001f97983 */ /* 0x000ea80000300800 */
[----:B------:R-:W2:Y:S04]  /*32c50*/  LDL.LU R250, [R1+0x158] ;  /* 0x0001580001fa7983 */ /* 0x000ea80000300800 */
[----:B------:R-:W2:Y:S01]  /*32c60*/  LDL.LU R251, [R1+0x15c] ;  /* 0x00015c0001fb7983 */ /* 0x000ea20000300800 */
[----:B------:R-:W-:-:S15]  /*32c70*/  HMMA.1688.F32.TF32 R144, R228, R130, R144 ;  /* 0x00000082e490723c */ /* 0x000fde0000081090 */
[----:B------:R-:W-:-:S04]  /*32c80*/  NOP ;  /* 0x0000000000007918 */ /* 0x000fc80000000000 */
[----:B------:R-:W-:Y:S01]  /*32c90*/  IMAD.MOV.U32 R6, RZ, RZ, R147 ;  /* 0x000000ffff067224 */ /* 0x000fe200078e0093 */
[----:B---3--:R-:W-:-:S15]  /*32ca0*/  HMMA.1688.F32.TF32 R140, R228, R126, R140 ;  /* 0x0000007ee48c723c */ /* 0x008fde000008108c */
[----:B------:R-:W-:-:S04]  /*32cb0*/  NOP ;  /* 0x0000000000007918 */ /* 0x000fc80000000000 */
[----:B------:R-:W-:Y:S02]  /*32cc0*/  IMAD.MOV.U32 R84, RZ, RZ, R140 ;  /* 0x000000ffff547224 */ /* 0x000fe400078e008c */
[----:B------:R-:W-:Y:S02]  /*32cd0*/  IMAD.MOV.U32 R45, RZ, RZ, R141 ;  /* 0x000000ffff2d7224 */ /* 0x000fe400078e008d */
[----:B------:R-:W-:Y:S02]  /*32ce0*/  IMAD.MOV.U32 R25, RZ, RZ, R142 ;  /* 0x000000ffff197224 */ /* 0x000fe400078e008e */
[----:B------:R-:W-:Y:S01]  /*32cf0*/  IMAD.MOV.U32 R21, RZ, RZ, R143 ;  /* 0x000000ffff157224 */ /* 0x000fe200078e008f */
[----:B-1----:R-:W-:-:S15]  /*32d00*/  HMMA.1688.F32.TF32 R136, R228, R134, R160 ;  /* 0x00000086e488723c */ /* 0x002fde00000810a0 */
[----:B------:R-:W-:-:S04]  /*32d10*/  NOP ;  /* 0x0000000000007918 */ /* 0x000fc80000000000 */
[----:B------:R-:W-:Y:S04]  /*32d20*/  STL.64 [R1+0x1b0], R136 ;  /* 0x0001b08801007387 */ /* 0x000fe80000100a00 */
[----:B------:R-:W-:Y:S04]  /*32d30*/  STL.64 [R1+0x80], R144 ;  /* 0x0000809001007387 */ /* 0x000fe80000100a00 */
[----:B------:R-:W-:Y:S04]  /*32d40*/  STL [R1+0x88], R146 ;  /* 0x0000889201007387 */ /* 0x000fe80000100800 */
[----:B------:R-:W-:Y:S04]  /*32d50*/  STL [R1+0x2bbc], R6 ;  /* 0x002bbc0601007387 */ /* 0x000fe80000100800 */
[----:B------:R-:W-:Y:S04]  /*32d60*/  STL [R1+0x2cd0], R7 ;  /* 0x002cd00701007387 */ /* 0x000fe80000100800 */
[----:B------:R2:W-:Y:S01]  /*32d70*/  STL.64 [R1+0x2cc8], R4 ;  /* 0x002cc80401007387 */ /* 0x0005e20000100a00 */
[----:B------:R-:W-:Y:S01]  /*32d80*/  LOP3.LUT R235, R0, 0x60, RZ, 0x3c, !PT ;  /* 0x0000006000eb7812 */ /* 0x000fe200078e3cff */
[----:B------:R-:W-:-:S02]  /*32d90*/  IMAD.MOV.U32 R13, RZ, RZ, R138 ;  /* 0x000000ffff0d7224 */ /* 0x000fc400078e008a */
[----:B------:R-:W-:Y:S01]  /*32da0*/  IMAD.MOV.U32 R12, RZ, RZ, R139 ;  /* 0x000000ffff0c7224 */ /* 0x000fe200078e008b */
[----:B------:R-:W-:Y:S04]  /*32db0*/  LDS R136, [R9+UR6+0x11100] ;  /* 0x0111000609887984 */ /* 0x000fe80008000800 */
[----:B------:R-:W-:Y:S01]  /*32dc0*/  LDS R138, [R9+UR6+0x11900] ;  /* 0x01190006098a7984 */ /* 0x000fe20008000800 */
[----:B--2---:R-:W-:Y:S03]  /*32dd0*/  HMMA.1688.F32.TF32 R4, R228, R122, R236 ;  /* 0x0000007ae404723c */ /* 0x004fe600000810ec */
[----:B------:R-:W-:Y:S04]  /*32de0*/  LDS R137, [R235+UR6+0x11100] ;  /* 0x01110006eb897984 */ /* 0x000fe80008000800 */
[----:B------:R-:W1:-:S12]  /*32df0*/  LDS R139, [R235+UR6+0x11900] ;  /* 0x01190006eb8b7984 */ /* 0x000e580008000800 */
[----:B------:R-:W-:Y:S02]  /*32e00*/  IMAD.MOV.U32 R24, RZ, RZ, R4 ;  /* 0x000000ffff187224 */ /* 0x000fe400078e0004 */
[----:B------:R-:W-:Y:S02]  /*32e10*/  IMAD.MOV.U32 R20, RZ, RZ, R5 ;  /* 0x000000ffff147224 */ /* 0x000fe400078e0005 */
[----:B------:R-:W-:Y:S02]  /*32e20*/  IMAD.MOV.U32 R41, RZ, RZ, R6 ;  /* 0x000000ffff297224 */ /* 0x000fe400078e0006 */
[----:B------:R-:W-:Y:S02]  /*32e30*/  IMAD.MOV.U32 R40, RZ, RZ, R7 ;  /* 0x000000ffff287224 */ /* 0x000fe400078e0007 */
[----:B------:R-:W-:-:S15]  /*32e40*/  HMMA.1688.F32.TF32 R4, R228, R118, R240 ;  /* 0x00000076e404723c */ /* 0x000fde00000810f0 */
[----:B------:R-:W-:-:S04]  /*32e50*/  NOP ;  /* 0x0000000000007918 */ /* 0x000fc80000000000 */
        /* <DEDUP_REMOVED lines=10> */
[----:B------:R-:W-:Y:S01]  /*32f00*/  HMMA.1688.F32.TF32 R4, R228, R14, R248 ;  /* 0x0000000ee404723c */ /* 0x000fe200000810f8 */
        /* <DEDUP_REMOVED lines=44> */
[----:B---3--:R-:W-:Y:S01]  /*331d0*/  HMMA.1688.F32.TF32 R4, R228, R10, R160 ;  /* 0x0000000ae404723c */ /* 0x008fe200000810a0 */
[----:B------:R-:W-:Y:S04]  /*331e0*/  LDS R160, [R0+UR6+0x11180] ;  /* 0x0111800600a07984 */ /* 0x000fe80008000800 */
[----:B------:R-:W-:Y:S04]  /*331f0*/  LDS R162, [R0+UR6+0x11980] ;  /* 0x0119800600a27984 */ /* 0x000fe80008000800 */
[----:B------:R-:W-:Y:S04]  /*33200*/  LDS R161, [R8+UR6+0x11180] ;  /* 0x0111800608a17984 */ /* 0x000fe80008000800 */
[----:B------:R-:W3:Y:S06]  /*33210*/  LDS R163, [R8+UR6+0x11980] ;  /* 0x0119800608a37984 */ /* 0x000eec0008000800 */
[----:B------:R-:W-:Y:S01]  /*33220*/  IMAD.MOV.U32 R76, RZ, RZ, R4 ;  /* 0x000000ffff4c7224 */ /* 0x000fe200078e0004 */
[----:B------:R-:W-:Y:S01]  /*33230*/  MOV R81, R7 ;  /* 0x0000000700517202 */ /* 0x000fe20000000f00 */
[----:B------:R-:W-:-:S02]  /*33240*/  IMAD.MOV.U32 R77, RZ, RZ, R5 ;  /* 0x000000ffff4d7224 */ /* 0x000fc400078e0005 */
[----:B------:R-:W-:Y:S02]  /*33250*/  IMAD.MOV.U32 R80, RZ, RZ, R6 ;  /* 0x000000ffff507224 */ /* 0x000fe400078e0006 */
[----:B--2---:R-:W-:-:S15]  /*33260*/  HMMA.1688.F32.TF32 R4, R228, R110, R156 ;  /* 0x0000006ee404723c */ /* 0x004fde000008109c */
[----:B------:R-:W-:-:S04]  /*33270*/  NOP ;  /* 0x0000000000007918 */ /* 0x000fc80000000000 */
[----:B------:R-:W-:Y:S02]  /*33280*/  IMAD.MOV.U32 R68, RZ, RZ, R4 ;  /* 0x000000ffff447224 */ /* 0x000fe400078e0004 */
[----:B------:R-:W-:Y:S02]  /*33290*/  IMAD.MOV.U32 R69, RZ, RZ, R5 ;  /* 0x000000ffff457224 */ /* 0x000fe400078e0005 */
[----:B------:R-:W-:Y:S02]  /*332a0*/  IMAD.MOV.U32 R72, RZ, RZ, R6 ;  /* 0x000000ffff487224 */ /* 0x000fe400078e0006 */
[----:B------:R-:W-:Y:S02]  /*332b0*/  IMAD.MOV.U32 R73, RZ, RZ, R7 ;  /* 0x000000ffff497224 */ /* 0x000fe400078e0007 */
[----:B----4-:R-:W-:-:S15]  /*332c0*/  HMMA.1688.F32.TF32 R4, R228, R106, R152 ;  /* 0x0000006ae404723c */ /* 0x010fde0000081098 */
[----:B------:R-:W-:-:S04]  /*332d0*/  NOP ;  /* 0x0000000000007918 */ /* 0x000fc80000000000 */
[----:B------:R-:W-:Y:S02]  /*332e0*/  IMAD.MOV.U32 R60, RZ, RZ, R4 ;  /* 0x000000ffff3c7224 */ /* 0x000fe400078e0004 */
[----:B------:R-:W-:Y:S02]  /*332f0*/  IMAD.MOV.U32 R61, RZ, RZ, R5 ;  /* 0x000000ffff3d7224 */ /* 0x000fe400078e0005 */
[----:B------:R-:W-:Y:S02]  /*33300*/  IMAD.MOV.U32 R64, RZ, RZ, R6 ;  /* 0x000000ffff407224 */ /* 0x000fe400078e0006 */
[----:B------:R-:W-:Y:S02]  /*33310*/  IMAD.MOV.U32 R65, RZ, RZ, R7 ;  /* 0x000000ffff417224 */ /* 0x000fe400078e0007 */
[C---:B------:R-:W-:Y:S08]  /*33320*/  HMMA.1688.F32.TF32 R4, R228.reuse, R102, R148 ;  /* 0x00000066e404723c */ /* 0x040ff00000081094 */
[----:B------:R-:W-:Y:S01]  /*33330*/  HMMA.1688.F32.TF32 R148, R228, R98, R144 ;  /* 0x00000062e494723c */ /* 0x000fe20000081090 */
[----:B------:R-:W-:Y:S10]  /*33340*/  STL [R1+0x2a94], R81 ;  /* 0x002a945101007387 */ /* 0x000ff40000100800 */
[----:B------:R-:W-:-:S02]  /*33350*/  IMAD.MOV.U32 R96, RZ, RZ, R4 ;  /* 0x000000ffff607224 */ /* 0x000fc400078e0004 */
[----:B------:R-:W-:Y:S02]  /*33360*/  IMAD.MOV.U32 R97, RZ, RZ, R5 ;  /* 0x000000ffff617224 */ /* 0x000fe400078e0005 */
[----:B------:R-:W-:Y:S02]  /*33370*/  IMAD.MOV.U32 R56, RZ, RZ, R6 ;  /* 0x000000ffff387224 */ /* 0x000fe400078e0006 */
[----:B------:R-:W-:Y:S02]  /*33380*/  IMAD.MOV.U32 R57, RZ, RZ, R7 ;  /* 0x000000ffff397224 */ /* 0x000fe400078e0007 */
[C---:B------:R-:W-:Y:S01]  /*33390*/  HMMA.1688.F32.TF32 R4, R228.reuse, R94, R140 ;  /* 0x0000005ee404723c */ /* 0x040fe2000008108c */
[----:B------:R-:W-:Y:S04]  /*333a0*/  STL [R1+0x2a90], R80 ;  /* 0x002a905001007387 */ /* 0x000fe80000100800 */
[----:B------:R-:W-:Y:S04]  /*333b0*/  STL [R1+0x2a8c], R77 ;  /* 0x002a8c4d01007387 */ /* 0x000fe80000100800 */
[----:B------:R-:W-:Y:S01]  /*333c0*/  STL [R1+0x2a88], R76 ;  /* 0x002a884c01007387 */ /* 0x000fe20000100800 */
[C---:B------:R-:W-:Y:S03]  /*333d0*/  HMMA.1688.F32.TF32 R144, R228.reuse, R90, R236 ;  /* 0x0000005ae490723c */ /* 0x040fe600000810ec */
[----:B------:R-:W-:Y:S04]  /*333e0*/  STL [R1+0x2aa4], R73 ;  /* 0x002aa44901007387 */ /* 0x000fe80000100800 */
[----:B------:R-:W-:Y:S04]  /*333f0*/  STL [R1+0x2aa0], R72 ;  /* 0x002aa04801007387 */ /* 0x000fe80000100800 */
[----:B------:R-:W-:Y:S01]  /*33400*/  STL [R1+0x2a9c], R69 ;  /* 0x002a9c4501007387 */ /* 0x000fe20000100800 */
[C---:B------:R-:W-:Y:S03]  /*33410*/  HMMA.1688.F32.TF32 R140, R228.reuse, R86, R240 ;  /* 0x00000056e48c723c */ /* 0x040fe600000810f0 */
[----:B------:R-:W-:Y:S04]  /*33420*/  STL [R1+0x2a98], R68 ;  /* 0x002a984401007387 */ /* 0x000fe80000100800 */
[----:B------:R-:W-:Y:S04]  /*33430*/  STL.64 [R1+0x1040], R148 ;  /* 0x0010409401007387 */ /* 0x000fe80000100a00 */
[----:B------:R-:W-:Y:S04]  /*33440*/  STL.64 [R1+0x1048], R150 ;  /* 0x0010489601007387 */ /* 0x000fe80000100a00 */
[----:B------:R-:W-:Y:S04]  /*33450*/  STL.64 [R1+0x1030], R4 ;  /* 0x0010300401007387 */ /* 0x000fe80000100a00 */
[----:B------:R2:W-:Y:S02]  /*33460*/  STL.64 [R1+0x1038], R6 ;  /* 0x0010380601007387 */ /* 0x0005e40000100a00 */
[C---:B--2---:R-:W-:Y:S02]  /*33470*/  HMMA.1688.F32.TF32 R4, R228.reuse, R82, R244 ;  /* 0x00000052e404723c */ /* 0x044fe400000810f4 */
[----:B------:R-:W-:Y:S04]  /*33480*/  STL.64 [R1+0x1020], R144 ;  /* 0x0010209001007387 */ /* 0x000fe80000100a00 */
[----:B------:R2:W-:Y:S04]  /*33490*/  STL.64 [R1+0x1028], R146 ;  /* 0x0010289201007387 */ /* 0x0005e80000100a00 */
[----:B------:R-:W-:Y:S04]  /*334a0*/  STL.64 [R1+0x1010], R140 ;  /* 0x0010108c01007387 */ /* 0x000fe80000100a00 */
[----:B------:R4:W-:Y:S01]  /*334b0*/  STL.64 [R1+0x1018], R142 ;  /* 0x0010188e01007387 */ /* 0x0009e20000100a00 */
[C---:B--2---:R-:W-:Y:S04]  /*334c0*/  HMMA.1688.F32.TF32 R144, R228.reuse, R78, R248 ;  /* 0x0000004ee490723c */ /* 0x044fe800000810f8 */
[----:B------:R-:W-:Y:S04]  /*334d0*/  STL.64 [R1+0x1000], R4 ;  /* 0x0010000401007387 */ /* 0x000fe80000100a00 */
[----:B------:R2:W-:Y:S01]  /*334e0*/  STL.64 [R1+0x1008], R6 ;  /* 0x0010080601007387 */ /* 0x0005e20000100a00 */
[C---:B----4-:R-:W-:Y:S08]  /*334f0*/  HMMA.1688.F32.TF32 R140, R228.reuse, R74, R164 ;  /* 0x0000004ae48c723c */ /* 0x050ff000000810a4 */
[C---:B--2---:R-:W-:Y:S02]  /*33500*/  HMMA.1688.F32.TF32 R4, R228.reuse, R70, R168 ;  /* 0x00000046e404723c */ /* 0x044fe400000810a8 */
[----:B------:R-:W-:Y:S04]  /*33510*/  STL.64 [R1+0xff0], R144 ;  /* 0x000ff09001007387 */ /* 0x000fe80000100a00 */
[----:B------:R2:W-:Y:S05]  /*33520*/  STL.64 [R1+0xff8], R146 ;  /* 0x000ff89201007387 */ /* 0x0005ea0000100a00 */
[----:B------:R-:W-:Y:S04]  /*33530*/  STL.64 [R1+0xfe0], R140 ;  /* 0x000fe08c01007387 */ /* 0x000fe80000100a00 */
[----:B------:R4:W-:Y:S01]  /*33540*/  STL.64 [R1+0xfe8], R142 ;  /* 0x000fe88e01007387 */ /* 0x0009e20000100a00 */
[C---:B--2---:R-:W-:Y:S03]  /*33550*/  HMMA.1688.F32.TF32 R144, R228.reuse, R66, R172 ;  /* 0x00000042e490723c */ /* 0x044fe600000810ac */
[----:B------:R-:W-:Y:S04]  /*33560*/  STL.64 [R1+0xfd0], R4 ;  /* 0x000fd00401007387 */ /* 0x000fe80000100a00 */
[----:B------:R2:W-:Y:S01]  /*33570*/  STL.64 [R1+0xfd8], R6 ;  /* 0x000fd80601007387 */ /* 0x0005e20000100a00 */
[C---:B----4-:R-:W-:Y:S08]  /*33580*/  HMMA.1688.F32.TF32 R140, R228.reuse, R62, R176 ;  /* 0x0000003ee48c723c */ /* 0x050ff000000810b0 */
[C---:B--2---:R-:W-:Y:S03]  /*33590*/  HMMA.1688.F32.TF32 R4, R228.reuse, R58, R180 ;  /* 0x0000003ae404723c */ /* 0x044fe600000810b4 */
[----:B------:R-:W-:Y:S04]  /*335a0*/  STL.64 [R1+0xfc0], R144 ;  /* 0x000fc09001007387 */ /* 0x000fe80000100a00 */
[----:B------:R2:W-:Y:S04]  /*335b0*/  STL.64 [R1+0xfc8], R146 ;  /* 0x000fc89201007387 */ /* 0x0005e80000100a00 */
        /* <DEDUP_REMOVED lines=24> */
[----:B--2---:R-:W-:Y:S03]  /*33740*/  HMMA.1688.F32.TF32 R4, R228, R22, R216 ;  /* 0x00000016e404723c */ /* 0x004fe600000810d8 */
[----:B------:R2:W-:Y:S04]  /*33750*/  STL.64 [R1+0xf30], R144 ;  /* 0x000f309001007387 */ /* 0x0005e80000100a00 */
[----:B------:R4:W-:Y:S04]  /*33760*/  STL.64 [R1+0xf38], R146 ;  /* 0x000f389201007387 */ /* 0x0009e80000100a00 */
[----:B--2---:R-:W2:Y:S04]  /*33770*/  LDL.LU R144, [R1+0x220] ;  /* 0x0002200001907983 */ /* 0x004ea80000300800 */
[----:B------:R1:W-:Y:S04]  /*33780*/  STL.64 [R1+0xf20], R140 ;  /* 0x000f208c01007387 */ /* 0x0003e80000100a00 */
[----:B------:R1:W-:Y:S04]  /*33790*/  STL.64 [R1+0xf28], R142 ;  /* 0x000f288e01007387 */ /* 0x0003e80000100a00 */
[----:B------:R-:W-:Y:S04]  /*337a0*/  STL.64 [R1+0xf10], R4 ;  /* 0x000f100401007387 */ /* 0x000fe80000100a00 */
[----:B------:R1:W-:Y:S04]  /*337b0*/  STL.64 [R1+0xf18], R6 ;  /* 0x000f180601007387 */ /* 0x0003e80000100a00 */
[----:B------:R-:W2:Y:S04]  /*337c0*/  LDL.LU R145, [R1+0x224] ;  /* 0x0002240001917983 */ /* 0x000ea80000300800 */
[----:B----4-:R-:W2:Y:S04]  /*337d0*/  LDL.LU R146, [R1+0x228] ;  /* 0x0002280001927983 */ /* 0x010ea80000300800 */
[----:B------:R-:W2:Y:S04]  /*337e0*/  LDL.LU R147, [R1+0x22c] ;  /* 0x00022c0001937983 */ /* 0x000ea80000300800 */
[----:B------:R-:W4:Y:S04]  /*337f0*/  LDL.LU R152, [R1+0x1f0] ;  /* 0x0001f00001987983 */ /* 0x000f280000300800 */
[----:B------:R-:W4:Y:S04]  /*33800*/  LDL.LU R153, [R1+0x1f4] ;  /* 0x0001f40001997983 */ /* 0x000f280000300800 */
[----:B------:R-:W4:Y:S04]  /*33810*/  LDL.LU R154, [R1+0x1f8] ;  /* 0x0001f800019a7983 */ /* 0x000f280000300800 */
[----:B------:R-:W4:Y:S04]  /*33820*/  LDL.LU R155, [R1+0x1fc] ;  /* 0x0001fc00019b7983 */ /* 0x000f280000300800 */
[----:B-1----:R-:W2:Y:S04]  /*33830*/  LDL.LU R140, [R1+0x200] ;  /* 0x00020000018c7983 */ /* 0x002ea80000300800 */
[----:B------:R-:W2:Y:S04]  /*33840*/  LDL.LU R141, [R1+0x204] ;  /* 0x00020400018d7983 */ /* 0x000ea80000300800 */
[----:B------:R-:W2:Y:S04]  /*33850*/  LDL.LU R142, [R1+0x208] ;  /* 0x00020800018e7983 */ /* 0x000ea80000300800 */
[----:B------:R-:W2:Y:S04]  /*33860*/  LDL.LU R143, [R1+0x20c] ;  /* 0x00020c00018f7983 */ /* 0x000ea80000300800 */
[----:B------:R-:W2:Y:S04]  /*33870*/  LDL.LU R148, [R1+0x210] ;  /* 0x0002100001947983 */ /* 0x000ea80000300800 */
[----:B------:R-:W2:Y:S04]  /*33880*/  LDL.LU R149, [R1+0x214] ;  /* 0x0002140001957983 */ /* 0x000ea80000300800 */
[----:B------:R-:W2:Y:S01]  /*33890*/  LDL.LU R150, [R1+0x218] ;  /* 0x0002180001967983 */ /* 0x000ea20000300800 */
[----:B------:R-:W-:-:S03]  /*338a0*/  IMAD.MOV.U32 R239, RZ, RZ, R220 ;  /* 0x000000ffffef7224 */ /* 0x000fc600078e00dc */
[----:B------:R-:W2:Y:S01]  /*338b0*/  LDL.LU R151, [R1+0x21c] ;  /* 0x00021c0001977983 */ /* 0x000ea20000300800 */
[----:B------:R-:W-:-:S03]  /*338c0*/  IMAD.MOV.U32 R240, RZ, RZ, R221 ;  /* 0x000000fffff07224 */ /* 0x000fc600078e00dd */
[----:B------:R-:W2:Y:S01]  /*338d0*/  LDL.LU R236, [R1+0x230] ;  /* 0x0002300001ec7983 */ /* 0x000ea20000300800 */
[----:B------:R-:W-:-:S03]  /*338e0*/  IMAD.MOV.U32 R241, RZ, RZ, R222 ;  /* 0x000000fffff17224 */ /* 0x000fc600078e00de */
[----:B------:R-:W2:Y:S01]  /*338f0*/  LDL.LU R237, [R1+0x234] ;  /* 0x0002340001ed7983 */ /* 0x000ea20000300800 */
[----:B------:R-:W-:-:S03]  /*33900*/  IMAD.MOV.U32 R242, RZ, RZ, R223 ;  /* 0x000000fffff27224 */ /* 0x000fc600078e00df */
[----:B------:R-:W2:Y:S04]  /*33910*/  LDL.LU R238, [R1+0x238] ;  /* 0x0002380001ee7983 */ /* 0x000ea80000300800 */
[----:B------:R-:W2:Y:S04]  /*33920*/  LDL.LU R220, [R1+0x2d3c] ;  /* 0x002d3c0001dc7983 */ /* 0x000ea80000300800 */
[----:B------:R-:W2:Y:S04]  /*33930*/  LDL.LU R221, [R1+0x2d38] ;  /* 0x002d380001dd7983 */ /* 0x000ea80000300800 */
[----:B------:R-:W2:Y:S04]  /*33940*/  LDL.LU R222, [R1+0x2d34] ;  /* 0x002d340001de7983 */ /* 0x000ea80000300800 */
[----:B------:R-:W2:Y:S01]  /*33950*/  LDL.LU R223, [R1+0x2d30] ;  /* 0x002d300001df7983 */ /* 0x000ea20000300800 */
[----:B------:R-:W-:-:S02]  /*33960*/  IMAD.MOV.U32 R244, RZ, RZ, R224 ;  /* 0x000000fffff47224 */ /* 0x000fc400078e00e0 */
[----:B------:R-:W-:Y:S01]  /*33970*/  IMAD.MOV.U32 R245, RZ, RZ, R225 ;  /* 0x000000fffff57224 */ /* 0x000fe200078e00e1 */
[----:B------:R-:W3:Y:S01]  /*33980*/  LDL.LU R243, [R1+0x24c] ;  /* 0x00024c0001f37983 */ /* 0x000ee20000300800 */
[----:B------:R-:W-:-:S03]  /*33990*/  IMAD.MOV.U32 R246, RZ, RZ, R226 ;  /* 0x000000fffff67224 */ /* 0x000fc600078e00e2 */
[----:B------:R-:W3:Y:S01]  /*339a0*/  LDL.LU R224, [R1+0x2d2c] ;  /* 0x002d2c0001e07983 */ /* 0x000ee20000300800 */
[----:B------:R-:W-:-:S03]  /*339b0*/  IMAD.MOV.U32 R247, RZ, RZ, R227 ;  /* 0x000000fffff77224 */ /* 0x000fc600078e00e3 */
[----:B------:R-:W3:Y:S04]  /*339c0*/  LDL.LU R225, [R1+0x2d28] ;  /* 0x002d280001e17983 */ /* 0x000ee80000300800 */
[----:B------:R-:W3:Y:S04]  /*339d0*/  LDL.LU R226, [R1+0x2d24] ;  /* 0x002d240001e27983 */ /* 0x000ee80000300800 */
[----:B------:R-:W3:Y:S04]  /*339e0*/  LDL.LU R227, [R1+0x2d20] ;  /* 0x002d200001e37983 */ /* 0x000ee80000300800 */
[----:B------:R-:W3:Y:S01]  /*339f0*/  LDL.LU R248, [R1+0x4e0] ;  /* 0x0004e00001f87983 */ /* 0x000ee20000300800 */
[----:B--2---:R-:W-:-:S15]  /*33a00*/  HMMA.1688.F32.TF32 R4, R228, R18, R220 ;  /* 0x00000012e404723c */ /* 0x004fde00000810dc */
[----:B------:R-:W-:-:S04]  /*33a10*/  NOP ;  /* 0x0000000000007918 */ /* 0x000fc80000000000 */
[----:B------:R-:W-:Y:S04]  /*33a20*/  STL.64 [R1+0xef0], R4 ;  /* 0x000ef00401007387 */ /* 0x000fe80000100a00 */
[----:B------:R1:W-:Y:S04]  /*33a30*/  STL.64 [R1+0xef8], R6 ;  /* 0x000ef80601007387 */ /* 0x0003e80000100a00 */
[----:B------:R-:W2:Y:S04]  /*33a40*/  LDL.LU R249, [R1+0x4e4] ;  /* 0x0004e40001f97983 */ /* 0x000ea80000300800 */
[----:B------:R-:W2:Y:S04]  /*33a50*/  LDL.LU R250, [R1+0x4e8] ;  /* 0x0004e80001fa7983 */ /* 0x000ea80000300800 */
[----:B------:R-:W2:Y:S01]  /*33a60*/  LDL.LU R251, [R1+0x4ec] ;  /* 0x0004ec0001fb7983 */ /* 0x000ea20000300800 */
[C---:B---3--:R-:W-:Y:S08]  /*33a70*/  HMMA.1688.F32.TF32 R224, R136.reuse, R134, R224 ;  /* 0x0000008688e0723c */ /* 0x048ff000000810e0 */
[C---:B----4-:R-:W-:Y:S08]  /*33a80*/  HMMA.1688.F32.TF32 R152, R136.reuse, R130, R152 ;  /* 0x000000828898723c */ /* 0x050ff00000081098 */
[C---:B------:R-:W-:Y:S08]  /*33a90*/  HMMA.1688.F32.TF32 R140, R136.reuse, R126, R140 ;  /* 0x0000007e888c723c */ /* 0x040ff0000008108c */
[C---:B------:R-:W-:Y:S08]  /*33aa0*/  HMMA.1688.F32.TF32 R216, R136.reuse, R122, R148 ;  /* 0x0000007a88d8723c */ /* 0x040ff00000081094 */
[C---:B------:R-:W-:Y:S08]  /*33ab0*/  HMMA.1688.F32.TF32 R212, R136.reuse, R118, R144 ;  /* 0x0000007688d4723c */ /* 0x040ff00000081090 */
[C---:B------:R-:W-:Y:S01]  /*33ac0*/  HMMA.1688.F32.TF32 R208, R136.reuse, R114, R236 ;  /* 0x0000007288d0723c */ /* 0x040fe200000810ec */
[----:B------:R-:W-:Y:S07]  /*33ad0*/  STL.64 [R1+0x2b70], R226 ;  /* 0x002b70e201007387 */ /* 0x000fee0000100a00 */
[C---:B------:R-:W-:Y:S01]  /*33ae0*/  HMMA.1688.F32.TF32 R204, R136.reuse, R14, R240 ;  /* 0x0000000e88cc723c */ /* 0x040fe200000810f0 */
[----:B------:R-:W-:Y:S07]  /*33af0*/  STL.64 [R1+0x2b68], R224 ;  /* 0x002b68e001007387 */ /* 0x000fee0000100a00 */
[----:B-1----:R-:W-:Y:S01]  /*33b00*/  HMMA.1688.F32.TF32 R4, R136, R10, R244 ;  /* 0x0000000a8804723c */ /* 0x002fe200000810f4 */
[----:B------:R-:W-:Y:S04]  /*33b10*/  STL.64 [R1+0x2b10], R154 ;  /* 0x002b109a01007387 */ /* 0x000fe80000100a00 */
[----:B------:R1:W-:Y:S04]  /*33b20*/  STL.64 [R1+0x2b08], R152 ;  /* 0x002b089801007387 */ /* 0x0003e80000100a00 */
[----:B------:R-:W-:Y:S04]  /*33b30*/  STL.64 [R1+0x2b20], R142 ;  /* 0x002b208e01007387 */ /* 0x000fe80000100a00 */
[----:B------:R-:W-:Y:S04]  /*33b40*/  STL.64 [R1+0x2b18], R140 ;  /* 0x002b188c01007387 */ /* 0x000fe80000100a00 */
[----:B------:R-:W-:Y:S04]  /*33b50*/  STL.64 [R1+0x2b30], R218 ;  /* 0x002b30da01007387 */ /* 0x000fe80000100a00 */
[----:B------:R3:W-:Y:S04]  /*33b60*/  STL.64 [R1+0x2b28], R216 ;  /* 0x002b28d801007387 */ /* 0x0007e80000100a00 */
[----:B------:R-:W-:Y:S04]  /*33b70*/  STL.64 [R1+0x2b40], R214 ;  /* 0x002b40d601007387 */ /* 0x000fe80000100a00 */
[----:B------:R-:W-:Y:S01]  /*33b80*/  STL.64 [R1+0x2b38], R212 ;  /* 0x002b38d401007387 */ /* 0x000fe20000100a00 */
[----:B------:R-:W-:-:S03]  /*33b90*/  IMAD.MOV.U32 R53, RZ, RZ, R4 ;  /* 0x000000ffff357224 */ /* 0x000fc600078e0004 */
[----:B------:R-:W-:Y:S01]  /*33ba0*/  STL.64 [R1+0x2b50], R210 ;  /* 0x002b50d201007387 */ /* 0x000fe20000100a00 */
[----:B------:R-:W-:-:S03]  /*33bb0*/  IMAD.MOV.U32 R52, RZ, RZ, R5 ;  /* 0x000000ffff347224 */ /* 0x000fc600078e0005 */
[----:B------:R-:W-:Y:S01]  /*33bc0*/  STL.64 [R1+0x2b48], R208 ;  /* 0x002b48d001007387 */ /* 0x000fe20000100a00 */
[----:B------:R-:W-:Y:S02]  /*33bd0*/  IMAD.MOV.U32 R93, RZ, RZ, R6 ;  /* 0x000000ffff5d7224 */ /* 0x000fe400078e0006 */
[----:B------:R-:W-:Y:S01]  /*33be0*/  IMAD.MOV.U32 R92, RZ, RZ, R7 ;  /* 0x000000ffff5c7224 */ /* 0x000fe200078e0007 */
[----:B------:R-:W-:Y:S04]  /*33bf0*/  STL.64 [R1+0x2b80], R206 ;  /* 0x002b80ce01007387 */ /* 0x000fe80000100a00 */
[----:B------:R4:W-:Y:S04]  /*33c00*/  STL.64 [R1+0x2b78], R204 ;  /* 0x002b78cc01007387 */ /* 0x0009e80000100a00 */
        /* <DEDUP_REMOVED lines=19> */
[----:B------:R-:W3:Y:S01]  /*33d40*/  LDL.LU R159, [R1+0x56c] ;  /* 0x00056c00019f7983 */ /* 0x000ee20000300800 */
[----:B--2---:R-:W-:-:S15]  /*33d50*/  HMMA.1688.F32.TF32 R4, R136, R110, R248 ;  /* 0x0000006e8804723c */ /* 0x004fde00000810f8 */
[----:B------:R-:W-:-:S04]  /*33d60*/  NOP ;  /* 0x0000000000007918 */ /* 0x000fc80000000000 */
[----:B------:R-:W-:Y:S02]  /*33d70*/  IMAD.MOV.U32 R81, RZ, RZ, R4 ;  /* 0x000000ffff517224 */ /* 0x000fe400078e0004 */
[----:B------:R-:W-:Y:S01]  /*33d80*/  IMAD.MOV.U32 R80, RZ, RZ, R5 ;  /* 0x000000ffff507224 */ /* 0x000fe200078e0005 */
[----:B------:R-:W2:Y:S01]  /*33d90*/  LDL.LU R4, [R1+0x570] ;  /* 0x0005700001047983 */ /* 0x000ea20000300800 */
[----:B------:R-:W-:Y:S02]  /*33da0*/  IMAD.MOV.U32 R77, RZ, RZ, R6 ;  /* 0x000000ffff4d7224 */ /* 0x000fe400078e0006 */
[----:B------:R-:W-:Y:S01]  /*33db0*/  IMAD.MOV.U32 R76, RZ, RZ, R7 ;  /* 0x000000ffff4c7224 */ /* 0x000fe200078e0007 */
        /* <DEDUP_REMOVED lines=37> */
[----:B------:R-:W2:Y:S04]  /*34010*/  LDL.LU R154, [R1+0x658] ;  /* 0x00065800019a7983 */ /* 0x000ea80000300800 */
[----:B------:R-:W2:Y:S04]  /*34020*/  LDL.LU R155, [R1+0x65c] ;  /* 0x00065c00019b7983 */ /* 0x000ea80000300800 */
[----:B---3--:R-:W4:Y:S04]  /*34030*/  LDL.LU R216, [R1+0x4f0] ;  /* 0x0004f00001d87983 */ /* 0x008f280000300800 */
[----:B------:R-:W4:Y:S04]  /*34040*/  LDL.LU R217, [R1+0x4f4] ;  /* 0x0004f40001d97983 */ /* 0x000f280000300800 */
[----:B------:R-:W4:Y:S04]  /*34050*/  LDL.LU R218, [R1+0x4f8] ;  /* 0x0004f80001da7983 */ /* 0x000f280000300800 */
[----:B------:R-:W4:Y:S04]  /*34060*/  LDL.LU R219, [R1+0x4fc] ;  /* 0x0004fc0001db7983 */ /* 0x000f280000300800 */
        /* <DEDUP_REMOVED lines=32> */
[C---:B----4-:R-:W-:Y:S08]  /*34270*/  HMMA.1688.F32.TF32 R204, R136.reuse, R106, R216 ;  /* 0x0000006a88cc723c */ /* 0x050ff000000810d8 */
[C---:B--2---:R-:W-:Y:S08]  /*34280*/  HMMA.1688.F32.TF32 R152, R136.reuse, R94, R152 ;  /* 0x0000005e8898723c */ /* 0x044ff00000081098 */
[----:B---3--:R-:W-:Y:S03]  /*34290*/  HMMA.1688.F32.TF32 R248, R136, R102, R248 ;  /* 0x0000006688f8723c */ /* 0x008fe600000810f8 */
[----:B------:R-:W-:-:S02]  /*342a0*/  IMAD.MOV.U32 R73, RZ, RZ, R204 ;  /* 0x000000ffff497224 */ /* 0x000fc400078e00cc */
[----:B------:R-:W-:Y:S02]  /*342b0*/  IMAD.MOV.U32 R72, RZ, RZ, R205 ;  /* 0x000000ffff487224 */ /* 0x000fe400078e00cd */
[----:B------:R-:W-:Y:S02]  /*342c0*/  IMAD.MOV.U32 R69, RZ, RZ, R206 ;  /* 0x000000ffff457224 */ /* 0x000fe400078e00ce */
[----:B------:R-:W-:Y:S02]  /*342d0*/  IMAD.MOV.U32 R68, RZ, RZ, R207 ;  /* 0x000000ffff447224 */ /* 0x000fe400078e00cf */
[C---:B------:R-:W-:Y:S08]  /*342e0*/  HMMA.1688.F32.TF32 R204, R136.reuse, R98, R140 ;  /* 0x0000006288cc723c */ /* 0x040ff0000008108c */
[----:B------:R-:W-:Y:S01]  /*342f0*/  STL.64 [R1+0x2b90], R250 ;  /* 0x002b90fa01007387 */ /* 0x000fe20000100a00 */
[C---:B------:R-:W-:Y:S03]  /*34300*/  HMMA.1688.F32.TF32 R140, R136.reuse, R90, R224 ;  /* 0x0000005a888c723c */ /* 0x040fe600000810e0 */
[----:B------:R-:W-:Y:S07]  /*34310*/  STL.64 [R1+0x2b88], R248 ;  /* 0x002b88f801007387 */ /* 0x000fee0000100a00 */
        /* <DEDUP_REMOVED lines=43> */
[----:B------:R-:W-:Y:S01]  /*345d0*/  STL.64 [R1+0xe18], R142 ;  /* 0x000e188e01007387 */ /* 0x000fe20000100a00 */
[C---:B-1----:R-:W-:Y:S03]  /*345e0*/  HMMA.1688.F32.TF32 R88, R136.reuse, R38, R4 ;  /* 0x000000268858723c */ /* 0x042fe60000081004 */
[----:B------:R-:W-:Y:S04]  /*345f0*/  STL.64 [R1+0xdf0], R84 ;  /* 0x000df05401007387 */ /* 0x000fe80000100a00 */
[----:B------:R1:W-:Y:S01]  /*34600*/  STL.64 [R1+0xdf8], R86 ;  /* 0x000df85601007387 */ /* 0x0003e20000100a00 */
[C---:B------:R-:W-:Y:S08]  /*34610*/  HMMA.1688.F32.TF32 R4, R136.reuse, R34, R156 ;  /* 0x000000228804723c */ /* 0x040ff0000008109c */
        /* <DEDUP_REMOVED lines=8> */
[C---:B--2---:R-:W-:Y:S03]  /*346a0*/  HMMA.1688.F32.TF32 R4, R136.reuse, R22, R236 ;  /* 0x000000168804723c */ /* 0x044fe600000810ec */
[----:B------:R-:W-:Y:S04]  /*346b0*/  LDS R145, [R235+UR6+0x11180] ;  /* 0x01118006eb917984 */ /* 0x000fe80008000800 */
[----:B------:R-:W-:Y:S01]  /*346c0*/  LDS R147, [R235+UR6+0x11980] ;  /* 0x01198006eb937984 */ /* 0x000fe20008000800 */
[----:B-1----:R-:W-:Y:S03]  /*346d0*/  HMMA.1688.F32.TF32 R84, R136, R18, R240 ;  /* 0x000000128854723c */ /* 0x002fe600000810f0 */
[----:B------:R-:W-:Y:S04]  /*346e0*/  LDS R144, [R9+UR6+0x11180] ;  /* 0x0111800609907984 */ /* 0x000fe80008000800 */
[----:B------:R-:W-:Y:S04]  /*346f0*/  STL.64 [R1+0xdb0], R88 ;  /* 0x000db05801007387 */ /* 0x000fe80000100a00 */
[----:B------:R-:W-:Y:S04]  /*34700*/  STL.64 [R1+0xdb8], R90 ;  /* 0x000db85a01007387 */ /* 0x000fe80000100a00 */
[----:B------:R1:W-:Y:S04]  /*34710*/  STL.64 [R1+0xd90], R4 ;  /* 0x000d900401007387 */ /* 0x0003e80000100a00 */
[----:B------:R2:W-:Y:S04]  /*34720*/  STL.64 [R1+0xd98], R6 ;  /* 0x000d980601007387 */ /* 0x0005e80000100a00 */
[----:B------:R-:W3:Y:S04]  /*34730*/  LDS R146, [R9+UR6+0x11980] ;  /* 0x0119800609927984 */ /* 0x000ee80008000800 */
[----:B-1----:R-:W4:Y:S04]  /*34740*/  LDL.LU R4, [R1+0x870] ;  /* 0x0008700001047983 */ /* 0x002f280000300800 */
[----:B------:R-:W-:Y:S04]  /*34750*/  STL.64 [R1+0xda0], R84 ;  /* 0x000da05401007387 */ /* 0x000fe80000100a00 */
[----:B------:R-:W-:Y:S04]  /*34760*/  STL.64 [R1+0xda8], R86 ;  /* 0x000da85601007387 */ /* 0x000fe80000100a00 */
[----:B------:R-:W4:Y:S04]  /*34770*/  LDL.LU R5, [R1+0x874] ;  /* 0x0008740001057983 */ /* 0x000f280000300800 */
[----:B--2---:R-:W4:Y:S04]  /*34780*/  LDL.LU R6, [R1+0x878] ;  /* 0x0008780001067983 */ /* 0x004f280000300800 */
[----:B------:R-:W4:Y:S01]  /*34790*/  LDL.LU R7, [R1+0x87c] ;  /* 0x00087c0001077983 */ /* 0x000f220000300800 */
[C---:B------:R-:W-:Y:S03]  /*347a0*/  HMMA.1688.F32.TF32 R136, R160.reuse, R134, R244 ;  /* 0x00000086a088723c */ /* 0x040fe600000810f4 */
        /* <DEDUP_REMOVED lines=40> */
[----:B------:R-:W-:Y:S04]  /*34a30*/  STL.64 [R1+0x2ba0], R138 ;  /* 0x002ba08a01007387 */ /* 0x000fe80000100a00 */
[----:B------:R1:W-:Y:S04]  /*34a40*/  STL.64 [R1+0x2b98], R136 ;  /* 0x002b988801007387 */ /* 0x0003e80000100a00 */
[----:B------:R-:W-:Y:S01]  /*34a50*/  STL [R1+0x2bc0], R235 ;  /* 0x002bc0eb01007387 */ /* 0x000fe20000100800 */
[C---:B----4-:R-:W-:Y:S08]  /*34a60*/  HMMA.1688.F32.TF32 R4, R160.reuse, R98, R4 ;  /* 0x00000062a004723c */ /* 0x050ff00000081004 */
[C---:B--2---:R-:W-:Y:S08]  /*34a70*/  HMMA.1688.F32.TF32 R244, R160.reuse, R10, R244 ;  /* 0x0000000aa0f4723c */ /* 0x044ff000000810f4 */
[C---:B---3--:R-:W-:Y:S08]  /*34a80*/  HMMA.1688.F32.TF32 R200, R160.reuse, R122, R180 ;  /* 0x0000007aa0c8723c */ /* 0x048ff000000810b4 */
[C---:B------:R-:W-:Y:S08]  /*34a90*/  HMMA.1688.F32.TF32 R156, R160.reuse, R130, R156 ;  /* 0x00000082a09c723c */ /* 0x040ff0000008109c */
[C---:B------:R-:W-:Y:S11]  /*34aa0*/  HMMA.1688.F32.TF32 R148, R160.reuse, R126, R148 ;  /* 0x0000007ea094723c */ /* 0x040ff60000081094 */
[----:B------:R-:W-:Y:S01]  /*34ab0*/  STL.64 [R1+0x2bb0], R158 ;  /* 0x002bb09e01007387 */ /* 0x000fe20000100a00 */
[C---:B------:R-:W-:Y:S03]  /*34ac0*/  HMMA.1688.F32.TF32 R196, R160.reuse, R118, R176 ;  /* 0x00000076a0c4723c */ /* 0x040fe600000810b0 */
[----:B------:R2:W-:Y:S05]  /*34ad0*/  STL.64 [R1+0x2ba8], R156 ;  /* 0x002ba89c01007387 */ /* 0x0005ea0000100a00 */
[C---:B------:R-:W-:Y:S01]  /*34ae0*/  HMMA.1688.F32.TF32 R192, R160.reuse, R114, R172 ;  /* 0x00000072a0c0723c */ /* 0x040fe200000810ac */
[----:B------:R-:W-:Y:S07]  /*34af0*/  STL.64 [R1+0x2bd0], R150 ;  /* 0x002bd09601007387 */ /* 0x000fee0000100a00 */
[----:B------:R-:W-:Y:S01]  /*34b00*/  HMMA.1688.F32.TF32 R188, R160, R14, R168 ;  /* 0x0000000ea0bc723c */ /* 0x000fe200000810a8 */
[----:B------:R3:W-:Y:S04]  /*34b10*/  STL.64 [R1+0x2bc8], R148 ;  /* 0x002bc89401007387 */ /* 0x0007e80000100a00 */
[----:B------:R-:W-:Y:S04]  /*34b20*/  STL.64 [R1+0x2be0], R202 ;  /* 0x002be0ca01007387 */ /* 0x000fe80000100a00 */
[----:B------:R-:W-:Y:S04]  /*34b30*/  STL.64 [R1+0x2bd8], R200 ;  /* 0x002bd8c801007387 */ /* 0x000fe80000100a00 */
[----:B------:R-:W-:Y:S04]  /*34b40*/  STL.64 [R1+0x2bf0], R198 ;  /* 0x002bf0c601007387 */ /* 0x000fe80000100a00 */
[----:B------:R-:W-:Y:S04]  /*34b50*/  STL.64 [R1+0x2be8], R196 ;  /* 0x002be8c401007387 */ /* 0x000fe80000100a00 */
[----:B------:R-:W-:Y:S04]  /*34b60*/  STL.64 [R1+0x2c00], R194 ;  /* 0x002c00c201007387 */ /* 0x000fe80000100a00 */
[----:B------:R4:W-:Y:S01]  /*34b70*/  STL.64 [R1+0x2bf8], R192 ;  /* 0x002bf8c001007387 */ /* 0x0009e20000100a00 */
[----:B------:R-:W-:-:S03]  /*34b80*/  IMAD.MOV.U32 R172, RZ, RZ, R120 ;  /* 0x000000ffffac7224 */ /* 0x000fc600078e0078 */
[----:B------:R-:W-:Y:S04]  /*34b90*/  STL.64 [R1+0x2c10], R190 ;  /* 0x002c10be01007387 */ /* 0x000fe80000100a00 */
[----:B------:R1:W-:Y:S04]  /*34ba0*/  STL.64 [R1+0x2c08], R188 ;  /* 0x002c08bc01007387 */ /* 0x0003e80000100a00 */
[----:B------:R-:W-:Y:S01]  /*34bb0*/  STL.64 [R1+0x2c20], R246 ;  /* 0x002c20f601007387 */ /* 0x000fe20000100a00 */
[----:B------:R-:W-:-:S03]  /*34bc0*/  IMAD.MOV.U32 R173, RZ, RZ, R121 ;  /* 0x000000ffffad7224 */ /* 0x000fc600078e0079 */
[----:B------:R1:W-:Y:S01]  /*34bd0*/  STL.64 [R1+0x2c18], R244 ;  /* 0x002c18f401007387 */ /* 0x0003e20000100a00 */
[----:B------:R-:W-:-:S03]  /*34be0*/  IMAD.MOV.U32 R174, RZ, RZ, R132 ;  /* 0x000000ffffae7224 */ /* 0x000fc600078e0084 */
[----:B------:R-:W2:Y:S01]  /*34bf0*/  LDL.LU R120, [R1+0x2d1c] ;  /* 0x002d1c0001787983 */ /* 0x000ea20000300800 */
[----:B------:R-:W-:-:S03]  /*34c00*/  IMAD.MOV.U32 R175, RZ, RZ, R133 ;  /* 0x000000ffffaf7224 */ /* 0x000fc600078e0085 */
[----:B------:R1:W-:Y:S04]  /*34c10*/  STL.64 [R1+0xc90], R4 ;  /* 0x000c900401007387 */ /* 0x0003e80000100a00 */
[----:B------:R1:W-:Y:S04]  /*34c20*/  STL.64 [R1+0xc98], R6 ;  /* 0x000c980601007387 */ /* 0x0003e80000100a00 */
[----:B------:R-:W2:Y:S04]  /*34c30*/  LDL.LU R121, [R1+0x2d18] ;  /* 0x002d180001797983 */ /* 0x000ea80000300800 */
[----:B------:R-:W2:Y:S04]  /*34c40*/  LDL.LU R132, [R1+0x2d14] ;  /* 0x002d140001847983 */ /* 0x000ea80000300800 */
[----:B------:R-:W3:Y:S01]  /*34c50*/  LDL.LU R133, [R1+0x2d10] ;  /* 0x002d100001857983 */ /* 0x000ee20000300800 */
[----:B------:R-:W-:-:S02]  /*34c60*/  IMAD.MOV.U32 R176, RZ, RZ, R124 ;  /* 0x000000ffffb07224 */ /* 0x000fc400078e007c */
[----:B------:R-:W-:Y:S01]  /*34c70*/  IMAD.MOV.U32 R177, RZ, RZ, R125 ;  /* 0x000000ffffb17224 */ /* 0x000fe200078e007d */
[----:B------:R-:W4:Y:S01]  /*34c80*/  LDL.LU R124, [R1+0x2d0c] ;  /* 0x002d0c00017c7983 */ /* 0x000f220000300800 */
[----:B------:R-:W-:Y:S02]  /*34c90*/  IMAD.MOV.U32 R178, RZ, RZ, R128 ;  /* 0x000000ffffb27224 */ /* 0x000fe400078e0080 */
[----:B------:R-:W-:Y:S01]  /*34ca0*/  IMAD.MOV.U32 R179, RZ, RZ, R129 ;  /* 0x000000ffffb37224 */ /* 0x000fe200078e0081 */
[----:B------:R-:W4:Y:S04]  /*34cb0*/  LDL.LU R125, [R1+0x2d08] ;  /* 0x002d0800017d7983 */ /* 0x000f280000300800 */
[----:B------:R-:W4:Y:S04]  /*34cc0*/  LDL.LU R128, [R1+0x2d04] ;  /* 0x002d040001807983 */ /* 0x000f280000300800 */
[----:B------:R-:W4:Y:S01]  /*34cd0*/  LDL.LU R129, [R1+0x2d00] ;  /* 0x002d000001817983 */ /* 0x000f220000300800 */
[----:B--2---:R-:W-:-:S03]  /*34ce0*/  IMAD.MOV.U32 R180, RZ, RZ, R132 ;  /* 0x000000ffffb47224 */ /* 0x004fc600078e0084 */
[----:B------:R-:W2:Y:S01]  /*34cf0*/  LDL.LU R132, [R1+0x2cfc] ;  /* 0x002cfc0001847983 */ /* 0x000ea20000300800 */
[----:B---3--:R-:W-:-:S03]  /*34d00*/  IMAD.MOV.U32 R181, RZ, RZ, R133 ;  /* 0x000000ffffb57224 */ /* 0x008fc600078e0085 */
        /* <DEDUP_REMOVED lines=43> */
[----:B----4-:R-:W4:Y:S04]  /*34fc0*/  LDL.LU R192, [R1+0x810] ;  /* 0x0008100001c07983 */ /* 0x010f280000300800 */
        /* <DEDUP_REMOVED lines=47> */
[----:B-1----:R-:W2:Y:S04]  /*352c0*/  LDL.LU.64 R90, [R1+0x2cf0] ;  /* 0x002cf000015a7983 */ /* 0x002ea80000300a00 */
[----:B------:R-:W3:Y:S01]  /*352d0*/  LDL.LU.64 R88, [R1+0x2ce8] ;  /* 0x002ce80001587983 */ /* 0x000ee20000300a00 */
[----:B--2---:R-:W-:-:S15]  /*352e0*/  HMMA.1688.F32.TF32 R84, R160, R90, R84 ;  /* 0x0000005aa054723c */ /* 0x004fde0000081054 */
[----:B------:R-:W-:-:S04]  /*352f0*/  NOP ;  /* 0x0000000000007918 */ /* 0x000fc80000000000 */
[----:B------:R-:W-:Y:S04]  /*35300*/  STL.64 [R1+0xc70], R84 ;  /* 0x000c705401007387 */ /* 0x000fe80000100a00 */
[----:B------:R1:W-:Y:S04]  /*35310*/  STL.64 [R1+0xc78], R86 ;  /* 0x000c785601007387 */ /* 0x0003e80000100a00 */
[----:B-1----:R-:W3:Y:S01]  /*35320*/  LDL.LU.64 R86, [R1+0x2ce0] ;  /* 0x002ce00001567983 */ /* 0x002ee20000300a00 */
[----:B------:R-:W-:Y:S03]  /*35330*/  HMMA.1688.F32.TF32 R244, R160, R82, R244 ;  /* 0x00000052a0f4723c */ /* 0x000fe600000810f4 */
[----:B------:R-:W2:Y:S01]  /*35340*/  LDL.LU.64 R84, [R1+0x2cd8] ;  /* 0x002cd80001547983 */ /* 0x000ea20000300a00 */
[----:B------:R-:W-:-:S02]  /*35350*/  IMAD.MOV.U32 R170, RZ, RZ, R3 ;  /* 0x000000ffffaa7224 */ /* 0x000fc400078e0003 */
[----:B------:R-:W-:Y:S02]  /*35360*/  IMAD.MOV.U32 R171, RZ, RZ, R2 ;  /* 0x000000ffffab7224 */ /* 0x000fe400078e0002 */
[C---:B------:R-:W-:Y:S08]  /*35370*/  HMMA.1688.F32.TF32 R148, R160.reuse, R62, R148 ;  /* 0x0000003ea094723c */ /* 0x040ff00000081094 */
[----:B------:R-:W-:Y:S01]  /*35380*/  HMMA.1688.F32.TF32 R156, R160, R58, R156 ;  /* 0x0000003aa09c723c */ /* 0x000fe2000008109c */
[----:B------:R-:W-:-:S02]  /*35390*/  IMAD.MOV.U32 R168, RZ, RZ, R117 ;  /* 0x000000ffffa87224 */ /* 0x000fc400078e0075 */
[----:B------:R-:W-:-:S05]  /*353a0*/  IMAD.MOV.U32 R169, RZ, RZ, R116 ;  /* 0x000000ffffa97224 */ /* 0x000fca00078e0074 */
[----:B------:R-:W-:Y:S01]  /*353b0*/  HMMA.1688.F32.TF32 R116, R144, R118, R176 ;  /* 0x000000769074723c */ /* 0x000fe200000810b0 */
[----:B------:R-:W-:Y:S02]  /*353c0*/  IMAD.MOV.U32 R176, RZ, RZ, R113 ;  /* 0x000000ffffb07224 */ /* 0x000fe400078e0071 */
[----:B------:R-:W-:-:S05]  /*353d0*/  IMAD.MOV.U32 R177, RZ, RZ, R112 ;  /* 0x000000ffffb17224 */ /* 0x000fca00078e0070 */
[----:B---3--:R-:W-:-:S15]  /*353e0*/  HMMA.1688.F32.TF32 R4, R160, R86, R4 ;  /* 0x00000056a004723c */ /* 0x008fde0000081004 */
[----:B------:R-:W-:-:S04]  /*353f0*/  NOP ;  /* 0x0000000000007918 */ /* 0x000fc80000000000 */
[----:B------:R-:W-:Y:S04]  /*35400*/  STL.64 [R1+0xc60], R4 ;  /* 0x000c600401007387 */ /* 0x000fe80000100a00 */
[----:B------:R1:W-:Y:S04]  /*35410*/  STL.64 [R1+0xc68], R6 ;  /* 0x000c680601007387 */ /* 0x0003e80000100a00 */
[----:B-1----:R-:W3:Y:S04]  /*35420*/  LDL.LU R7, [R1+0x2cd0] ;  /* 0x002cd00001077983 */ /* 0x002ee80000300800 */
[----:B------:R-:W2:Y:S04]  /*35430*/  LDL.LU.64 R4, [R1+0x2cc8] ;  /* 0x002cc80001047983 */ /* 0x000ea80000300a00 */
[----:B------:R-:W-:Y:S04]  /*35440*/  STL.64 [R1+0xc50], R244 ;  /* 0x000c50f401007387 */ /* 0x000fe80000100a00 */
[----:B------:R1:W-:Y:S02]  /*35450*/  STL.64 [R1+0xc58], R246 ;  /* 0x000c58f601007387 */ /* 0x0003e40000100a00 */
[C---:B-1----:R-:W-:Y:S08]  /*35460*/  HMMA.1688.F32.TF32 R244, R160.reuse, R78, R188 ;  /* 0x0000004ea0f4723c */ /* 0x042ff000000810bc */
[C---:B----4-:R-:W-:Y:S08]  /*35470*/  HMMA.1688.F32.TF32 R188, R160.reuse, R74, R192 ;  /* 0x0000004aa0bc723c */ /* 0x050ff000000810c0 */
[----:B------:R-:W-:Y:S03]  /*35480*/  HMMA.1688.F32.TF32 R192, R160, R70, R196 ;  /* 0x00000046a0c0723c */ /* 0x000fe600000810c4 */
[----:B------:R-:W-:Y:S04]  /*35490*/  STL.64 [R1+0xbe0], R244 ;  /* 0x000be0f401007387 */ /* 0x000fe80000100a00 */
[----:B------:R-:W-:Y:S04]  /*354a0*/  STL.64 [R1+0xbe8], R246 ;  /* 0x000be8f601007387 */ /* 0x000fe80000100a00 */
[----:B------:R-:W-:Y:S01]  /*354b0*/  IMAD.MOV.U32 R3, RZ, RZ, R190 ;  /* 0x000000ffff037224 */ /* 0x000fe200078e00be */
[----:B------:R1:W-:Y:S01]  /*354c0*/  STL.64 [R1+0xbd0], R188 ;  /* 0x000bd0bc01007387 */ /* 0x0003e20000100a00 */
[----:B------:R-:W-:-:S02]  /*354d0*/  IMAD.MOV.U32 R2, RZ, RZ, R191 ;  /* 0x000000ffff027224 */ /* 0x000fc400078e00bf */
[C---:B-1----:R-:W-:Y:S03]  /*354e0*/  HMMA.1688.F32.TF32 R188, R160.reuse, R66, R200 ;  /* 0x00000042a0bc723c */ /* 0x042fe600000810c8 */
[----:B------:R-:W-:Y:S04]  /*354f0*/  STL [R1+0x29c4], R2 ;  /* 0x0029c40201007387 */ /* 0x000fe80000100800 */
[----:B------:R-:W-:Y:S04]  /*35500*/  STL [R1+0x29c0], R3 ;  /* 0x0029c00301007387 */ /* 0x000fe80000100800 */
        /* <DEDUP_REMOVED lines=9> */
[C---:B----4-:R-:W-:Y:S08]  /*355a0*/  HMMA.1688.F32.TF32 R148, R160.reuse, R50, R136 ;  /* 0x00000032a094723c */ /* 0x050ff00000081088 */
[C---:B-1----:R-:W-:Y:S08]  /*355b0*/  HMMA.1688.F32.TF32 R156, R160.reuse, R46, R248 ;  /* 0x0000002ea09c723c */ /* 0x042ff000000810f8 */
[C---:B------:R-:W-:Y:S01]  /*355c0*/  HMMA.1688.F32.TF32 R136, R160.reuse, R42, R204 ;  /* 0x0000002aa088723c */ /* 0x040fe200000810cc */
        /* <DEDUP_REMOVED lines=19> */
[----:B-1----:R-:W-:Y:S03]  /*35700*/  HMMA.1688.F32.TF32 R136, R160, R18, R224 ;  /* 0x00000012a088723c */ /* 0x002fe600000810e0 */
[----:B------:R1:W-:Y:S04]  /*35710*/  STL.64 [R1+0xcb0], R148 ;  /* 0x000cb09401007387 */ /* 0x0003e80000100a00 */
[----:B------:R4:W-:Y:S04]  /*35720*/  STL.64 [R1+0xcb8], R150 ;  /* 0x000cb89601007387 */ /* 0x0009e80000100a00 */
[----:B------:R-:W-:Y:S04]  /*35730*/  STL.64 [R1+0xca0], R140 ;  /* 0x000ca08c01007387 */ /* 0x000fe80000100a00 */
[----:B------:R-:W-:Y:S04]  /*35740*/  STL.64 [R1+0xca8], R142 ;  /* 0x000ca88e01007387 */ /* 0x000fe80000100a00 */
[----:B------:R1:W-:Y:S04]  /*35750*/  STL.64 [R1+0xba0], R136 ;  /* 0x000ba08801007387 */ /* 0x0003e80000100a00 */
[----:B------:R1:W-:Y:S04]  /*35760*/  STL.64 [R1+0xba8], R138 ;  /* 0x000ba88a01007387 */ /* 0x0003e80000100a00 */
[----:B------:R-:W4:Y:S04]  /*35770*/  LDL.LU R113, [R1+0x2cc0] ;  /* 0x002cc00001717983 */ /* 0x000f280000300800 */
[----:B------:R-:W4:Y:S01]  /*35780*/  LDL.LU R112, [R1+0x2cbc] ;  /* 0x002cbc0001707983 */ /* 0x000f220000300800 */
[----:B------:R-:W-:-:S02]  /*35790*/  IMAD.MOV.U32 R182, RZ, RZ, R121 ;  /* 0x000000ffffb67224 */ /* 0x000fc400078e0079 */
[----:B------:R-:W-:Y:S02]  /*357a0*/  IMAD.MOV.U32 R183, RZ, RZ, R120 ;  /* 0x000000ffffb77224 */ /* 0x000fe400078e0078 */
[----:B------:R-:W-:Y:S02]  /*357b0*/  IMAD.MOV.U32 R178, RZ, RZ, R104 ;  /* 0x000000ffffb27224 */ /* 0x000fe400078e0068 */
[----:B------:R-:W4:Y:S01]  /*357c0*/  LDL.LU R104, [R1+0x2cb8] ;  /* 0x002cb80001687983 */ /* 0x000f220000300800 */
[----:B------:R-:W-:Y:S02]  /*357d0*/  IMAD.MOV.U32 R179, RZ, RZ, R105 ;  /* 0x000000ffffb37224 */ /* 0x000fe400078e0069 */
[----:B------:R-:W-:Y:S01]  /*357e0*/  HMMA.1688.F32.TF32 R120, R144, R122, R180 ;  /* 0x0000007a9078723c */ /* 0x000fe200000810b4 */
[----:B------:R-:W4:Y:S01]  /*357f0*/  LDL.LU R105, [R1+0x2cb4] ;  /* 0x002cb40001697983 */ /* 0x000f220000300800 */
[----:B------:R-:W-:Y:S02]  /*35800*/  IMAD.MOV.U32 R180, RZ, RZ, R108 ;  /* 0x000000ffffb47224 */ /* 0x000fe400078e006c */
[----:B------:R-:W-:Y:S01]  /*35810*/  IMAD.MOV.U32 R181, RZ, RZ, R109 ;  /* 0x000000ffffb57224 */ /* 0x000fe200078e006d */
[----:B------:R-:W4:Y:S01]  /*35820*/  LDL.LU R108, [R1+0x2cb0] ;  /* 0x002cb000016c7983 */ /* 0x000f220000300800 */
[----:B------:R-:W-:-:S02]  /*35830*/  IMAD.MOV.U32 R183, RZ, RZ, R252 ;  /* 0x000000ffffb77224 */ /* 0x000fc400078e00fc */
[----:B------:R-:W-:Y:S01]  /*35840*/  HMMA.1688.F32.TF32 R220, R160, R102, R164 ;  /* 0x00000066a0dc723c */ /* 0x000fe200000810a4 */
[----:B------:R-:W-:Y:S01]  /*35850*/  IMAD.MOV.U32 R164, RZ, RZ, R129 ;  /* 0x000000ffffa47224 */ /* 0x000fe200078e0081 */
[----:B------:R-:W4:Y:S01]  /*35860*/  LDL.LU R109, [R1+0x2cac] ;  /* 0x002cac00016d7983 */ /* 0x000f220000300800 */
[----:B------:R-:W-:-:S05]  /*35870*/  IMAD.MOV.U32 R165, RZ, RZ, R128 ;  /* 0x000000ffffa57224 */ /* 0x000fca00078e0080 */
[----:B------:R-:W-:Y:S01]  /*35880*/  HMMA.1688.F32.TF32 R128, R144, R130, R184 ;  /* 0x000000829080723c */ /* 0x000fe200000810b8 */
[----:B--2---:R-:W-:Y:S02]  /*35890*/  IMAD.MOV.U32 R182, RZ, RZ, R4 ;  /* 0x000000ffffb67224 */ /* 0x004fe400078e0004 */
[----:B------:R-:W2:Y:S01]  /*358a0*/  LDL.LU R4, [R1+0x2ca8] ;  /* 0x002ca80001047983 */ /* 0x000ea20000300800 */
[----:B------:R-:W-:-:S03]  /*358b0*/  IMAD.MOV.U32 R186, RZ, RZ, R5 ;  /* 0x000000ffffba7224 */ /* 0x000fc600078e0005 */
[----:B------:R-:W2:Y:S01]  /*358c0*/  LDL.LU R252, [R1+0x2ca4] ;  /* 0x002ca40001fc7983 */ /* 0x000ea20000300800 */
[----:B---3--:R-:W-:Y:S02]  /*358d0*/  IMAD.MOV.U32 R187, RZ, RZ, R7 ;  /* 0x000000ffffbb7224 */ /* 0x008fe400078e0007 */
[----:B----4-:R-:W-:Y:S02]  /*358e0*/  IMAD.MOV.U32 R185, RZ, RZ, R113 ;  /* 0x000000ffffb97224 */ /* 0x010fe400078e0071 */
[----:B------:R-:W-:Y:S02]  /*358f0*/  IMAD.MOV.U32 R184, RZ, RZ, R112 ;  /* 0x000000ffffb87224 */ /* 0x000fe400078e0070 */
[----:B------:R-:W3:Y:S04]  /*35900*/  LDL.LU R112, [R1+0x2ca0] ;  /* 0x002ca00001707983 */ /* 0x000ee80000300800 */
[----:B------:R-:W4:Y:S04]  /*35910*/  LDL.LU R113, [R1+0x2c9c] ;  /* 0x002c9c0001717983 */ /* 0x000f280000300800 */
[----:B------:R-:W4:Y:S04]  /*35920*/  LDL.LU R5, [R1+0x2c98] ;  /* 0x002c980001057983 */ /* 0x000f280000300800 */
[----:B------:R-:W4:Y:S04]  /*35930*/  LDL.LU R7, [R1+0x2c94] ;  /* 0x002c940001077983 */ /* 0x000f280000300800 */
[----:B------:R-:W4:Y:S04]  /*35940*/  LDL.LU R224, [R1+0x910] ;  /* 0x0009100001e07983 */ /* 0x000f280000300800 */
[----:B------:R-:W4:Y:S01]  /*35950*/  LDL.LU R225, [R1+0x914] ;  /* 0x0009140001e17983 */ /* 0x000f220000300800 */
[----:B--2---:R-:W-:-:S02]  /*35960*/  IMAD.MOV.U32 R227, RZ, RZ, R4 ;  /* 0x000000ffffe37224 */ /* 0x004fc400078e0004 */
[----:B------:R-:W-:Y:S02]  /*35970*/  IMAD.MOV.U32 R226, RZ, RZ, R252 ;  /* 0x000000ffffe27224 */ /* 0x000fe400078e00fc */
[----:B------:R-:W2:Y:S04]  /*35980*/  LDL.LU R252, [R1+0x2c90] ;  /* 0x002c900001fc7983 */ /* 0x000ea80000300800 */
[----:B------:R-:W2:Y:S01]  /*35990*/  LDL.LU R4, [R1+0x2c8c] ;  /* 0x002c8c0001047983 */ /* 0x000ea20000300800 */
[----:B---3--:R-:W-:Y:S02]  /*359a0*/  IMAD.MOV.U32 R155, RZ, RZ, R112 ;  /* 0x000000ffff9b7224 */ /* 0x008fe400078e0070 */
[----:B----4-:R-:W-:Y:S02]  /*359b0*/  IMAD.MOV.U32 R154, RZ, RZ, R113 ;  /* 0x000000ffff9a7224 */ /* 0x010fe400078e0071 */
[----:B------:R-:W-:-:S02]  /*359c0*/  IMAD.MOV.U32 R152, RZ, RZ, R5 ;  /* 0x000000ffff987224 */ /* 0x000fc400078e0005 */
[----:B------:R-:W3:Y:S01]  /*359d0*/  LDL.LU R5, [R1+0x2c88] ;  /* 0x002c880001057983 */ /* 0x000ee20000300800 */
[----:B------:R-:W-:-:S03]  /*359e0*/  IMAD.MOV.U32 R153, RZ, RZ, R7 ;  /* 0x000000ffff997224 */ /* 0x000fc600078e0007 */
[----:B------:R-:W4:Y:S04]  /*359f0*/  LDL.LU R7, [R1+0x2c84] ;  /* 0x002c840001077983 */ /* 0x000f280000300800 */
[----:B------:R-:W4:Y:S04]  /*35a00*/  LDL.LU R113, [R1+0x2c80] ;  /* 0x002c800001717983 */ /* 0x000f280000300800 */
[----:B------:R-:W4:Y:S04]  /*35a10*/  LDL.LU R112, [R1+0x2c7c] ;  /* 0x002c7c0001707983 */ /* 0x000f280000300800 */
[----:B------:R-:W4:Y:S01]  /*35a20*/  LDL.LU R216, [R1+0x940] ;  /* 0x0009400001d87983 */ /* 0x000f220000300800 */
[----:B--2---:R-:W-:-:S03]  /*35a30*/  IMAD.MOV.U32 R217, RZ, RZ, R4 ;  /* 0x000000ffffd97224 */ /* 0x004fc600078e0004 */
[----:B------:R-:W2:Y:S01]  /*35a40*/  LDL.LU R4, [R1+0x2c78] ;  /* 0x002c780001047983 */ /* 0x000ea20000300800 */
[----:B---3--:R-:W-:-:S03]  /*35a50*/  IMAD.MOV.U32 R218, RZ, RZ, R5 ;  /* 0x000000ffffda7224 */ /* 0x008fc600078e0005 */
[----:B------:R-:W3:Y:S01]  /*35a60*/  LDL.LU R5, [R1+0x2c74] ;  /* 0x002c740001057983 */ /* 0x000ee20000300800 */
[----:B----4-:R-:W-:-:S03]  /*35a70*/  IMAD.MOV.U32 R219, RZ, RZ, R7 ;  /* 0x000000ffffdb7224 */ /* 0x010fc600078e0007 */
[----:B------:R-:W4:Y:S01]  /*35a80*/  LDL.LU R7, [R1+0x2c70] ;  /* 0x002c700001077983 */ /* 0x000f220000300800 */
[----:B------:R-:W-:-:S03]  /*35a90*/  IMAD.MOV.U32 R215, RZ, RZ, R113 ;  /* 0x000000ffffd77224 */ /* 0x000fc600078e0071 */
[----:B------:R-:W4:Y:S01]  /*35aa0*/  LDL.LU R212, [R1+0x950] ;  /* 0x0009500001d47983 */ /* 0x000f220000300800 */
[----:B------:R-:W-:-:S03]  /*35ab0*/  IMAD.MOV.U32 R214, RZ, RZ, R112 ;  /* 0x000000ffffd67224 */ /* 0x000fc600078e0070 */
[----:B------:R-:W4:Y:S04]  /*35ac0*/  LDL.LU R213, [R1+0x954] ;  /* 0x0009540001d57983 */ /* 0x000f280000300800 */
[----:B------:R-:W4:Y:S04]  /*35ad0*/  LDL.LU R112, [R1+0x2c6c] ;  /* 0x002c6c0001707983 */ /* 0x000f280000300800 */
[----:B------:R-:W4:Y:S04]  /*35ae0*/  LDL.LU R113, [R1+0x2c68] ;  /* 0x002c680001717983 */ /* 0x000f280000300800 */
[----:B------:R-:W4:Y:S01]  /*35af0*/  LDL.LU R208, [R1+0x960] ;  /* 0x0009600001d07983 */ /* 0x000f220000300800 */
[----:B--2---:R-:W-:-:S02]  /*35b00*/  IMAD.MOV.U32 R211, RZ, RZ, R4 ;  /* 0x000000ffffd37224 */ /* 0x004fc400078e0004 */
[----:B---3--:R-:W-:Y:S02]  /*35b10*/  IMAD.MOV.U32 R210, RZ, RZ, R5 ;  /* 0x000000ffffd27224 */ /* 0x008fe400078e0005 */
[----:B----4-:R-:W-:Y:S02]  /*35b20*/  IMAD.MOV.U32 R209, RZ, RZ, R7 ;  /* 0x000000ffffd17224 */ /* 0x010fe400078e0007 */
[----:B------:R-:W2:Y:S04]  /*35b30*/  LDL.LU R7, [R1+0x2c64] ;  /* 0x002c640001077983 */ /* 0x000ea80000300800 */
[----:B------:R-:W3:Y:S04]  /*35b40*/  LDL.LU R5, [R1+0x2c60] ;  /* 0x002c600001057983 */ /* 0x000ee80000300800 */
[----:B------:R-:W4:Y:S01]  /*35b50*/  LDL.LU R4, [R1+0x2c5c] ;  /* 0x002c5c0001047983 */ /* 0x000f220000300800 */
[----:B------:R-:W-:-:S03]  /*35b60*/  IMAD.MOV.U32 R248, RZ, RZ, R112 ;  /* 0x000000fffff87224 */ /* 0x000fc600078e0070 */
[----:B------:R-:W4:Y:S01]  /*35b70*/  LDL.LU R112, [R1+0x2c58] ;  /* 0x002c580001707983 */ /* 0x000f220000300800 */
[----:B------:R-:W-:-:S03]  /*35b80*/  IMAD.MOV.U32 R249, RZ, RZ, R113 ;  /* 0x000000fffff97224 */ /* 0x000fc600078e0071 */
[----:B------:R-:W4:Y:S04]  /*35b90*/  LDL.LU R113, [R1+0x2c54] ;  /* 0x002c540001717983 */ /* 0x000f280000300800 */
[----:B------:R-:W4:Y:S01]  /*35ba0*/  LDL.LU R250, [R1+0x988] ;  /* 0x0009880001fa7983 */ /* 0x000f220000300800 */
[----:B--2---:R-:W-:-:S03]  /*35bb0*/  IMAD.MOV.U32 R251, RZ, RZ, R7 ;  /* 0x000000fffffb7224 */ /* 0x004fc600078e0007 */
[----:B------:R-:W2:Y:S01]  /*35bc0*/  LDL.LU R7, [R1+0x2c50] ;  /* 0x002c500001077983 */ /* 0x000ea20000300800 */
[----:B---3--:R-:W-:-:S03]  /*35bd0*/  IMAD.MOV.U32 R156, RZ, RZ, R5 ;  /* 0x000000ffff9c7224 */ /* 0x008fc600078e0005 */
[----:B------:R-:W2:Y:S01]  /*35be0*/  LDL.LU R5, [R1+0x2c4c] ;  /* 0x002c4c0001057983 */ /* 0x000ea20000300800 */
[----:B----4-:R-:W-:-:S03]  /*35bf0*/  IMAD.MOV.U32 R157, RZ, RZ, R4 ;  /* 0x000000ffff9d7224 */ /* 0x010fc600078e0004 */
[----:B------:R-:W2:Y:S01]  /*35c00*/  LDL.LU R4, [R1+0x2c48] ;  /* 0x002c480001047983 */ /* 0x000ea20000300800 */
[----:B------:R-:W-:-:S03]  /*35c10*/  IMAD.MOV.U32 R158, RZ, RZ, R112 ;  /* 0x000000ffff9e7224 */ /* 0x000fc600078e0070 */
[----:B------:R-:W3:Y:S01]  /*35c20*/  LDL.LU R112, [R1+0x2c44] ;  /* 0x002c440001707983 */ /* 0x000ee20000300800 */
[----:B------:R-:W-:-:S03]  /*35c30*/  IMAD.MOV.U32 R159, RZ, RZ, R113 ;  /* 0x000000ffff9f7224 */ /* 0x000fc600078e0071 */
[----:B------:R-:W4:Y:S01]  /*35c40*/  LDL.LU R113, [R1+0x2c40] ;  /* 0x002c400001717983 */ /* 0x000f220000300800 */
[C---:B------:R-:W-:Y:S08]  /*35c50*/  HMMA.1688.F32.TF32 R240, R160.reuse, R110, R240 ;  /* 0x0000006ea0f0723c */ /* 0x040ff000000810f0 */
[----:B------:R-:W-:Y:S01]  /*35c60*/  HMMA.1688.F32.TF32 R236, R160, R106, R236 ;  /* 0x0000006aa0ec723c */ /* 0x000fe200000810ec */
[----:B------:R-:W2:Y:S04]  /*35c70*/  LDL.LU R160, [R1+0x9b0] ;  /* 0x0009b00001a07983 */ /* 0x000ea80000300800 */
[----:B------:R-:W2:Y:S04]  /*35c80*/  LDL.LU R161, [R1+0x9b4] ;  /* 0x0009b40001a17983 */ /* 0x000ea80000300800 */
[----:B------:R-:W2:Y:S04]  /*35c90*/  LDL.LU R162, [R1+0x9b8] ;  /* 0x0009b80001a27983 */ /* 0x000ea80000300800 */
[----:B------:R-:W2:Y:S01]  /*35ca0*/  LDL.LU R163, [R1+0x9bc] ;  /* 0x0009bc0001a37983 */ /* 0x000ea20000300800 */
[----:B---3--:R-:W-:-:S03]  /*35cb0*/  IMAD.MOV.U32 R232, RZ, RZ, R112 ;  /* 0x000000ffffe87224 */ /* 0x008fc600078e0070 */
[----:B------:R-:W3:Y:S01]  /*35cc0*/  LDL.LU R112, [R1+0x2c3c] ;  /* 0x002c3c0001707983 */ /* 0x000ee20000300800 */
[----:B----4-:R-:W-:-:S03]  /*35cd0*/  IMAD.MOV.U32 R233, RZ, RZ, R113 ;  /* 0x000000ffffe97224 */ /* 0x010fc600078e0071 */
[----:B------:R-:W4:Y:S04]  /*35ce0*/  LDL.LU R113, [R1+0x2c38] ;  /* 0x002c380001717983 */ /* 0x000f280000300800 */
[----:B------:R-:W2:Y:S04]  /*35cf0*/  LDL.LU R234, [R1+0x9d8] ;  /* 0x0009d80001ea7983 */ /* 0x000ea80000300800 */
[----:B------:R-:W2:Y:S04]  /*35d00*/  LDL.LU R235, [R1+0x9dc] ;  /* 0x0009dc0001eb7983 */ /* 0x000ea80000300800 */
[----:B------:R-:W2:Y:S04]  /*35d10*/  LDL.LU R200, [R1+0x9f0] ;  /* 0x0009f00001c87983 */ /* 0x000ea80000300800 */
[----:B------:R-:W2:Y:S01]  /*35d20*/  LDL.LU R201, [R1+0x9f4] ;  /* 0x0009f40001c97983 */ /* 0x000ea20000300800 */
[----:B---3--:R-:W-:-:S03]  /*35d30*/  IMAD.MOV.U32 R202, RZ, RZ, R112 ;  /* 0x000000ffffca7224 */ /* 0x008fc600078e0070 */
[----:B------:R-:W3:Y:S01]  /*35d40*/  LDL.LU R112, [R1+0x2c34] ;  /* 0x002c340001707983 */ /* 0x000ee20000300800 */
[----:B----4-:R-:W-:-:S03]  /*35d50*/  IMAD.MOV.U32 R203, RZ, RZ, R113 ;  /* 0x000000ffffcb7224 */ /* 0x010fc600078e0071 */
[----:B------:R-:W4:Y:S01]  /*35d60*/  LDL.LU R113, [R1+0x2c30] ;  /* 0x002c300001717983 */ /* 0x000f220000300800 */
[----:B------:R-:W-:-:S03]  /*35d70*/  IMAD.MOV.U32 R166, RZ, RZ, R125 ;  /* 0x000000ffffa67224 */ /* 0x000fc600078e007d */
[----:B------:R-:W2:Y:S01]  /*35d80*/  LDL.LU R196, [R1+0xa00] ;  /* 0x000a000001c47983 */ /* 0x000ea20000300800 */
[----:B------:R-:W-:-:S03]  /*35d90*/  MOV R167, R124 ;  /* 0x0000007c00a77202 */ /* 0x000fc60000000f00 */
[----:B------:R-:W2:Y:S04]  /*35da0*/  LDL.LU R197, [R1+0xa04] ;  /* 0x000a040001c57983 */ /* 0x000ea80000300800 */
[----:B------:R-:W2:Y:S04]  /*35db0*/  LDL.LU R198, [R1+0xa08] ;  /* 0x000a080001c67983 */ /* 0x000ea80000300800 */
[----:B------:R-:W2:Y:S04]  /*35dc0*/  LDL.LU R199, [R1+0xa0c] ;  /* 0x000a0c0001c77983 */ /* 0x000ea80000300800 */
[----:B------:R-:W2:Y:S01]  /*35dd0*/  LDL.LU R192, [R1+0x900] ;  /* 0x0009000001c07983 */ /* 0x000ea20000300800 */
[C---:B------:R-:W-:Y:S08]  /*35de0*/  HMMA.1688.F32.TF32 R164, R144.reuse, R126, R164 ;  /* 0x0000007e90a4723c */ /* 0x040ff000000810a4 */
[----:B------:R-:W-:Y:S01]  /*35df0*/  HMMA.1688.F32.TF32 R124, R144, R114, R172 ;  /* 0x00000072907c723c */ /* 0x000fe200000810ac */
[----:B---3--:R-:W-:-:S02]  /*35e00*/  IMAD.MOV.U32 R194, RZ, RZ, R112 ;  /* 0x000000ffffc27224 */ /* 0x008fc400078e0070 */
[----:B----4-:R-:W-:Y:S02]  /*35e10*/  IMAD.MOV.U32 R193, RZ, RZ, R113 ;  /* 0x000000ffffc17224 */ /* 0x010fe400078e0071 */
[----:B------:R-:W3:Y:S04]  /*35e20*/  LDL.LU R113, [R1+0x2c2c] ;  /* 0x002c2c0001717983 */ /* 0x000ee80000300800 */
[----:B------:R-:W3:Y:S04]  /*35e30*/  LDL.LU R112, [R1+0x2c28] ;  /* 0x002c280001707983 */ /* 0x000ee80000300800 */
        /* <DEDUP_REMOVED lines=11> */
[----:B-1----:R-:W3:Y:S04]  /*35ef0*/  LDL.LU R148, [R1+0x9e0] ;  /* 0x0009e00001947983 */ /* 0x002ee80000300800 */
        /* <DEDUP_REMOVED lines=15> */
[----:B--2---:R-:W-:Y:S01]  /*35ff0*/  HMMA.1688.F32.TF32 R196, R144, R98, R196 ;  /* 0x0000006290c4723c */ /* 0x004fe200000810c4 */
[----:B------:R-:W-:-:S02]  /*36000*/  IMAD.MOV.U32 R230, RZ, RZ, R133 ;  /* 0x000000ffffe67224 */ /* 0x000fc400078e0085 */
[----:B------:R-:W-:-:S05]  /*36010*/  IMAD.MOV.U32 R231, RZ, RZ, R132 ;  /* 0x000000ffffe77224 */ /* 0x000fca00078e0084 */
[----:B------:R-:W-:Y:S01]  /*36020*/  HMMA.1688.F32.TF32 R200, R144, R94, R200 ;  /* 0x0000005e90c8723c */ /* 0x000fe200000810c8 */
[----:B------:R-:W-:Y:S02]  /*36030*/  IMAD.MOV.U32 R172, RZ, RZ, R101 ;  /* 0x000000ffffac7224 */ /* 0x000fe400078e0065 */
[----:B------:R-:W-:-:S05]  /*36040*/  IMAD.MOV.U32 R173, RZ, RZ, R100 ;  /* 0x000000ffffad7224 */ /* 0x000fca00078e0064 */
[----:B------:R-:W-:Y:S01]  /*36050*/  HMMA.1688.F32.TF32 R132, R144, R134, R228 ;  /* 0x000000869084723c */ /* 0x000fe200000810e4 */
[----:B------:R-:W-:Y:S02]  /*36060*/  IMAD.MOV.U32 R228, RZ, RZ, R109 ;  /* 0x000000ffffe47224 */ /* 0x000fe400078e006d */
[----:B------:R-:W-:Y:S01]  /*36070*/  IMAD.MOV.U32 R229, RZ, RZ, R108 ;  /* 0x000000ffffe57224 */ /* 0x000fe200078e006c */
[----:B------:R-:W-:Y:S01]  /*36080*/  MOV R231, R104 ;  /* 0x0000006800e77202 */ /* 0x000fe20000000f00 */
[----:B------:R-:W-:-:S03]  /*36090*/  IMAD.MOV.U32 R230, RZ, RZ, R105 ;  /* 0x000000ffffe67224 */ /* 0x000fc600078e0069 */
[C---:B------:R-:W-:Y:S08]  /*360a0*/  HMMA.1688.F32.TF32 R232, R144.reuse, R86, R232 ;  /* 0x0000005690e8723c */ /* 0x040ff000000810e8 */
[----:B------:R-:W-:Y:S01]  /*360b0*/  HMMA.1688.F32.TF32 R160, R144, R78, R160 ;  /* 0x0000004e90a0723c */ /* 0x000fe200000810a0 */
[----:B------:R-:W-:Y:S02]  /*360c0*/  IMAD.MOV.U32 R2, RZ, RZ, R202 ;  /* 0x000000ffff027224 */ /* 0x000fe400078e00ca */
[----:B------:R-:W-:-:S05]  /*360d0*/  IMAD.MOV.U32 R3, RZ, RZ, R203 ;  /* 0x000000ffff037224 */ /* 0x000fca00078e00cb */
[----:B------:R-:W-:Y:S01]  /*360e0*/  HMMA.1688.F32.TF32 R156, R144, R74, R156 ;  /* 0x0000004a909c723c */ /* 0x000fe2000008109c */
[----:B------:R-:W-:-:S15]  /*360f0*/  IMAD.MOV.U32 R143, RZ, RZ, R252 ;  /* 0x000000ffff8f7224 */ /* 0x000fde00078e00fc */
[----:B------:R-:W-:-:S03]  /*36100*/  NOP ;  /* 0x0000000000007918 */ /* 0x000fc60000000000 */
[----:B------:R-:W-:Y:S02]  /*36110*/  IMAD.MOV.U32 R252, RZ, RZ, R157 ;  /* 0x000000fffffc7224 */ /* 0x000fe400078e009d */
[----:B------:R-:W-:Y:S02]  /*36120*/  IMAD.MOV.U32 R174, RZ, RZ, R17 ;  /* 0x000000ffffae7224 */ /* 0x000fe400078e0011 */
[----:B------:R-:W-:-:S07]  /*36130*/  IMAD.MOV.U32 R175, RZ, RZ, R16 ;  /* 0x000000ffffaf7224 */ /* 0x000fce00078e0010 */
[C---:B------:R-:W-:Y:S01]  /*36140*/  HMMA.1688.F32.TF32 R16, R144.reuse, R18, R172 ;  /* 0x000000129010723c */ /* 0x040fe200000810ac */
[----:B------:R-:W-:Y:S04]  /*36150*/  LDS R173, [R8+UR6+0x12000] ;  /* 0x0120000608ad7984 */ /* 0x000fe80008000800 */
[----:B------:R-:W-:Y:S03]  /*36160*/  LDS R175, [R8+UR6+0x12800] ;  /* 0x0128000608af7984 */ /* 0x000fe60008000800 */
[C---:B------:R-:W-:Y:S01]  /*36170*/  HMMA.1688.F32.TF32 R168, R144.reuse, R14, R168 ;  /* 0x0000000e90a8723c */ /* 0x040fe200000810a8 */
[----:B------:R-:W-:Y:S04]  /*36180*/  LDS R172, [R0+UR6+0x12000] ;  /* 0x0120000600ac7984 */ /* 0x000fe80008000800 */
[----:B------:R-:W-:Y:S03]  /*36190*/  LDS R174, [R0+UR6+0x12800] ;  /* 0x0128000600ae7984 */ /* 0x000fe60008000800 */
[C---:B----4-:R-:W-:Y:S08]  /*361a0*/  HMMA.1688.F32.TF32 R100, R144.reuse, R102, R192 ;  /* 0x000000669064723c */ /* 0x050ff000000810c0 */
[C---:B---3--:R-:W-:Y:S01]  /*361b0*/  HMMA.1688.F32.TF32 R108, R144.reuse, R110, R244 ;  /* 0x0000006e906c723c */ /* 0x048fe200000810f4 */
[----:B------:R-:W2:Y:S04]  /*361c0*/  LDL.LU.64 R246, [R1+0x2c20] ;  /* 0x002c200001f67983 */ /* 0x000ea80000300a00 */
[----:B------:R-:W2:Y:S03]  /*361d0*/  LDL.LU.64 R244, [R1+0x2c18] ;  /* 0x002c180001f47983 */ /* 0x000ea60000300a00 */
[C---:B------:R-:W-:Y:S01]  /*361e0*/  HMMA.1688.F32.TF32 R104, R144.reuse, R106, R188 ;  /* 0x0000006a9068723c */ /* 0x040fe200000810bc */
[----:B------:R-:W3:Y:S04]  /*361f0*/  LDL.LU.64 R190, [R1+0x2c10] ;  /* 0x002c100001be7983 */ /* 0x000ee80000300a00 */
[----:B------:R-:W3:Y:S04]  /*36200*/  LDL.LU.64 R188, [R1+0x2c08] ;  /* 0x002c080001bc7983 */ /* 0x000ee80000300a00 */
[----:B------:R-:W4:Y:S04]  /*36210*/  LDL.LU.64 R194, [R1+0x2c00] ;  /* 0x002c000001c27983 */ /* 0x000f280000300a00 */
[----:B------:R-:W4:Y:S01]  /*36220*/  LDL.LU.64 R192, [R1+0x2bf8] ;  /* 0x002bf80001c07983 */ /* 0x000f220000300a00 */
[C---:B------:R-:W-:Y:S03]  /*36230*/  HMMA.1688.F32.TF32 R148, R144.reuse, R90, R148 ;  /* 0x0000005a9094723c */ /* 0x040fe60000081094 */
[----:B------:R-:W-:Y:S05]  /*36240*/  STL.64 [R1+0xaa0], R196 ;  /* 0x000aa0c401007387 */ /* 0x000fea0000100a00 */
[C---:B------:R-:W-:Y:S01]  /*36250*/  HMMA.1688.F32.TF32 R4, R144.reuse, R82, R4 ;  /* 0x000000529004723c */ /* 0x040fe20000081004 */
[----:B------:R1:W-:Y:S04]  /*36260*/  STL.64 [R1+0xaa8], R198 ;  /* 0x000aa8c601007387 */ /* 0x0003e80000100a00 */
[----:B-1----:R-:W2:Y:S04]  /*36270*/  LDL.LU.64 R198, [R1+0x2bf0] ;  /* 0x002bf00001c67983 */ /* 0x002ea80000300a00 */
[----:B------:R-:W2:Y:S04]  /*36280*/  LDL.LU.64 R196, [R1+0x2be8] ;  /* 0x002be80001c47983 */ /* 0x000ea80000300a00 */
[----:B------:R1:W-:Y:S04]  /*36290*/  STL.64 [R1+0xa90], R200 ;  /* 0x000a90c801007387 */ /* 0x0003e80000100a00 */
[----:B------:R-:W2:Y:S04]  /*362a0*/  LDL.LU.64 R202, [R1+0x2be0] ;  /* 0x002be00001ca7983 */ /* 0x000ea80000300a00 */
[----:B-1----:R-:W2:Y:S04]  /*362b0*/  LDL.LU.64 R200, [R1+0x2bd8] ;  /* 0x002bd80001c87983 */ /* 0x002ea80000300a00 */
[----:B------:R-:W-:Y:S04]  /*362c0*/  STL.64 [R1+0xb70], R148 ;  /* 0x000b709401007387 */ /* 0x000fe80000100a00 */
[----:B------:R1:W-:Y:S04]  /*362d0*/  STL.64 [R1+0xb78], R150 ;  /* 0x000b789601007387 */ /* 0x0003e80000100a00 */
[----:B-1----:R-:W2:Y:S04]  /*362e0*/  LDL.LU.64 R150, [R1+0x2bd0] ;  /* 0x002bd00001967983 */ /* 0x002ea80000300a00 */
[----:B------:R-:W2:Y:S04]  /*362f0*/  LDL.LU.64 R148, [R1+0x2bc8] ;  /* 0x002bc80001947983 */ /* 0x000ea80000300a00 */
[----:B------:R-:W-:Y:S04]  /*36300*/  STL.64 [R1+0xb60], R232 ;  /* 0x000b60e801007387 */ /* 0x000fe80000100a00 */
[----:B------:R1:W-:Y:S01]  /*36310*/  STL.64 [R1+0xb68], R234 ;  /* 0x000b68ea01007387 */ /* 0x0003e20000100a00 */
[C---:B------:R-:W-:Y:S03]  /*36320*/  HMMA.1688.F32.TF32 R140, R144.reuse, R46, R140 ;  /* 0x0000002e908c723c */ /* 0x040fe6000008108c */
[----:B------:R-:W-:Y:S04]  /*36330*/  LDS R232, [R9+UR6+0x12180] ;  /* 0x0121800609e87984 */ /* 0x000fe80008000800 */
[----:B------:R-:W-:Y:S04]  /*36340*/  LDS R234, [R9+UR6+0x12980] ;  /* 0x0129800609ea7984 */ /* 0x000fe80008000800 */
[----:B-1----:R-:W2:Y:S04]  /*36350*/  LDL.LU R235, [R1+0x2bc0] ;  /* 0x002bc00001eb7983 */ /* 0x002ea80000300800 */
[----:B------:R-:W-:Y:S04]  /*36360*/  STL.64 [R1+0xb50], R4 ;  /* 0x000b500401007387 */ /* 0x000fe80000100a00 */
[----:B------:R1:W-:Y:S04]  /*36370*/  STL.64 [R1+0xb58], R6 ;  /* 0x000b580601007387 */ /* 0x0003e80000100a00 */
[----:B-1----:R-:W3:Y:S04]  /*36380*/  LDL.LU R6, [R1+0x2bbc] ;  /* 0x002bbc0001067983 */ /* 0x002ee80000300800 */
[----:B------:R-:W-:Y:S04]  /*36390*/  STL.64 [R1+0xb40], R160 ;  /* 0x000b40a001007387 */ /* 0x000fe80000100a00 */
[----:B------:R1:W-:Y:S02]  /*363a0*/  STL.64 [R1+0xb48], R162 ;  /* 0x000b48a201007387 */ /* 0x0003e40000100a00 */
[C---:B-1----:R-:W-:Y:S08]  /*363b0*/  HMMA.1688.F32.TF32 R160, R144.reuse, R70, R136 ;  /* 0x0000004690a0723c */ /* 0x042ff00000081088 */
[----:B------:R-:W-:Y:S01]  /*363c0*/  HMMA.1688.F32.TF32 R136, R144, R66, R248 ;  /* 0x000000429088723c */ /* 0x000fe200000810f8 */
[----:B------:R-:W-:Y:S01]  /*363d0*/  IMAD.MOV.U32 R5, RZ, RZ, R158 ;  /* 0x000000ffff057224 */ /* 0x000fe200078e009e */
[----:B------:R1:W-:Y:S01]  /*363e0*/  STL [R1+0xb30], R156 ;  /* 0x000b309c01007387 */ /* 0x0003e20000100800 */
[----:B------:R-:W-:-:S08]  /*363f0*/  IMAD.MOV.U32 R4, RZ, RZ, R159 ;  /* 0x000000ffff047224 */ /* 0x000fd000078e009f */
[----:B------:R-:W-:Y:S01]  /*36400*/  STL.64 [R1+0xb20], R160 ;  /* 0x000b20a001007387 */ /* 0x000fe20000100a00 */
[C---:B-1----:R-:W-:Y:S03]  /*36410*/  HMMA.1688.F32.TF32 R156, R144.reuse, R62, R204 ;  /* 0x0000003e909c723c */ /* 0x042fe600000810cc */
[----:B------:R1:W-:Y:S04]  /*36420*/  STL.64 [R1+0xb28], R162 ;  /* 0x000b28a201007387 */ /* 0x0003e80000100a00 */
[----:B------:R-:W-:Y:S04]  /*36430*/  STL.64 [R1+0xaf0], R136 ;  /* 0x000af08801007387 */ /* 0x000fe80000100a00 */
[----:B------:R1:W-:Y:S02]  /*36440*/  STL.64 [R1+0xaf8], R138 ;  /* 0x000af88a01007387 */ /* 0x0003e40000100a00 */
[C---:B-1----:R-:W-:Y:S08]  /*36450*/  HMMA.1688.F32.TF32 R160, R144.reuse, R58, R208 ;  /* 0x0000003a90a0723c */ /* 0x042ff000000810d0 */
[C---:B------:R-:W-:Y:S01]  /*36460*/  HMMA.1688.F32.TF32 R136, R144.reuse, R54, R212 ;  /* 0x000000369088723c */ /* 0x040fe200000810d4 */
[----:B------:R-:W-:Y:S04]  /*36470*/  STL.64 [R1+0xac0], R156 ;  /* 0x000ac09c01007387 */ /* 0x000fe80000100a00 */
[----:B------:R1:W-:Y:S06]  /*36480*/  STL.64 [R1+0xac8], R158 ;  /* 0x000ac89e01007387 */ /* 0x0003ec0000100a00 */
[----:B------:R-:W-:Y:S04]  /*36490*/  STL.64 [R1+0xab0], R160 ;  /* 0x000ab0a001007387 */ /* 0x000fe80000100a00 */
[----:B------:R-:W-:Y:S01]  /*364a0*/  STL.64 [R1+0xab8], R162 ;  /* 0x000ab8a201007387 */ /* 0x000fe20000100a00 */
[C---:B-1----:R-:W-:Y:S03]  /*364b0*/  HMMA.1688.F32.TF32 R156, R144.reuse, R50, R216 ;  /* 0x00000032909c723c */ /* 0x042fe600000810d8 */
[----:B------:R-:W-:Y:S04]  /*364c0*/  STL.64 [R1+0xa80], R136 ;  /* 0x000a808801007387 */ /* 0x000fe80000100a00 */
[----:B------:R1:W-:Y:S01]  /*364d0*/  STL.64 [R1+0xa88], R138 ;  /* 0x000a888a01007387 */ /* 0x0003e20000100a00 */
[C---:B------:R-:W-:Y:S03]  /*364e0*/  HMMA.1688.F32.TF32 R112, R144.reuse, R10, R112 ;  /* 0x0000000a9070723c */ /* 0x040fe60000081070 */
[----:B------:R-:W-:Y:S04]  /*364f0*/  LDS R161, [R8+UR6+0x12100] ;  /* 0x0121000608a17984 */ /* 0x000fe80008000800 */
[----:B------:R-:W-:Y:S01]  /*36500*/  LDS R163, [R8+UR6+0x12900] ;  /* 0x0129000608a37984 */ /* 0x000fe20008000800 */
[----:B-1----:R-:W-:Y:S03]  /*36510*/  HMMA.1688.F32.TF32 R136, R144, R42, R152 ;  /* 0x0000002a9088723c */ /* 0x002fe60000081098 */
[----:B------:R-:W-:Y:S04]  /*36520*/  STL.64 [R1+0xa70], R156 ;  /* 0x000a709c01007387 */ /* 0x000fe80000100a00 */
[----:B------:R-:W-:Y:S04]  /*36530*/  STL.64 [R1+0xa78], R158 ;  /* 0x000a789e01007387 */ /* 0x000fe80000100a00 */
[----:B------:R-:W-:Y:S04]  /*36540*/  LDS R160, [R0+UR6+0x12100] ;  /* 0x0121000600a07984 */ /* 0x000fe80008000800 */
[----:B------:R-:W-:Y:S04]  /*36550*/  LDS R162, [R0+UR6+0x12900] ;  /* 0x0129000600a27984 */ /* 0x000fe80008000800 */
[----:B------:R-:W-:Y:S01]  /*36560*/  STL.64 [R1+0x9e0], R136 ;  /* 0x0009e08801007387 */ /* 0x000fe20000100a00 */
[----:B------:R-:W-:-:S03]  /*36570*/  IMAD.MOV.U32 R7, RZ, RZ, R139 ;  /* 0x000000ffff077224 */ /* 0x000fc600078e008b */
[----:B------:R-:W-:Y:S04]  /*36580*/  STL.64 [R1+0xa60], R140 ;  /* 0x000a608c01007387 */ /* 0x000fe80000100a00 */
[----:B------:R1:W-:Y:S04]  /*36590*/  STL.64 [R1+0xa68], R142 ;  /* 0x000a688e01007387 */ /* 0x0003e80000100a00 */
[----:B------:R1:W-:Y:S02]  /*365a0*/  STL [R1+0x9e8], R138 ;  /* 0x0009e88a01007387 */ /* 0x0003e40000100800 */
[C---:B-1----:R-:W-:Y:S08]  /*365b0*/  HMMA.1688.F32.TF32 R140, R144.reuse, R38, R224 ;  /* 0x00000026908c723c */ /* 0x042ff000000810e0 */
[C---:B------:R-:W-:Y:S01]  /*365c0*/  HMMA.1688.F32.TF32 R136, R144.reuse, R34, R228 ;  /* 0x000000229088723c */ /* 0x040fe200000810e4 */
[----:B------:R-:W-:Y:S04]  /*365d0*/  LDS R229, [R8+UR6+0x12180] ;  /* 0x0121800608e57984 */ /* 0x000fe80008000800 */
[----:B------:R-:W-:Y:S03]  /*365e0*/  LDS R231, [R8+UR6+0x12980] ;  /* 0x0129800608e77984 */ /* 0x000fe60008000800 */
[C---:B------:R-:W-:Y:S01]  /*365f0*/  HMMA.1688.F32.TF32 R152, R144.reuse, R30, R184 ;  /* 0x0000001e9098723c */ /* 0x040fe200000810b8 */
[----:B------:R-:W-:Y:S04]  /*36600*/  LDS R184, [R9+UR6+0x12080] ;  /* 0x0120800609b87984 */ /* 0x000fe80008000800 */
[----:B------:R-:W-:Y:S04]  /*36610*/  STL.64 [R1+0x930], R140 ;  /* 0x0009308c01007387 */ /* 0x000fe80000100a00 */
[----:B------:R1:W-:Y:S04]  /*36620*/  STL.64 [R1+0x938], R142 ;  /* 0x0009388e01007387 */ /* 0x0003e80000100a00 */
[----:B------:R-:W-:Y:S04]  /*36630*/  STL.64 [R1+0x900], R136 ;  /* 0x0009008801007387 */ /* 0x000fe80000100a00 */
[----:B------:R1:W-:Y:S02]  /*36640*/  STL.64 [R1+0x908], R138 ;  /* 0x0009088a01007387 */ /* 0x0003e40000100a00 */
[----:B-1----:R-:W-:Y:S02]  /*36650*/  HMMA.1688.F32.TF32 R140, R144, R26, R180 ;  /* 0x0000001a908c723c */ /* 0x002fe400000810b4 */
[----:B------:R-:W-:Y:S01]  /*36660*/  LDS R186, [R9+UR6+0x12880] ;  /* 0x0128800609ba7984 */ /* 0x000fe20008000800 */
[----:B------:R-:W-:-:S02]  /*36670*/  IMAD.MOV.U32 R226, RZ, RZ, R13 ;  /* 0x000000ffffe27224 */ /* 0x000fc400078e000d */
[----:B------:R-:W-:Y:S01]  /*36680*/  IMAD.MOV.U32 R227, RZ, RZ, R12 ;  /* 0x000000ffffe37224 */ /* 0x000fe200078e000c */
[----:B------:R-:W-:Y:S02]  /*36690*/  LDS R228, [R0+UR6+0x12180] ;  /* 0x0121800600e47984 */ /* 0x000fe40008000800 */
[----:B------:R-:W-:Y:S02]  /*366a0*/  HMMA.1688.F32.TF32 R136, R144, R22, R176 ;  /* 0x000000169088723c */ /* 0x000fe400000810b0 */
[----:B------:R-:W-:Y:S04]  /*366b0*/  STL.64 [R1+0x8e0], R152 ;  /* 0x0008e09801007387 */ /* 0x000fe80000100a00 */
[----:B------:R-:W-:Y:S04]  /*366c0*/  STL.64 [R1+0x8e8], R154 ;  /* 0x0008e89a01007387 */ /* 0x000fe80000100a00 */
[----:B------:R-:W-:Y:S04]  /*366d0*/  LDS R176, [R9+UR6+0x12000] ;  /* 0x0120000609b07984 */ /* 0x000fe80008000800 */
[----:B------:R-:W-:Y:S04]  /*366e0*/  STL.64 [R1+0x8c0], R140 ;  /* 0x0008c08c01007387 */ /* 0x000fe80000100a00 */
[----:B------:R-:W-:Y:S04]  /*366f0*/  STL.64 [R1+0x8c8], R142 ;  /* 0x0008c88e01007387 */ /* 0x000fe80000100a00 */
[----:B------:R-:W-:Y:S04]  /*36700*/  STL.64 [R1+0x890], R136 ;  /* 0x0008908801007387 */ /* 0x000fe80000100a00 */
[----:B------:R-:W-:Y:S04]  /*36710*/  STL.64 [R1+0x898], R138 ;  /* 0x0008988a01007387 */ /* 0x000fe80000100a00 */
[----:B------:R1:W-:Y:S04]  /*36720*/  STL.64 [R1+0x850], R16 ;  /* 0x0008501001007387 */ /* 0x0003e80000100a00 */
[----:B------:R-:W-:Y:S04]  /*36730*/  LDS R178, [R9+UR6+0x12800] ;  /* 0x0128000609b27984 */ /* 0x000fe80008000800 */
[----:B------:R-:W-:Y:S01]  /*36740*/  LDS R181, [R8+UR6+0x12080] ;  /* 0x0120800608b57984 */ /* 0x000fe20008000800 */
[----:B-1----:R-:W1:Y:S03]  /*36750*/  S2R R16, SR_TID.X ;  /* 0x0000000000107919 */ /* 0x002e660000002100 */
[----:B------:R-:W-:Y:S04]  /*36760*/  LDS R183, [R8+UR6+0x12880] ;  /* 0x0128800608b77984 */ /* 0x000fe80008000800 */
[----:B------:R-:W-:Y:S04]  /*36770*/  LDS R144, [R9+UR6+0x12100] ;  /* 0x0121000609907984 */ /* 0x000fe80008000800 */
[----:B------:R-:W-:Y:S04]  /*36780*/  LDS R146, [R9+UR6+0x12900] ;  /* 0x0129000609927984 */ /* 0x000fe80008000800 */
[----:B------:R-:W-:Y:S04]  /*36790*/  LDS R180, [R0+UR6+0x12080] ;  /* 0x0120800600b47984 */ /* 0x000fe80008000800 */
[----:B------:R-:W-:Y:S04]  /*367a0*/  LDS R182, [R0+UR6+0x12880] ;  /* 0x0128800600b67984 */ /* 0x000fe80008000800 */
[----:B------:R-:W-:Y:S01]  /*367b0*/  LDS R230, [R0+UR6+0x12980] ;  /* 0x0129800600e67984 */ /* 0x000fe20008000800 */
[C---:B-1----:R-:W-:Y:S01]  /*367c0*/  IMAD.SHL.U32 R17, R16.reuse, 0x2, RZ ;  /* 0x0000000210117824 */ /* 0x042fe200078e00ff */
[----:B------:R-:W-:-:S05]  /*367d0*/  LOP3.LUT R16, R16, 0x7, RZ, 0xc0, !PT ;  /* 0x0000000710107812 */ /* 0x000fca00078ec0ff */
[----:B------:R-:W-:-:S05]  /*367e0*/  IMAD R16, R16, 0x90, RZ ;  /* 0x0000009010107824 */ /* 0x000fca00078e02ff */
[----:B------:R-:W-:-:S04]  /*367f0*/  LOP3.LUT R16, R16, 0x30, R17, 0x78, !PT ;  /* 0x0000003010107812 */ /* 0x000fc800078e7811 */
[----:B------:R-:W-:-:S05]  /*36800*/  LOP3.LUT R16, R16, 0x40, RZ, 0x3c, !PT ;  /* 0x0000004010107812 */ /* 0x000fca00078e3cff */
[----:B------:R-:W1:Y:S04]  /*36810*/  LDSM.16.M88.4 R8, [R16+UR7] ;  /* 0x000000071008783b */ /* 0x000e680008000200 */
[----:B------:R-:W-:Y:S04]  /*36820*/  STL.64 [R1+0x858], R18 ;  /* 0x0008581201007387 */ /* 0x000fe80000100a00 */
[----:B------:R-:W3:Y:S04]  /*36830*/  LDSM.16.M88.4 R12, [R16+UR7+0x400] ;  /* 0x00040007100c783b */ /* 0x000ee80008000200 */
[----:B--2---:R-:W-:Y:S04]  /*36840*/  LDS R177, [R235+UR6+0x12000] ;  /* 0x01200006ebb17984 */ /* 0x004fe80008000800 */
[----:B------:R-:W-:Y:S04]  /*36850*/  LDS R179, [R235+UR6+0x12800] ;  /* 0x01280006ebb37984 */ /* 0x000fe80008000800 */
[----:B------:R-:W-:Y:S04]  /*36860*/  LDS R185, [R235+UR6+0x12080] ;  /* 0x01208006ebb97984 */ /* 0x000fe80008000800 */
[----:B------:R-:W-:Y:S04]  /*36870*/  LDS R187, [R235+UR6+0x12880] ;  /* 0x01288006ebbb7984 */ /* 0x000fe80008000800 */
[----:B------:R-:W2:Y:S04]  /*36880*/  LDSM.16.M88.4 R16, [R16+UR7+0x800] ;  /* 0x000800071010783b */ /* 0x000ea80008000200 */
[----:B------:R-:W-:Y:S04]  /*36890*/  LDS R145, [R235+UR6+0x12100] ;  /* 0x01210006eb917984 */ /* 0x000fe80008000800 */
[----:B------:R-:W-:Y:S04]  /*368a0*/  LDS R147, [R235+UR6+0x12900] ;  /* 0x01290006eb937984 */ /* 0x000fe80008000800 */
[----:B-1----:R-:W-:Y:S04]  /*368b0*/  STL [R1+0x299c], R10 ;  /* 0x00299c0a01007387 */ /* 0x002fe80000100800 */
[----:B------:R-:W-:Y:S04]  /*368c0*/  STL [R1+0x2998], R11 ;  /* 0x0029980b01007387 */ /* 0x000fe80000100800 */
        /* <DEDUP_REMOVED lines=18> */
[----:B---3--:R-:W-:Y:S01]  /*369f0*/  STL [R1+0x29a4], R14 ;  /* 0x0029a40e01007387 */ /* 0x008fe20000100800 */
[----:B------:R-:W-:-:S03]  /*36a00*/  IMAD.MOV.U32 R155, RZ, RZ, R6 ;  /* 0x000000ffff9b7224 */ /* 0x000fc600078e0006 */
[----:B------:R-:W-:Y:S04]  /*36a10*/  STL [R1+0x29a0], R15 ;  /* 0x0029a00f01007387 */ /* 0x000fe80000100800 */
        /* <DEDUP_REMOVED lines=20> */
[----:B--2---:R-:W-:Y:S04]  /*36b60*/  STL [R1+0x29ac], R18 ;  /* 0x0029ac1201007387 */ /* 0x004fe80000100800 */
[----:B------:R-:W-:Y:S04]  /*36b70*/  STL [R1+0x29a8], R19 ;  /* 0x0029a81301007387 */ /* 0x000fe80000100800 */
[----:B------:R-:W-:Y:S04]  /*36b80*/  LDS R233, [R235+UR6+0x12180] ;  /* 0x01218006ebe97984 */ /* 0x000fe80008000800 */
[----:B------:R-:W1:Y:S01]  /*36b90*/  LDS R235, [R235+UR6+0x12980] ;  /* 0x01298006ebeb7984 */ /* 0x000e620008000800 */
[-C--:B----4-:R-:W-:Y:S08]  /*36ba0*/  HMMA.1688.F32.TF32 R204, R184, R8.reuse, R204 ;  /* 0x00000008b8cc723c */ /* 0x090ff000000810cc */
[-C--:B------:R-:W-:Y:S08]  /*36bb0*/  HMMA.1688.F32.TF32 R248, R180, R8.reuse, R248 ;  /* 0x00000008b4f8723c */ /* 0x080ff000000810f8 */
[-C--:B------:R-:W-:Y:S08]  /*36bc0*/  HMMA.1688.F32.TF32 R136, R176, R8.reuse, R136 ;  /* 0x00000008b088723c */ /* 0x080ff00000081088 */
[-C--:B------:R-:W-:Y:S08]  /*36bd0*/  HMMA.1688.F32.TF32 R156, R172, R8.reuse, R156 ;  /* 0x00000008ac9c723c */ /* 0x080ff0000008109c */
[-C--:B------:R-:W-:Y:S11]  /*36be0*/  HMMA.1688.F32.TF32 R224, R160, R8.reuse, R224 ;  /* 0x00000008a0e0723c */ /* 0x080ff600000810e0 */
[----:B------:R-:W-:Y:S04]  /*36bf0*/  STL.64 [R1+0x840], R156 ;  /* 0x0008409c01007387 */ /* 0x000fe80000100a00 */
[----:B------:R2:W-:Y:S04]  /*36c00*/  STL.64 [R1+0x848], R158 ;  /* 0x0008489e01007387 */ /* 0x0005e80000100a00 */
[----:B--2---:R-:W2:Y:S04]  /*36c10*/  LDL.LU.64 R158, [R1+0x2bb0] ;  /* 0x002bb000019e7983 */ /* 0x004ea80000300a00 */
[----:B------:R-:W2:Y:S04]  /*36c20*/  LDL.LU.64 R156, [R1+0x2ba8] ;  /* 0x002ba800019c7983 */ /* 0x000ea80000300a00 */
[----:B------:R-:W-:Y:S04]  /*36c30*/  STL.64 [R1+0x15f0], R136 ;  /* 0x0015f08801007387 */ /* 0x000fe80000100a00 */
[----:B------:R4:W-:Y:S04]  /*36c40*/  STL.64 [R1+0x15f8], R138 ;  /* 0x0015f88a01007387 */ /* 0x0009e80000100a00 */
[----:B----4-:R-:W4:Y:S04]  /*36c50*/  LDL.LU.64 R138, [R1+0x2ba0] ;  /* 0x002ba000018a7983 */ /* 0x010f280000300a00 */
        /* <DEDUP_REMOVED lines=12> */
[----:B------:R-:W2:Y:S01]  /*36d20*/  LDL.LU.64 R224, [R1+0x2b68] ;  /* 0x002b680001e07983 */ /* 0x000ea20000300a00 */
[----:B------:R-:W-:Y:S08]  /*36d30*/  HMMA.1688.F32.TF32 R132, R232, R8, R132 ;  /* 0x00000008e884723c */ /* 0x000ff00000081084 */
[-C--:B---3--:R-:W-:Y:S08]  /*36d40*/  HMMA.1688.F32.TF32 R208, R172, R12.reuse, R208 ;  /* 0x0000000cacd0723c */ /* 0x088ff000000810d0 */
[-C--:B------:R-:W-:Y:S08]  /*36d50*/  HMMA.1688.F32.TF32 R212, R176, R12.reuse, R212 ;  /* 0x0000000cb0d4723c */ /* 0x080ff000000810d4 */
[----:B------:R-:W-:Y:S03]  /*36d60*/  HMMA.1688.F32.TF32 R216, R180, R12, R216 ;  /* 0x0000000cb4d8723c */ /* 0x000fe600000810d8 */
[----:B------:R-:W-:-:S05]  /*36d70*/  IMAD.MOV.U32 R19, RZ, RZ, R211 ;  /* 0x000000ffff137224 */ /* 0x000fca00078e00d3 */
[----:B------:R-:W-:Y:S01]  /*36d80*/  HMMA.1688.F32.TF32 R140, R184, R12, R140 ;  /* 0x0000000cb88c723c */ /* 0x000fe2000008108c */
[----:B------:R-:W-:-:S07]  /*36d90*/  IMAD.MOV.U32 R18, RZ, RZ, R210 ;  /* 0x000000ffff127224 */ /* 0x000fce00078e00d2 */
[----:B------:R-:W-:Y:S08]  /*36da0*/  HMMA.1688.F32.TF32 R152, R160, R12, R152 ;  /* 0x0000000ca098723c */ /* 0x000ff00000081098 */
[-C--:B----4-:R-:W-:Y:S08]  /*36db0*/  HMMA.1688.F32.TF32 R136, R228, R8.reuse, R136 ;  /* 0x00000008e488723c */ /* 0x090ff00000081088 */
[----:B--2---:R-:W-:-:S15]  /*36dc0*/  HMMA.1688.F32.TF32 R224, R144, R8, R224 ;  /* 0x0000000890e0723c */ /* 0x004fde00000810e0 */
[----:B------:R-:W-:-:S04]  /*36dd0*/  NOP ;  /* 0x0000000000007918 */ /* 0x000fc80000000000 */
[----:B------:R1:W-:Y:S04]  /*36de0*/  STL.64 [R1+0x1730], R224 ;  /* 0x001730e001007387 */ /* 0x0003e80000100a00 */
[----:B------:R2:W-:Y:S01]  /*36df0*/  STL.64 [R1+0x1738], R226 ;  /* 0x001738e201007387 */ /* 0x0005e20000100a00 */
[----:B-1----:R-:W-:-:S03]  /*36e00*/  IMAD.MOV.U32 R224, RZ, RZ, R84 ;  /* 0x000000ffffe07224 */ /* 0x002fc600078e0054 */
[----:B------:R-:W3:Y:S01]  /*36e10*/  LDL.LU R84, [R1+0x2b64] ;  /* 0x002b640001547983 */ /* 0x000ee20000300800 */
[----:B------:R-:W-:Y:S02]  /*36e20*/  IMAD.MOV.U32 R225, RZ, RZ, R45 ;  /* 0x000000ffffe17224 */ /* 0x000fe400078e002d */
[----:B--2---:R-:W-:Y:S01]  /*36e30*/  IMAD.MOV.U32 R226, RZ, RZ, R25 ;  /* 0x000000ffffe27224 */ /* 0x004fe200078e0019 */
[----:B------:R-:W2:Y:S01]  /*36e40*/  LDL.LU R45, [R1+0x2b60] ;  /* 0x002b6000012d7983 */ /* 0x000ea20000300800 */
[----:B------:R-:W-:-:S03]  /*36e50*/  IMAD.MOV.U32 R227, RZ, RZ, R21 ;  /* 0x000000ffffe37224 */ /* 0x000fc600078e0015 */
[----:B------:R-:W4:Y:S04]  /*36e60*/  LDL.LU R25, [R1+0x2b5c] ;  /* 0x002b5c0001197983 */ /* 0x000f280000300800 */
[----:B------:R-:W2:Y:S04]  /*36e70*/  LDL.LU R21, [R1+0x2b58] ;  /* 0x002b580001157983 */ /* 0x000ea80000300800 */
[----:B------:R1:W-:Y:S04]  /*36e80*/  STL.64 [R1+0x800], R136 ;  /* 0x0008008801007387 */ /* 0x0003e80000100a00 */
[----:B------:R1:W-:Y:S04]  /*36e90*/  STL.64 [R1+0x808], R138 ;  /* 0x0008088a01007387 */ /* 0x0003e80000100a00 */
[----:B-1----:R-:W2:Y:S04]  /*36ea0*/  LDL.LU R136, [R1+0x2a0] ;  /* 0x0002a00001887983 */ /* 0x002ea80000300800 */
[----:B------:R-:W2:Y:S04]  /*36eb0*/  LDL.LU R137, [R1+0x2a4] ;  /* 0x0002a40001897983 */ /* 0x000ea80000300800 */
[----:B------:R-:W2:Y:S04]  /*36ec0*/  LDL.LU R138, [R1+0x2a8] ;  /* 0x0002a800018a7983 */ /* 0x000ea80000300800 */
[----:B------:R-:W2:Y:S04]  /*36ed0*/  LDL.LU R139, [R1+0x2ac] ;  /* 0x0002ac00018b7983 */ /* 0x000ea80000300800 */
[----:B------:R-:W2:Y:S04]  /*36ee0*/  LDL.LU R8, [R1+0x4c0] ;  /* 0x0004c00001087983 */ /* 0x000ea80000300800 */
[----:B------:R-:W-:Y:S04]  /*36ef0*/  STL.64 [R1+0x1780], R132 ;  /* 0x0017808401007387 */ /* 0x000fe80000100a00 */
[----:B------:R1:W-:Y:S04]  /*36f00*/  STL.64 [R1+0x1788], R134 ;  /* 0x0017888601007387 */ /* 0x0003e80000100a00 */
[----:B------:R-:W2:Y:S04]  /*36f10*/  LDL.LU R9, [R1+0x4c4] ;  /* 0x0004c40001097983 */ /* 0x000ea80000300800 */
[----:B------:R-:W2:Y:S04]  /*36f20*/  LDL.LU R10, [R1+0x4c8] ;  /* 0x0004c800010a7983 */ /* 0x000ea80000300800 */
[----:B------:R-:W2:Y:S04]  /*36f30*/  LDL.LU R11, [R1+0x4cc] ;  /* 0x0004cc00010b7983 */ /* 0x000ea80000300800 */
[----:B-1----:R-:W2:Y:S04]  /*36f40*/  LDL R135, [R1+0x23b0] ;  /* 0x0023b00001877983 */ /* 0x002ea80000100800 */
[----:B------:R1:W-:Y:S04]  /*36f50*/  STL.64 [R1+0x7c0], R208 ;  /* 0x0007c0d001007387 */ /* 0x0003e80000100a00 */
[----:B------:R-:W2:Y:S04]  /*36f60*/  LDL.LU.64 R210, [R1+0x2b50] ;  /* 0x002b500001d27983 */ /* 0x000ea80000300a00 */
[----:B-1----:R-:W2:Y:S04]  /*36f70*/  LDL.LU.64 R208, [R1+0x2b48] ;  /* 0x002b480001d07983 */ /* 0x002ea80000300a00 */
[----:B------:R-:W-:Y:S04]  /*36f80*/  STL [R1+0x29b4], R19 ;  /* 0x0029b41301007387 */ /* 0x000fe80000100800 */
[----:B------:R-:W-:Y:S04]  /*36f90*/  STL [R1+0x29b0], R18 ;  /* 0x0029b01201007387 */ /* 0x000fe80000100800 */
        /* <DEDUP_REMOVED lines=16> */
[-C--:B------:R-:W-:Y:S08]  /*370a0*/  HMMA.1688.F32.TF32 R156, R228, R12.reuse, R156 ;  /* 0x0000000ce49c723c */ /* 0x080ff0000008109c */
[----:B--2---:R-:W-:-:S15]  /*370b0*/  HMMA.1688.F32.TF32 R152, R144, R12, R152 ;  /* 0x0000000c9098723c */ /* 0x004fde0000081098 */
[----:B------:R-:W-:-:S04]  /*370c0*/  NOP ;  /* 0x0000000000007918 */ /* 0x000fc80000000000 */
[----:B------:R1:W-:Y:S04]  /*370d0*/  STL.64 [R1+0x1710], R152 ;  /* 0x0017109801007387 */ /* 0x0003e80000100a00 */
[----:B------:R2:W-:Y:S04]  /*370e0*/  STL.64 [R1+0x1718], R154 ;  /* 0x0017189a01007387 */ /* 0x0005e80000100a00 */
[----:B-1----:R-:W3:Y:S04]  /*370f0*/  LDL.LU R152, [R1+0xc30] ;  /* 0x000c300001987983 */ /* 0x002ee80000300800 */
[----:B------:R-:W3:Y:S04]  /*37100*/  LDL.LU R153, [R1+0xc34] ;  /* 0x000c340001997983 */ /* 0x000ee80000300800 */
[----:B--2---:R-:W3:Y:S04]  /*37110*/  LDL.LU R154, [R1+0xc38] ;  /* 0x000c3800019a7983 */ /* 0x004ee80000300800 */
[----:B------:R-:W3:Y:S04]  /*37120*/  LDL.LU R155, [R1+0xc3c] ;  /* 0x000c3c00019b7983 */ /* 0x000ee80000300800 */
[----:B------:R1:W-:Y:S04]  /*37130*/  STL.64 [R1+0x7a0], R156 ;  /* 0x0007a09c01007387 */ /* 0x0003e80000100a00 */
[----:B------:R2:W-:Y:S04]  /*37140*/  STL.64 [R1+0x7a8], R158 ;  /* 0x0007a89e01007387 */ /* 0x0005e80000100a00 */
[----:B-1----:R-:W4:Y:S04]  /*37150*/  LDL.LU R156, [R1+0xe40] ;  /* 0x000e4000019c7983 */ /* 0x002f280000300800 */
[----:B------:R-:W4:Y:S04]  /*37160*/  LDL.LU R157, [R1+0xe44] ;  /* 0x000e4400019d7983 */ /* 0x000f280000300800 */
[----:B--2---:R-:W4:Y:S04]  /*37170*/  LDL.LU R158, [R1+0xe48] ;  /* 0x000e4800019e7983 */ /* 0x004f280000300800 */
[----:B------:R-:W4:Y:S01]  /*37180*/  LDL.LU R159, [R1+0xe4c] ;  /* 0x000e4c00019f7983 */ /* 0x000f220000300800 */
[----:B------:R-:W-:Y:S08]  /*37190*/  HMMA.1688.F32.TF32 R12, R232, R12, R128 ;  /* 0x0000000ce80c723c */ /* 0x000ff00000081080 */
[-C--:B------:R-:W-:Y:S11]  /*371a0*/  HMMA.1688.F32.TF32 R128, R180, R16.reuse, R8 ;  /* 0x00000010b480723c */ /* 0x080ff60000081008 */
[----:B------:R-:W-:Y:S01]  /*371b0*/  STL.64 [R1+0x1770], R12 ;  /* 0x0017700c01007387 */ /* 0x000fe20000100a00 */
[-C--:B------:R-:W-:Y:S03]  /*371c0*/  HMMA.1688.F32.TF32 R8, R160, R16.reuse, R224 ;  /* 0x00000010a008723c */ /* 0x080fe600000810e0 */
[----:B------:R1:W-:Y:S05]  /*371d0*/  STL.64 [R1+0x1778], R14 ;  /* 0x0017780e01007387 */ /* 0x0003ea0000100a00 */
[-C--:B-1----:R-:W-:Y:S08]  /*371e0*/  HMMA.1688.F32.TF32 R12, R184, R16.reuse, R136 ;  /* 0x00000010b80c723c */ /* 0x082ff00000081088 */
[-C--:B---3--:R-:W-:Y:S08]  /*371f0*/  HMMA.1688.F32.TF32 R152, R176, R16.reuse, R152 ;  /* 0x00000010b098723c */ /* 0x088ff00000081098 */
[----:B----4-:R-:W-:-:S15]  /*37200*/  HMMA.1688.F32.TF32 R156, R172, R16, R156 ;  /* 0x00000010ac9c723c */ /* 0x010fde000008109c */
[----:B------:R-:W-:-:S04]  /*37210*/  NOP ;  /* 0x0000000000007918 */ /* 0x000fc80000000000 */
[----:B------:R-:W-:Y:S02]  /*37220*/  IMAD.MOV.U32 R19, RZ, RZ, R158 ;  /* 0x000000ffff137224 */ /* 0x000fe400078e009e */
[----:B------:R-:W-:Y:S01]  /*37230*/  IMAD.MOV.U32 R18, RZ, RZ, R159 ;  /* 0x000000ffff127224 */ /* 0x000fe200078e009f */
[----:B------:R-:W-:Y:S04]  /*37240*/  STL.64 [R1+0x770], R156 ;  /* 0x0007709c01007387 */ /* 0x000fe80000100a00 */
[----:B------:R-:W-:Y:S04]  /*37250*/  STL [R1+0x29bc], R19 ;  /* 0x0029bc1301007387 */ /* 0x000fe80000100800 */
[----:B------:R-:W-:Y:S04]  /*37260*/  STL [R1+0x29b8], R18 ;  /* 0x0029b81201007387 */ /* 0x000fe80000100800 */
[----:B------:R-:W-:Y:S04]  /*37270*/  STL.64 [R1+0xe00], R152 ;  /* 0x000e009801007387 */ /* 0x000fe80000100a00 */
[----:B------:R-:W-:Y:S04]  /*37280*/  STL.64 [R1+0xe08], R154 ;  /* 0x000e089a01007387 */ /* 0x000fe80000100a00 */
[----:B------:R1:W-:Y:S04]  /*37290*/  STL.64 [R1+0x780], R128 ;  /* 0x0007808001007387 */ /* 0x0003e80000100a00 */
[----:B------:R2:W-:Y:S04]  /*372a0*/  STL.64 [R1+0x788], R130 ;  /* 0x0007888201007387 */ /* 0x0005e80000100a00 */
[----:B------:R-:W3:Y:S04]  /*372b0*/  LDL.LU R136, [R1+0x280] ;  /* 0x0002800001887983 */ /* 0x000ee80000300800 */
[----:B------:R4:W-:Y:S04]  /*372c0*/  STL.64 [R1+0x1640], R12 ;  /* 0x0016400c01007387 */ /* 0x0009e80000100a00 */
[----:B------:R2:W-:Y:S04]  /*372d0*/  STL.64 [R1+0x1648], R14 ;  /* 0x0016480e01007387 */ /* 0x0005e80000100a00 */
[----:B------:R2:W-:Y:S01]  /*372e0*/  STL.64 [R1+0x760], R8 ;  /* 0x0007600801007387 */ /* 0x0005e20000100a00 */
[----:B-1----:R-:W-:-:S03]  /*372f0*/  IMAD.MOV.U32 R128, RZ, RZ, R24 ;  /* 0x000000ffff807224 */ /* 0x002fc600078e0018 */
[----:B------:R1:W-:Y:S01]  /*37300*/  STL.64 [R1+0x768], R10 ;  /* 0x0007680a01007387 */ /* 0x0003e20000100a00 */
[----:B------:R-:W-:-:S03]  /*37310*/  IMAD.MOV.U32 R129, RZ, RZ, R20 ;  /* 0x000000ffff817224 */ /* 0x000fc600078e0014 */
[----:B------:R-:W3:Y:S04]  /*37320*/  LDL.LU R137, [R1+0x284] ;  /* 0x0002840001897983 */ /* 0x000ee80000300800 */
[----:B------:R-:W3:Y:S04]  /*37330*/  LDL.LU R138, [R1+0x288] ;  /* 0x00028800018a7983 */ /* 0x000ee80000300800 */
[----:B------:R-:W3:Y:S04]  /*37340*/  LDL.LU R139, [R1+0x28c] ;  /* 0x00028c00018b7983 */ /* 0x000ee80000300800 */
[----:B------:R-:W3:Y:S04]  /*37350*/  LDL.LU R24, [R1+0x2b00] ;  /* 0x002b000001187983 */ /* 0x000ee80000300800 */
[----:B------:R-:W3:Y:S01]  /*37360*/  LDL.LU R20, [R1+0x2afc] ;  /* 0x002afc0001147983 */ /* 0x000ee20000300800 */
[----:B--2---:R-:W-:-:S02]  /*37370*/  IMAD.MOV.U32 R130, RZ, RZ, R41 ;  /* 0x000000ffff827224 */ /* 0x004fc400078e0029 */
[----:B------:R-:W-:Y:S01]  /*37380*/  IMAD.MOV.U32 R131, RZ, RZ, R40 ;  /* 0x000000ffff837224 */ /* 0x000fe200078e0028 */
[----:B------:R-:W2:Y:S01]  /*37390*/  LDL.LU R41, [R1+0x2af8] ;  /* 0x002af80001297983 */ /* 0x000ea20000300800 */
[----:B----4-:R-:W-:Y:S02]  /*373a0*/  IMAD.MOV.U32 R12, RZ, RZ, R21 ;  /* 0x000000ffff0c7224 */ /* 0x010fe400078e0015 */
[----:B------:R-:W-:Y:S01]  /*373b0*/  IMAD.MOV.U32 R13, RZ, RZ, R25 ;  /* 0x000000ffff0d7224 */ /* 0x000fe200078e0019 */
[----:B------:R-:W2:Y:S04]  /*373c0*/  LDL.LU R40, [R1+0x2af4] ;  /* 0x002af40001287983 */ /* 0x000ea80000300800 */
[----:B------:R-:W4:Y:S04]  /*373d0*/  LDL.LU R21, [R1+0x2af0] ;  /* 0x002af00001157983 */ /* 0x000f280000300800 */
[----:B------:R-:W2:Y:S01]  /*373e0*/  LDL.LU R25, [R1+0x2aec] ;  /* 0x002aec0001197983 */ /* 0x000ea20000300800 */
[----:B---3--:R-:W-:-:S03]  /*373f0*/  IMAD.MOV.U32 R14, RZ, RZ, R24 ;  /* 0x000000ffff0e7224 */ /* 0x008fc600078e0018 */
[----:B------:R-:W3:Y:S01]  /*37400*/  LDL.LU R24, [R1+0x2ae8] ;  /* 0x002ae80001187983 */ /* 0x000ee20000300800 */
[----:B------:R-:W-:-:S03]  /*37410*/  IMAD.MOV.U32 R15, RZ, RZ, R20 ;  /* 0x000000ffff0f7224 */ /* 0x000fc600078e0014 */
[----:B------:R-:W3:Y:S01]  /*37420*/  LDL.LU R20, [R1+0x2ae4] ;  /* 0x002ae40001147983 */ /* 0x000ee20000300800 */
[----:B------:R-:W-:Y:S03]  /*37430*/  HMMA.1688.F32.TF32 R140, R144, R16, R140 ;  /* 0x00000010908c723c */ /* 0x000fe6000008108c */
[----:B------:R-:W3:Y:S04]  /*37440*/  LDL.LU R8, [R1+0xed0] ;  /* 0x000ed00001087983 */ /* 0x000ee80000300800 */
[----:B------:R-:W3:Y:S04]  /*37450*/  LDL.LU R9, [R1+0xed4] ;  /* 0x000ed40001097983 */ /* 0x000ee80000300800 */
[----:B-1----:R-:W3:Y:S04]  /*37460*/  LDL.LU R10, [R1+0xed8] ;  /* 0x000ed800010a7983 */ /* 0x002ee80000300800 */
[----:B------:R-:W3:Y:S04]  /*37470*/  LDL.LU R11, [R1+0xedc] ;  /* 0x000edc00010b7983 */ /* 0x000ee80000300800 */
[----:B------:R-:W3:Y:S04]  /*37480*/  LDL.LU R152, [R1+0x4a0] ;  /* 0x0004a00001987983 */ /* 0x000ee80000300800 */
[----:B------:R-:W3:Y:S04]  /*37490*/  LDL.LU R153, [R1+0x4a4] ;  /* 0x0004a40001997983 */ /* 0x000ee80000300800 */
[----:B------:R-:W3:Y:S04]  /*374a0*/  LDL.LU R154, [R1+0x4a8] ;  /* 0x0004a800019a7983 */ /* 0x000ee80000300800 */
        /* <DEDUP_REMOVED lines=10> */
[----:B------:R-:W3:Y:S04]  /*37550*/  LDL.LU R29, [R1+0x2adc] ;  /* 0x002adc00011d7983 */ /* 0x000ee80000300800 */
[----:B------:R-:W3:Y:S04]  /*37560*/  LDL.LU R32, [R1+0x2ad8] ;  /* 0x002ad80001207983 */ /* 0x000ee80000300800 */
[----:B------:R-:W3:Y:S04]  /*37570*/  LDL.LU R33, [R1+0x2ad4] ;  /* 0x002ad40001217983 */ /* 0x000ee80000300800 */
[----:B------:R-:W-:Y:S04]  /*37580*/  STL.64 [R1+0x16f0], R140 ;  /* 0x0016f08c01007387 */ /* 0x000fe80000100a00 */
[----:B------:R2:W-:Y:S02]  /*37590*/  STL.64 [R1+0x16f8], R142 ;  /* 0x0016f88e01007387 */ /* 0x0005e40000100a00 */
[----:B--2---:R-:W-:-:S02]  /*375a0*/  IMAD.MOV.U32 R142, RZ, RZ, R25 ;  /* 0x000000ffff8e7224 */ /* 0x004fc400078e0019 */
[----:B----4-:R-:W-:Y:S02]  /*375b0*/  IMAD.MOV.U32 R143, RZ, RZ, R21 ;  /* 0x000000ffff8f7224 */ /* 0x010fe400078e0015 */
[----:B---3--:R-:W-:Y:S02]  /*375c0*/  IMAD.MOV.U32 R141, RZ, RZ, R24 ;  /* 0x000000ffff8d7224 */ /* 0x008fe400078e0018 */
[----:B------:R-:W-:Y:S02]  /*375d0*/  IMAD.MOV.U32 R140, RZ, RZ, R20 ;  /* 0x000000ffff8c7224 */ /* 0x000fe400078e0014 */
[----:B------:R-:W2:Y:S04]  /*375e0*/  LDL.LU R20, [R1+0x2ad0] ;  /* 0x002ad00001147983 */ /* 0x000ea80000300800 */
[----:B------:R-:W3:Y:S04]  /*375f0*/  LDL.LU R24, [R1+0x2acc] ;  /* 0x002acc0001187983 */ /* 0x000ee80000300800 */
[----:B------:R-:W4:Y:S04]  /*37600*/  LDL.LU R25, [R1+0x2ac8] ;  /* 0x002ac80001197983 */ /* 0x000f280000300800 */
[----:B------:R-:W3:Y:S01]  /*37610*/  LDL.LU R21, [R1+0x2ac4] ;  /* 0x002ac40001157983 */ /* 0x000ee20000300800 */
[-C--:B------:R-:W-:Y:S08]  /*37620*/  HMMA.1688.F32.TF32 R148, R228, R16.reuse, R148 ;  /* 0x00000010e494723c */ /* 0x080ff00000081094 */
[----:B------:R-:W-:Y:S11]  /*37630*/  HMMA.1688.F32.TF32 R16, R232, R16, R164 ;  /* 0x00000010e810723c */ /* 0x000ff600000810a4 */
[----:B------:R1:W-:Y:S02]  /*37640*/  STL.64 [R1+0x750], R148 ;  /* 0x0007509401007387 */ /* 0x0003e40000100a00 */
[----:B-1----:R-:W-:-:S02]  /*37650*/  IMAD.MOV.U32 R149, RZ, RZ, R32 ;  /* 0x000000ffff957224 */ /* 0x002fc400078e0020 */
[----:B------:R-:W-:Y:S02]  /*37660*/  IMAD.MOV.U32 R148, RZ, RZ, R33 ;  /* 0x000000ffff947224 */ /* 0x000fe400078e0021 */
[----:B------:R-:W1:Y:S04]  /*37670*/  LDSM.16.M88.4 R32, [R135+UR7+0x1800] ;  /* 0x001800078720783b */ /* 0x000e680008000200 */
[----:B------:R1:W-:Y:S04]  /*37680*/  STL.64 [R1+0x758], R150 ;  /* 0x0007589601007387 */ /* 0x0003e80000100a00 */
[----:B------:R-:W-:Y:S04]  /*37690*/  STL.64 [R1+0x1760], R16 ;  /* 0x0017601001007387 */ /* 0x000fe80000100a00 */
[----:B------:R-:W-:Y:S01]  /*376a0*/  STL.64 [R1+0x1768], R18 ;  /* 0x0017681201007387 */ /* 0x000fe20000100a00 */
[----:B-1----:R-:W-:-:S02]  /*376b0*/  IMAD.MOV.U32 R150, RZ, RZ, R29 ;  /* 0x000000ffff967224 */ /* 0x002fc400078e001d */
[----:B------:R-:W-:Y:S02]  /*376c0*/  IMAD.MOV.U32 R151, RZ, RZ, R28 ;  /* 0x000000ffff977224 */ /* 0x000fe400078e001c */
[----:B------:R-:W-:Y:S01]  /*376d0*/  IMAD.MOV.U32 R50, RZ, RZ, R37 ;  /* 0x000000ffff327224 */ /* 0x000fe200078e0025 */
[----:B------:R-:W-:Y:S04]  /*376e0*/  LDSM.16.M88.4 R28, [R135+UR7+0x1400] ;  /* 0x00140007871c783b */ /* 0x000fe80008000200 */
[----:B------:R-:W-:Y:S04]  /*376f0*/  STL [R1+0x286c], R34 ;  /* 0x00286c2201007387 */ /* 0x000fe80000100800 */
[----:B------:R-:W-:Y:S01]  /*37700*/  STL [R1+0x2868], R35 ;  /* 0x0028682301007387 */ /* 0x000fe20000100800 */
[----:B--2---:R-:W-:-:S02]  /*37710*/  IMAD.MOV.U32 R167, RZ, RZ, R20 ;  /* 0x000000ffffa77224 */ /* 0x004fc400078e0014 */
[----:B---3--:R-:W-:Y:S02]  /*37720*/  IMAD.MOV.U32 R166, RZ, RZ, R21 ;  /* 0x000000ffffa67224 */ /* 0x008fe400078e0015 */
[----:B------:R-:W1:Y:S01]  /*37730*/  LDSM.16.M88.4 R20, [R135+UR7+0xc00] ;  /* 0x000c00078714783b */ /* 0x000e620008000200 */
[----:B----4-:R-:W-:Y:S02]  /*37740*/  IMAD.MOV.U32 R164, RZ, RZ, R25 ;  /* 0x000000ffffa47224 */ /* 0x010fe400078e0019 */
[----:B------:R-:W-:Y:S02]  /*37750*/  IMAD.MOV.U32 R165, RZ, RZ, R24 ;  /* 0x000000ffffa57224 */ /* 0x000fe400078e0018 */
[----:B------:R-:W2:Y:S05]  /*37760*/  LDSM.16.M88.4 R24, [R135+UR7+0x1000] ;  /* 0x001000078718783b */ /* 0x000eaa0008000200 */
[-C--:B-1----:R-:W-:Y:S08]  /*37770*/  HMMA.1688.F32.TF32 R164, R172, R20.reuse, R164 ;  /* 0x00000014aca4723c */ /* 0x082ff000000810a4 */
[----:B------:R-:W-:Y:S11]  /*37780*/  HMMA.1688.F32.TF32 R148, R176, R20, R148 ;  /* 0x00000014b094723c */ /* 0x000ff60000081094 */
[----:B------:R-:W-:-:S02]  /*37790*/  IMAD.MOV.U32 R19, RZ, RZ, R164 ;  /* 0x000000ffff137224 */ /* 0x000fc400078e00a4 */
[----:B------:R-:W-:Y:S01]  /*377a0*/  IMAD.MOV.U32 R18, RZ, RZ, R165 ;  /* 0x000000ffff127224 */ /* 0x000fe200078e00a5 */
[----:B------:R-:W-:Y:S04]  /*377b0*/  STL.64 [R1+0x728], R166 ;  /* 0x000728a601007387 */ /* 0x000fe80000100a00 */
[----:B------:R1:W-:Y:S02]  /*377c0*/  STL.64 [R1+0x29c8], R18 ;  /* 0x0029c81201007387 */ /* 0x0003e40000100a00 */
[-C--:B-1----:R-:W-:Y:S02]  /*377d0*/  HMMA.1688.F32.TF32 R16, R180, R20.reuse, R140 ;  /* 0x00000014b410723c */ /* 0x082fe4000008108c */
[----:B------:R-:W-:Y:S04]  /*377e0*/  STL.64 [R1+0x790], R148 ;  /* 0x0007909401007387 */ /* 0x000fe80000100a00 */
[----:B------:R-:W-:Y:S02]  /*377f0*/  STL.64 [R1+0x798], R150 ;  /* 0x0007989601007387 */ /* 0x000fe40000100a00 */
[-C--:B------:R-:W-:Y:S08]  /*37800*/  HMMA.1688.F32.TF32 R12, R184, R20.reuse, R12 ;  /* 0x00000014b80c723c */ /* 0x080ff0000008100c */
[-C--:B------:R-:W-:Y:S03]  /*37810*/  HMMA.1688.F32.TF32 R128, R160, R20.reuse, R128 ;  /* 0x00000014a080723c */ /* 0x080fe60000081080 */
[----:B------:R-:W-:Y:S04]  /*37820*/  STL.64 [R1+0x730], R16 ;  /* 0x0007301001007387 */ /* 0x000fe80000100a00 */
[----:B------:R1:W-:Y:S02]  /*37830*/  STL.64 [R1+0x738], R18 ;  /* 0x0007381201007387 */ /* 0x0003e40000100a00 */
[-C--:B-1----:R-:W-:Y:S02]  /*37840*/  HMMA.1688.F32.TF32 R16, R144, R20.reuse, R216 ;  /* 0x000000149010723c */ /* 0x082fe400000810d8 */
[----:B------:R-:W-:Y:S04]  /*37850*/  STL.64 [R1+0x1620], R12 ;  /* 0x0016200c01007387 */ /* 0x000fe80000100a00 */
[----:B------:R1:W-:Y:S04]  /*37860*/  STL.64 [R1+0x1628], R14 ;  /* 0x0016280e01007387 */ /* 0x0003e80000100a00 */
[----:B------:R-:W-:Y:S04]  /*37870*/  STL.64 [R1+0x710], R128 ;  /* 0x0007108001007387 */ /* 0x000fe80000100a00 */
[----:B------:R-:W-:Y:S01]  /*37880*/  STL.64 [R1+0x718], R130 ;  /* 0x0007188201007387 */ /* 0x000fe20000100a00 */
[-C--:B------:R-:W-:Y:S04]  /*37890*/  HMMA.1688.F32.TF32 R120, R232, R20.reuse, R120 ;  /* 0x00000014e878723c */ /* 0x080fe80000081078 */
[----:B------:R-:W-:Y:S04]  /*378a0*/  STL.64 [R1+0x16d0], R16 ;  /* 0x0016d01001007387 */ /* 0x000fe80000100a00 */
[----:B------:R2:W-:Y:S01]  /*378b0*/  STL.64 [R1+0x16d8], R18 ;  /* 0x0016d81201007387 */ /* 0x0005e20000100a00 */
[----:B-1----:R-:W-:Y:S08]  /*378c0*/  HMMA.1688.F32.TF32 R12, R228, R20, R200 ;  /* 0x00000014e40c723c */ /* 0x002ff000000810c8 */
[----:B--2---:R-:W-:Y:S11]  /*378d0*/  HMMA.1688.F32.TF32 R16, R172, R24, R8 ;  /* 0x00000018ac10723c */ /* 0x004ff60000081008 */
[----:B------:R-:W-:Y:S04]  /*378e0*/  STL.64 [R1+0x6d0], R12 ;  /* 0x0006d00c01007387 */ /* 0x000fe80000100a00 */
[----:B------:R-:W-:Y:S04]  /*378f0*/  STL.64 [R1+0x6d8], R14 ;  /* 0x0006d80e01007387 */ /* 0x000fe80000100a00 */
[----:B------:R-:W-:Y:S01]  /*37900*/  STL.64 [R1+0x1750], R120 ;  /* 0x0017507801007387 */ /* 0x000fe20000100a00 */
[----:B------:R-:W-:-:S02]  /*37910*/  IMAD.MOV.U32 R10, RZ, RZ, R18 ;  /* 0x000000ffff0a7224 */ /* 0x000fc400078e0012 */
[----:B------:R-:W-:Y:S01]  /*37920*/  IMAD.MOV.U32 R11, RZ, RZ, R19 ;  /* 0x000000ffff0b7224 */ /* 0x000fe200078e0013 */
[----:B------:R-:W-:Y:S04]  /*37930*/  STL.64 [R1+0x1758], R122 ;  /* 0x0017587a01007387 */ /* 0x000fe80000100a00 */
[----:B------:R1:W-:Y:S02]  /*37940*/  STL.64 [R1+0x29d8], R10 ;  /* 0x0029d80a01007387 */ /* 0x0003e40000100a00 */
[----:B-1----:R-:W-:Y:S01]  /*37950*/  HMMA.1688.F32.TF32 R8, R176, R24, R156 ;  /* 0x00000018b008723c */ /* 0x002fe2000008109c */
[----:B------:R-:W-:Y:S01]  /*37960*/  IMAD.MOV.U32 R14, RZ, RZ, R16 ;  /* 0x000000ffff0e7224 */ /* 0x000fe200078e0010 */
[----:B------:R-:W-:-:S05]  /*37970*/  MOV R15, R17 ;  /* 0x00000011000f7202 */ /* 0x000fca0000000f00 */
[----:B------:R1:W-:Y:S01]  /*37980*/  STL.64 [R1+0x29d0], R14 ;  /* 0x0029d00e01007387 */ /* 0x0003e20000100a00 */
[-C--:B------:R-:W-:Y:S08]  /*37990*/  HMMA.1688.F32.TF32 R16, R180, R24.reuse, R152 ;  /* 0x00000018b410723c */ /* 0x080ff00000081098 */
[-C--:B-1----:R-:W-:Y:S03]  /*379a0*/  HMMA.1688.F32.TF32 R12, R184, R24.reuse, R136 ;  /* 0x00000018b80c723c */ /* 0x082fe60000081088 */
[----:B------:R-:W-:Y:S04]  /*379b0*/  STL.64 [R1+0x740], R8 ;  /* 0x0007400801007387 */ /* 0x000fe80000100a00 */
[----:B------:R1:W-:Y:S02]  /*379c0*/  STL.64 [R1+0x748], R10 ;  /* 0x0007480a01007387 */ /* 0x0003e40000100a00 */
[-C--:B-1----:R-:W-:Y:S02]  /*379d0*/  HMMA.1688.F32.TF32 R8, R160, R24.reuse, R224 ;  /* 0x00000018a008723c */ /* 0x082fe400000810e0 */
[----:B------:R-:W-:Y:S04]  /*379e0*/  STL.64 [R1+0x680], R16 ;  /* 0x0006801001007387 */ /* 0x000fe80000100a00 */
[----:B------:R1:W-:Y:S04]  /*379f0*/  STL.64 [R1+0x688], R18 ;  /* 0x0006881201007387 */ /* 0x0003e80000100a00 */
[----:B------:R-:W-:Y:S04]  /*37a00*/  STL.64 [R1+0x1600], R12 ;  /* 0x0016000c01007387 */ /* 0x000fe80000100a00 */
[----:B------:R2:W-:Y:S01]  /*37a10*/  STL.64 [R1+0x1608], R14 ;  /* 0x0016080e01007387 */ /* 0x0005e20000100a00 */
[-C--:B-1----:R-:W-:Y:S04]  /*37a20*/  HMMA.1688.F32.TF32 R16, R144, R24.reuse, R212 ;  /* 0x000000189010723c */ /* 0x082fe800000810d4 */
[----:B------:R-:W-:Y:S04]  /*37a30*/  STL.64 [R1+0x650], R8 ;  /* 0x0006500801007387 */ /* 0x000fe80000100a00 */
[----:B------:R1:W-:Y:S01]  /*37a40*/  STL.64 [R1+0x658], R10 ;  /* 0x0006580a01007387 */ /* 0x0003e20000100a00 */
[-C--:B--2---:R-:W-:Y:S08]  /*37a50*/  HMMA.1688.F32.TF32 R12, R228, R24.reuse, R196 ;  /* 0x00000018e40c723c */ /* 0x084ff000000810c4 */
[----:B-1----:R-:W-:Y:S02]  /*37a60*/  HMMA.1688.F32.TF32 R8, R232, R24, R116 ;  /* 0x00000018e808723c */ /* 0x002fe40000081074 */
[----:B------:R-:W-:Y:S04]  /*37a70*/  STL.64 [R1+0x16b0], R16 ;  /* 0x0016b01001007387 */ /* 0x000fe80000100a00 */
[----:B------:R-:W-:Y:S05]  /*37a80*/  STL.64 [R1+0x16b8], R18 ;  /* 0x0016b81201007387 */ /* 0x000fea0000100a00 */
[----:B------:R-:W-:Y:S01]  /*37a90*/  STL.64 [R1+0x630], R12 ;  /* 0x0006300c01007387 */ /* 0x000fe20000100a00 */
[----:B------:R-:W-:-:S03]  /*37aa0*/  IMAD.MOV.U32 R51, RZ, RZ, R36 ;  /* 0x000000ffff337224 */ /* 0x000fc600078e0024 */
[----:B------:R-:W-:Y:S04]  /*37ab0*/  STL.64 [R1+0x638], R14 ;  /* 0x0006380e01007387 */ /* 0x000fe80000100a00 */
[----:B------:R-:W-:Y:S04]  /*37ac0*/  STL.64 [R1+0x1740], R8 ;  /* 0x0017400801007387 */ /* 0x000fe80000100a00 */
[----:B------:R1:W-:Y:S04]  /*37ad0*/  STL.64 [R1+0x1748], R10 ;  /* 0x0017480a01007387 */ /* 0x0003e80000100a00 */
[----:B------:R-:W2:Y:S04]  /*37ae0*/  LDL.LU R37, [R1+0x2ac0] ;  /* 0x002ac00001257983 */ /* 0x000ea80000300800 */
[----:B------:R-:W2:Y:S04]  /*37af0*/  LDL.LU R36, [R1+0x2abc] ;  /* 0x002abc0001247983 */ /* 0x000ea80000300800 */
[----:B------:R-:W1:Y:S04]  /*37b00*/  LDL.LU R224, [R1+0xee0] ;  /* 0x000ee00001e07983 */ /* 0x000e680000300800 */
[----:B------:R-:W1:Y:S04]  /*37b10*/  LDL.LU R225, [R1+0xee4] ;  /* 0x000ee40001e17983 */ /* 0x000e680000300800 */
[----:B------:R-:W1:Y:S04]  /*37b20*/  LDL.LU R226, [R1+0xee8] ;  /* 0x000ee80001e27983 */ /* 0x000e680000300800 */
[----:B------:R-:W1:Y:S04]  /*37b30*/  LDL.LU R227, [R1+0xeec] ;  /* 0x000eec0001e37983 */ /* 0x000e680000300800 */
[----:B------:R-:W3:Y:S04]  /*37b40*/  LDL.LU R42, [R1+0x488] ;  /* 0x00048800012a7983 */ /* 0x000ee80000300800 */
[----:B------:R-:W3:Y:S04]  /*37b50*/  LDL.LU R43, [R1+0x48c] ;  /* 0x00048c00012b7983 */ /* 0x000ee80000300800 */
[----:B------:R-:W2:Y:S04]  /*37b60*/  LDL.LU R38, [R1+0xd58] ;  /* 0x000d580001267983 */ /* 0x000ea80000300800 */
        /* <DEDUP_REMOVED lines=9> */
[----:B------:R-:W3:Y:S04]  /*37c00*/  LDL.LU R148, [R1+0xbf0] ;  /* 0x000bf00001947983 */ /* 0x000ee80000300800 */
[----:B------:R-:W3:Y:S04]  /*37c10*/  LDL.LU R149, [R1+0xbf4] ;  /* 0x000bf40001957983 */ /* 0x000ee80000300800 */
[----:B------:R-:W3:Y:S04]  /*37c20*/  LDL.LU R150, [R1+0xbf8] ;  /* 0x000bf80001967983 */ /* 0x000ee80000300800 */
        /* <DEDUP_REMOVED lines=8> */
[----:B------:R-:W4:Y:S04]  /*37cb0*/  LDL.LU R85, [R1+0x2aac] ;  /* 0x002aac0001557983 */ /* 0x000f280000300800 */
[----:B------:R-:W4:Y:S04]  /*37cc0*/  LDL.LU R152, [R1+0xf00] ;  /* 0x000f000001987983 */ /* 0x000f280000300800 */
[----:B------:R-:W4:Y:S04]  /*37cd0*/  LDL.LU R153, [R1+0xf04] ;  /* 0x000f040001997983 */ /* 0x000f280000300800 */
[----:B------:R-:W4:Y:S04]  /*37ce0*/  LDL.LU R154, [R1+0xf08] ;  /* 0x000f0800019a7983 */ /* 0x000f280000300800 */
[----:B------:R-:W4:Y:S01]  /*37cf0*/  LDL.LU R155, [R1+0xf0c] ;  /* 0x000f0c00019b7983 */ /* 0x000f220000300800 */
[----:B------:R-:W-:-:S03]  /*37d00*/  IMAD.MOV.U32 R46, RZ, RZ, R84 ;  /* 0x000000ffff2e7224 */ /* 0x000fc600078e0054 */
[----:B------:R-:W4:Y:S01]  /*37d10*/  LDL.LU R84, [R1+0x2aa8] ;  /* 0x002aa80001547983 */ /* 0x000f220000300800 */
[----:B------:R-:W-:Y:S01]  /*37d20*/  IMAD.MOV.U32 R47, RZ, RZ, R6 ;  /* 0x000000ffff2f7224 */ /* 0x000fe200078e0006 */
[----:B-1----:R-:W-:Y:S02]  /*37d30*/  HMMA.1688.F32.TF32 R8, R172, R28, R224 ;  /* 0x0000001cac08723c */ /* 0x002fe400000810e0 */
        /* <DEDUP_REMOVED lines=8> */
[----:B------:R-:W-:-:S05]  /*37dc0*/  IMAD.MOV.U32 R6, RZ, RZ, R11 ;  /* 0x000000ffff067224 */ /* 0x000fca00078e000b */
[----:B------:R-:W-:Y:S04]  /*37dd0*/  STL.64 [R1+0x2a08], R6 ;  /* 0x002a080601007387 */ /* 0x000fe80000100a00 */
[----:B------:R3:W-:Y:S01]  /*37de0*/  STL.64 [R1+0x2a00], R4 ;  /* 0x002a000401007387 */ /* 0x0007e20000100a00 */
[----:B------:R-:W-:Y:S02]  /*37df0*/  IMAD.MOV.U32 R21, RZ, RZ, R9 ;  /* 0x000000ffff157224 */ /* 0x000fe400078e0009 */
[----:B------:R-:W-:Y:S02]  /*37e00*/  IMAD.MOV.U32 R20, RZ, RZ, R10 ;  /* 0x000000ffff147224 */ /* 0x000fe400078e000a */
[----:B------:R-:W-:Y:S01]  /*37e10*/  IMAD.MOV.U32 R24, RZ, RZ, R8 ;  /* 0x000000ffff187224 */ /* 0x000fe200078e0008 */
[----:B------:R-:W-:Y:S01]  /*37e20*/  STL.64 [R1+0x29f8], R22 ;  /* 0x0029f81601007387 */ /* 0x000fe20000100a00 */
[-C--:B--2---:R-:W-:Y:S08]  /*37e30*/  HMMA.1688.F32.TF32 R12, R180, R28.reuse, R140 ;  /* 0x0000001cb40c723c */ /* 0x084ff0000008108c */
[-C--:B---3--:R-:W-:Y:S01]  /*37e40*/  HMMA.1688.F32.TF32 R4, R176, R28.reuse, R148 ;  /* 0x0000001cb004723c */ /* 0x088fe20000081094 */
[----:B------:R-:W-:Y:S04]  /*37e50*/  STL.64 [R1+0x29f0], R20 ;  /* 0x0029f01401007387 */ /* 0x000fe80000100a00 */
[----:B------:R-:W-:Y:S03]  /*37e60*/  STL.64 [R1+0x29e8], R26 ;  /* 0x0029e81a01007387 */ /* 0x000fe60000100a00 */
[-C--:B----4-:R-:W-:Y:S01]  /*37e70*/  HMMA.1688.F32.TF32 R8, R184, R28.reuse, R128 ;  /* 0x0000001cb808723c */ /* 0x090fe20000081080 */
[----:B------:R-:W-:Y:S10]  /*37e80*/  STL [R1+0x29e0], R24 ;  /* 0x0029e01801007387 */ /* 0x000ff40000100800 */
        /* <DEDUP_REMOVED lines=13> */
[----:B------:R-:W-:Y:S04]  /*37f60*/  STL.64 [R1+0x1688], R14 ;  /* 0x0016880e01007387 */ /* 0x000fe80000100a00 */
[----:B------:R-:W-:Y:S04]  /*37f70*/  STL.64 [R1+0x2a10], R30 ;  /* 0x002a101e01007387 */ /* 0x000fe80000100a00 */
[----:B------:R-:W-:Y:S04]  /*37f80*/  STL.64 [R1+0x590], R8 ;  /* 0x0005900801007387 */ /* 0x000fe80000100a00 */
[----:B------:R1:W-:Y:S04]  /*37f90*/  STL.64 [R1+0x598], R10 ;  /* 0x0005980a01007387 */ /* 0x0003e80000100a00 */
[----:B------:R-:W-:Y:S04]  /*37fa0*/  STL.64 [R1+0x1720], R4 ;  /* 0x0017200401007387 */ /* 0x000fe80000100a00 */
[----:B------:R2:W-:Y:S01]  /*37fb0*/  STL.64 [R1+0x1728], R6 ;  /* 0x0017280601007387 */ /* 0x0005e20000100a00 */
[----:B-1----:R-:W-:Y:S01]  /*37fc0*/  HMMA.1688.F32.TF32 R8, R172, R32, R152 ;  /* 0x00000020ac08723c */ /* 0x002fe20000081098 */
[----:B------:R-:W-:-:S02]  /*37fd0*/  IMAD.MOV.U32 R164, RZ, RZ, R81 ;  /* 0x000000ffffa47224 */ /* 0x000fc400078e0051 */
[----:B------:R-:W-:Y:S05]  /*37fe0*/  LDSM.16.M88.4 R124, [R135+UR7+0x7400] ;  /* 0x00740007877c783b */ /* 0x000fea0008000200 */
[-C--:B--2---:R-:W-:Y:S01]  /*37ff0*/  HMMA.1688.F32.TF32 R4, R176, R32.reuse, R36 ;  /* 0x00000020b004723c */ /* 0x084fe20000081024 */
[----:B------:R-:W1:Y:S07]  /*38000*/  LDSM.16.M88.4 R36, [R135+UR7+0x1c00] ;  /* 0x001c00078724783b */ /* 0x000e6e0008000200 */
[-C--:B------:R-:W-:Y:S01]  /*38010*/  HMMA.1688.F32.TF32 R12, R180, R32.reuse, R40 ;  /* 0x00000020b40c723c */ /* 0x080fe20000081028 */
[----:B------:R-:W2:Y:S04]  /*38020*/  LDSM.16.M88.4 R40, [R135+UR7+0x2000] ;  /* 0x002000078728783b */ /* 0x000ea80008000200 */
[----:B------:R-:W-:Y:S04]  /*38030*/  STL.64 [R1+0x520], R8 ;  /* 0x0005200801007387 */ /* 0x000fe80000100a00 */
[----:B------:R3:W-:Y:S04]  /*38040*/  STL.64 [R1+0x528], R10 ;  /* 0x0005280a01007387 */ /* 0x0007e80000100a00 */
[----:B------:R-:W-:Y:S04]  /*38050*/  STL.64 [R1+0x6a0], R4 ;  /* 0x0006a00401007387 */ /* 0x000fe80000100a00 */
[----:B------:R4:W-:Y:S01]  /*38060*/  STL.64 [R1+0x6a8], R6 ;  /* 0x0006a80601007387 */ /* 0x0009e20000100a00 */
[-C--:B---3--:R-:W-:Y:S08]  /*38070*/  HMMA.1688.F32.TF32 R8, R184, R32.reuse, R44 ;  /* 0x00000020b808723c */ /* 0x088ff0000008102c */
[-C--:B----4-:R-:W-:Y:S01]  /*38080*/  HMMA.1688.F32.TF32 R4, R160, R32.reuse, R48 ;  /* 0x00000020a004723c */ /* 0x090fe20000081030 */
[----:B------:R-:W-:Y:S04]  /*38090*/  STL.64 [R1+0x540], R12 ;  /* 0x0005400c01007387 */ /* 0x000fe80000100a00 */
[----:B------:R3:W-:Y:S04]  /*380a0*/  STL.64 [R1+0x548], R14 ;  /* 0x0005480e01007387 */ /* 0x0007e80000100a00 */
[----:B------:R-:W4:Y:S04]  /*380b0*/  LDSM.16.M88.4 R44, [R135+UR7+0x2400] ;  /* 0x00240007872c783b */ /* 0x000f280008000200 */
[----:B------:R-:W-:Y:S01]  /*380c0*/  STL.64 [R1+0xe20], R8 ;  /* 0x000e200801007387 */ /* 0x000fe20000100a00 */
[-C--:B---3--:R-:W-:Y:S03]  /*380d0*/  HMMA.1688.F32.TF32 R12, R144, R32.reuse, R204 ;  /* 0x00000020900c723c */ /* 0x088fe600000810cc */
[----:B------:R3:W-:Y:S04]  /*380e0*/  STL.64 [R1+0xe28], R10 ;  /* 0x000e280a01007387 */ /* 0x0007e80000100a00 */
[----:B------:R-:W1:Y:S04]  /*380f0*/  LDSM.16.M88.4 R48, [R135+UR7+0x2800] ;  /* 0x002800078730783b */ /* 0x000e680008000200 */
[----:B------:R-:W-:Y:S01]  /*38100*/  STL.64 [R1+0x530], R4 ;  /* 0x0005300401007387 */ /* 0x000fe20000100a00 */
[-C--:B---3--:R-:W-:Y:S03]  /*38110*/  HMMA.1688.F32.TF32 R8, R228, R32.reuse, R188 ;  /* 0x00000020e408723c */ /* 0x088fe600000810bc */
[----:B------:R3:W-:Y:S05]  /*38120*/  STL.64 [R1+0x538], R6 ;  /* 0x0005380601007387 */ /* 0x0007ea0000100a00 */
[----:B---3--:R-:W-:Y:S01]  /*38130*/  HMMA.1688.F32.TF32 R4, R232, R32, R168 ;  /* 0x00000020e804723c */ /* 0x008fe200000810a8 */
[----:B------:R-:W-:Y:S04]  /*38140*/  STL.64 [R1+0x1650], R12 ;  /* 0x0016500c01007387 */ /* 0x000fe80000100a00 */
[----:B------:R-:W-:Y:S06]  /*38150*/  STL.64 [R1+0x1658], R14 ;  /* 0x0016580e01007387 */ /* 0x000fec0000100a00 */
[----:B------:R-:W-:Y:S04]  /*38160*/  STL.64 [R1+0x500], R8 ;  /* 0x0005000801007387 */ /* 0x000fe80000100a00 */
[----:B------:R-:W-:Y:S04]  /*38170*/  STL.64 [R1+0x508], R10 ;  /* 0x0005080a01007387 */ /* 0x000fe80000100a00 */
[----:B-1----:R-:W-:Y:S04]  /*38180*/  STL [R1+0x285c], R38 ;  /* 0x00285c2601007387 */ /* 0x002fe80000100800 */
[----:B------:R-:W-:Y:S04]  /*38190*/  STL.64 [R1+0x1700], R4 ;  /* 0x0017000401007387 */ /* 0x000fe80000100a00 */
[----:B------:R1:W-:Y:S04]  /*381a0*/  STL.64 [R1+0x1708], R6 ;  /* 0x0017080601007387 */ /* 0x0003e80000100a00 */
[----:B------:R-:W-:Y:S04]  /*381b0*/  STL [R1+0x2858], R39 ;  /* 0x0028582701007387 */ /* 0x000fe80000100800 */
[----:B--2---:R-:W-:Y:S04]  /*381c0*/  STL [R1+0x2864], R42 ;  /* 0x0028642a01007387 */ /* 0x004fe80000100800 */
[----:B------:R-:W-:Y:S04]  /*381d0*/  STL [R1+0x2860], R43 ;  /* 0x0028602b01007387 */ /* 0x000fe80000100800 */
[----:B----4-:R-:W-:Y:S04]  /*381e0*/  STL [R1+0x2874], R46 ;  /* 0x0028742e01007387 */ /* 0x010fe80000100800 */
[----:B------:R-:W-:Y:S01]  /*381f0*/  STL [R1+0x2870], R47 ;  /* 0x0028702f01007387 */ /* 0x000fe20000100800 */
[-C--:B-1----:R-:W-:Y:S08]  /*38200*/  HMMA.1688.F32.TF32 R4, R176, R36.reuse, R224 ;  /* 0x00000024b004723c */ /* 0x082ff000000810e0 */
[----:B------:R-:W-:Y:S01]  /*38210*/  HMMA.1688.F32.TF32 R8, R172, R36, R136 ;  /* 0x00000024ac08723c */ /* 0x000fe20000081088 */
[----:B------:R-:W-:Y:S04]  /*38220*/  STL [R1+0x287c], R50 ;  /* 0x00287c3201007387 */ /* 0x000fe80000100800 */
[----:B------:R-:W-:Y:S01]  /*38230*/  STL [R1+0x2878], R51 ;  /* 0x0028783301007387 */ /* 0x000fe20000100800 */
[----:B------:R-:W-:-:S02]  /*38240*/  IMAD.MOV.U32 R136, RZ, RZ, R73 ;  /* 0x000000ffff887224 */ /* 0x000fc400078e0049 */
[----:B------:R-:W-:Y:S02]  /*38250*/  IMAD.MOV.U32 R137, RZ, RZ, R72 ;  /* 0x000000ffff897224 */ /* 0x000fe400078e0048 */
[----:B------:R-:W-:-:S09]  /*38260*/  IMAD.MOV.U32 R138, RZ, RZ, R69 ;  /* 0x000000ffff8a7224 */ /* 0x000fd200078e0045 */
[----:B------:R1:W-:Y:S04]  /*38270*/  STL.64 [R1+0x490], R8 ;  /* 0x0004900801007387 */ /* 0x0003e80000100a00 */
[----:B------:R2:W-:Y:S04]  /*38280*/  STL.64 [R1+0x498], R10 ;  /* 0x0004980a01007387 */ /* 0x0005e80000100a00 */
[----:B------:R-:W-:Y:S04]  /*38290*/  STL.64 [R1+0x620], R4 ;  /* 0x0006200401007387 */ /* 0x000fe80000100a00 */
[----:B------:R3:W-:Y:S04]  /*382a0*/  STL.64 [R1+0x628], R6 ;  /* 0x0006280601007387 */ /* 0x0007e80000100a00 */
[----:B------:R-:W4:Y:S04]  /*382b0*/  LDL.LU R90, [R1+0x4d8] ;  /* 0x0004d800015a7983 */ /* 0x000f280000300800 */
[----:B------:R-:W4:Y:S04]  /*382c0*/  LDL.LU R91, [R1+0x4dc] ;  /* 0x0004dc00015b7983 */ /* 0x000f280000300800 */
[----:B------:R-:W2:Y:S01]  /*382d0*/  LDL.LU R86, [R1+0xec8] ;  /* 0x000ec80001567983 */ /* 0x000ea20000300800 */
[----:B------:R-:W-:-:S03]  /*382e0*/  IMAD.MOV.U32 R139, RZ, RZ, R68 ;  /* 0x000000ffff8b7224 */ /* 0x000fc600078e0044 */
[----:B------:R-:W2:Y:S04]  /*382f0*/  LDL.LU R87, [R1+0xecc] ;  /* 0x000ecc0001577983 */ /* 0x000ea80000300800 */
[----:B------:R-:W2:Y:S04]  /*38300*/  LDL.LU R73, [R1+0x2aa4] ;  /* 0x002aa40001497983 */ /* 0x000ea80000300800 */
        /* <DEDUP_REMOVED lines=37> */
[----:B------:R-:W4:Y:S01]  /*38560*/  LDL.LU R52, [R1+0x2a80] ;  /* 0x002a800001347983 */ /* 0x000f220000300800 */
[----:B------:R-:W-:-:S02]  /*38570*/  IMAD.MOV.U32 R14, RZ, RZ, R93 ;  /* 0x000000ffff0e7224 */ /* 0x000fc400078e005d */
[----:B------:R-:W-:Y:S01]  /*38580*/  IMAD.MOV.U32 R15, RZ, RZ, R92 ;  /* 0x000000ffff0f7224 */ /* 0x000fe200078e005c */
        /* <DEDUP_REMOVED lines=14> */
[----:B------:R-:W-:Y:S02]  /*38670*/  IMAD.MOV.U32 R98, RZ, RZ, R56 ;  /* 0x000000ffff627224 */ /* 0x000fe400078e0038 */
[----:B------:R-:W-:Y:S02]  /*38680*/  IMAD.MOV.U32 R99, RZ, RZ, R57 ;  /* 0x000000ffff637224 */ /* 0x000fe400078e0039 */
[----:B--2---:R-:W-:-:S02]  /*38690*/  IMAD.MOV.U32 R19, RZ, RZ, R73 ;  /* 0x000000ffff137224 */ /* 0x004fc400078e0049 */
[----:B---3--:R-:W-:Y:S02]  /*386a0*/  IMAD.MOV.U32 R18, RZ, RZ, R72 ;  /* 0x000000ffff127224 */ /* 0x008fe400078e0048 */
[----:B----4-:R-:W-:Y:S02]  /*386b0*/  IMAD.MOV.U32 R215, RZ, RZ, R81 ;  /* 0x000000ffffd77224 */ /* 0x010fe400078e0051 */
[----:B------:R-:W-:Y:S02]  /*386c0*/  IMAD.MOV.U32 R214, RZ, RZ, R80 ;  /* 0x000000ffffd67224 */ /* 0x000fe400078e0050 */
[----:B------:R-:W-:Y:S02]  /*386d0*/  IMAD.MOV.U32 R213, RZ, RZ, R77 ;  /* 0x000000ffffd57224 */ /* 0x000fe400078e004d */
[----:B------:R-:W-:Y:S02]  /*386e0*/  IMAD.MOV.U32 R212, RZ, RZ, R76 ;  /* 0x000000ffffd47224 */ /* 0x000fe400078e004c */
[----:B------:R-:W2:Y:S04]  /*386f0*/  LDL.LU R76, [R1+0x2a74] ;  /* 0x002a7400014c7983 */ /* 0x000ea80000300800 */
[----:B------:R-:W3:Y:S04]  /*38700*/  LDL.LU R77, [R1+0x2a70] ;  /* 0x002a7000014d7983 */ /* 0x000ee80000300800 */
[----:B------:R-:W4:Y:S04]  /*38710*/  LDL.LU R80, [R1+0x2a6c] ;  /* 0x002a6c0001507983 */ /* 0x000f280000300800 */
[----:B------:R-:W2:Y:S04]  /*38720*/  LDL.LU R81, [R1+0x2a68] ;  /* 0x002a680001517983 */ /* 0x000ea80000300800 */
[----:B-1----:R-:W2:Y:S04]  /*38730*/  LDL.LU R8, [R1+0x11b0] ;  /* 0x0011b00001087983 */ /* 0x002ea80000300800 */
[----:B------:R-:W2:Y:S04]  /*38740*/  LDL.LU R9, [R1+0x11b4] ;  /* 0x0011b40001097983 */ /* 0x000ea80000300800 */
[----:B------:R-:W2:Y:S04]  /*38750*/  LDL.LU R10, [R1+0x11b8] ;  /* 0x0011b800010a7983 */ /* 0x000ea80000300800 */
[----:B------:R-:W2:Y:S01]  /*38760*/  LDL.LU R11, [R1+0x11bc] ;  /* 0x0011bc00010b7983 */ /* 0x000ea20000300800 */
[----:B------:R-:W-:-:S02]  /*38770*/  IMAD.MOV.U32 R16, RZ, RZ, R68 ;  /* 0x000000ffff107224 */ /* 0x000fc400078e0044 */
[----:B------:R-:W-:Y:S01]  /*38780*/  IMAD.MOV.U32 R17, RZ, RZ, R69 ;  /* 0x000000ffff117224 */ /* 0x000fe200078e0045 */
        /* <DEDUP_REMOVED lines=16> */
[----:B------:R-:W-:-:S02]  /*38890*/  IMAD.MOV.U32 R94, RZ, RZ, R52 ;  /* 0x000000ffff5e7224 */ /* 0x000fc400078e0034 */
[----:B------:R-:W-:Y:S01]  /*388a0*/  IMAD.MOV.U32 R95, RZ, RZ, R53 ;  /* 0x000000ffff5f7224 */ /* 0x000fe200078e0035 */
[----:B------:R-:W3:Y:S04]  /*388b0*/  LDL.LU R52, [R1+0x2a44] ;  /* 0x002a440001347983 */ /* 0x000ee80000300800 */
[----:B------:R-:W3:Y:S04]  /*388c0*/  LDL.LU R53, [R1+0x2a40] ;  /* 0x002a400001357983 */ /* 0x000ee80000300800 */
[----:B------:R-:W3:Y:S04]  /*388d0*/  LDL.LU R56, [R1+0x2a3c] ;  /* 0x002a3c0001387983 */ /* 0x000ee80000300800 */
[----:B------:R-:W3:Y:S01]  /*388e0*/  LDL.LU R57, [R1+0x2a38] ;  /* 0x002a380001397983 */ /* 0x000ee20000300800 */
[-C--:B------:R-:W-:Y:S03]  /*388f0*/  HMMA.1688.F32.TF32 R4, R180, R36.reuse, R116 ;  /* 0x00000024b404723c */ /* 0x080fe60000081074 */
[----:B------:R-:W-:Y:S05]  /*38900*/  LDSM.16.M88.4 R116, [R135+UR7+0x6c00] ;  /* 0x006c00078774783b */ /* 0x000fea0008000200 */
[-C--:B------:R-:W-:Y:S08]  /*38910*/  HMMA.1688.F32.TF32 R24, R184, R36.reuse, R196 ;  /* 0x00000024b818723c */ /* 0x080ff000000810c4 */
[-C--:B------:R-:W-:Y:S03]  /*38920*/  HMMA.1688.F32.TF32 R20, R160, R36.reuse, R212 ;  /* 0x00000024a014723c */ /* 0x080fe600000810d4 */
[----:B------:R-:W-:Y:S04]  /*38930*/  STL.64 [R1+0x4b0], R4 ;  /* 0x0004b00401007387 */ /* 0x000fe80000100a00 */
[----:B------:R1:W-:Y:S02]  /*38940*/  STL.64 [R1+0x4b8], R6 ;  /* 0x0004b80601007387 */ /* 0x0003e40000100a00 */
[-C--:B-1----:R-:W-:Y:S02]  /*38950*/  HMMA.1688.F32.TF32 R4, R144, R36.reuse, R12 ;  /* 0x000000249004723c */ /* 0x082fe4000008100c */
[----:B------:R-:W-:Y:S04]  /*38960*/  STL.64 [R1+0x9b0], R24 ;  /* 0x0009b01801007387 */ /* 0x000fe80000100a00 */
[----:B------:R-:W-:Y:S02]  /*38970*/  STL.64 [R1+0x9b8], R26 ;  /* 0x0009b81a01007387 */ /* 0x000fe40000100a00 */
[-C--:B------:R-:W-:Y:S02]  /*38980*/  HMMA.1688.F32.TF32 R12, R228, R36.reuse, R244 ;  /* 0x00000024e40c723c */ /* 0x080fe400000810f4 */
[----:B------:R-:W-:Y:S04]  /*38990*/  STL.64 [R1+0x4a0], R20 ;  /* 0x0004a01401007387 */ /* 0x000fe80000100a00 */
[----:B------:R1:W-:Y:S05]  /*389a0*/  STL.64 [R1+0x4a8], R22 ;  /* 0x0004a81601007387 */ /* 0x0003ea0000100a00 */
[----:B------:R-:W-:Y:S04]  /*389b0*/  STL.64 [R1+0x1630], R4 ;  /* 0x0016300401007387 */ /* 0x000fe80000100a00 */
[----:B------:R-:W-:Y:S01]  /*389c0*/  STL.64 [R1+0x1638], R6 ;  /* 0x0016380601007387 */ /* 0x000fe20000100a00 */
[----:B-1----:R-:W-:Y:S03]  /*389d0*/  HMMA.1688.F32.TF32 R20, R232, R36, R112 ;  /* 0x00000024e814723c */ /* 0x002fe60000081070 */
[----:B------:R-:W-:Y:S04]  /*389e0*/  STL.64 [R1+0x470], R12 ;  /* 0x0004700c01007387 */ /* 0x000fe80000100a00 */
[----:B------:R1:W-:Y:S04]  /*389f0*/  STL.64 [R1+0x478], R14 ;  /* 0x0004780e01007387 */ /* 0x0003e80000100a00 */
[----:B------:R-:W-:Y:S01]  /*38a00*/  LDSM.16.M88.4 R112, [R135+UR7+0x6800] ;  /* 0x006800078770783b */ /* 0x000fe20008000200 */
[-C--:B-1----:R-:W-:Y:S07]  /*38a10*/  HMMA.1688.F32.TF32 R12, R176, R40.reuse, R120 ;  /* 0x00000028b00c723c */ /* 0x082fee0000081078 */
[----:B------:R-:W-:Y:S04]  /*38a20*/  STL.64 [R1+0x16e0], R20 ;  /* 0x0016e01401007387 */ /* 0x000fe80000100a00 */
[----:B------:R-:W-:Y:S04]  /*38a30*/  STL.64 [R1+0x16e8], R22 ;  /* 0x0016e81601007387 */ /* 0x000fe80000100a00 */
[----:B------:R-:W-:Y:S01]  /*38a40*/  LDSM.16.M88.4 R120, [R135+UR7+0x7000] ;  /* 0x007000078778783b */ /* 0x000fe20008000200 */
[-C--:B--2---:R-:W-:Y:S08]  /*38a50*/  HMMA.1688.F32.TF32 R4, R172, R40.reuse, R8 ;  /* 0x00000028ac04723c */ /* 0x084ff00000081008 */
[-C--:B------:R-:W-:Y:S11]  /*38a60*/  HMMA.1688.F32.TF32 R8, R180, R40.reuse, R200 ;  /* 0x00000028b408723c */ /* 0x080ff600000810c8 */
        /* <DEDUP_REMOVED lines=11> */
[-C--:B-1----:R-:W-:Y:S02]  /*38b20*/  HMMA.1688.F32.TF32 R4, R228, R40.reuse, R240 ;  /* 0x00000028e404723c */ /* 0x082fe400000810f0 */
[----:B------:R-:W-:Y:S04]  /*38b30*/  STL.64 [R1+0x430], R12 ;  /* 0x0004300c01007387 */ /* 0x000fe80000100a00 */
[----:B------:R1:W-:Y:S05]  /*38b40*/  STL.64 [R1+0x438], R14 ;  /* 0x0004380e01007387 */ /* 0x0003ea0000100a00 */
[----:B------:R-:W-:Y:S04]  /*38b50*/  STL.64 [R1+0x1610], R8 ;  /* 0x0016100801007387 */ /* 0x000fe80000100a00 */
[----:B------:R3:W-:Y:S01]  /*38b60*/  STL.64 [R1+0x1618], R10 ;  /* 0x0016180a01007387 */ /* 0x0007e20000100a00 */
[----:B-1----:R-:W-:Y:S03]  /*38b70*/  HMMA.1688.F32.TF32 R12, R232, R40, R108 ;  /* 0x00000028e80c723c */ /* 0x002fe6000008106c */
[----:B------:R-:W-:Y:S04]  /*38b80*/  LDSM.16.M88.4 R108, [R135+UR7+0x6400] ;  /* 0x00640007876c783b */ /* 0x000fe80008000200 */
[----:B------:R-:W-:Y:S01]  /*38b90*/  STL.64 [R1+0x410], R4 ;  /* 0x0004100401007387 */ /* 0x000fe20000100a00 */
[-C--:B---3--:R-:W-:Y:S03]  /*38ba0*/  HMMA.1688.F32.TF32 R8, R172, R44.reuse, R148 ;  /* 0x0000002cac08723c */ /* 0x088fe60000081094 */
[----:B------:R1:W-:Y:S05]  /*38bb0*/  STL.64 [R1+0x418], R6 ;  /* 0x0004180601007387 */ /* 0x0003ea0000100a00 */
[-C--:B-1----:R-:W-:Y:S03]  /*38bc0*/  HMMA.1688.F32.TF32 R4, R176, R44.reuse, R140 ;  /* 0x0000002cb004723c */ /* 0x082fe6000008108c */
[----:B------:R-:W-:Y:S04]  /*38bd0*/  STL.64 [R1+0x16c0], R12 ;  /* 0x0016c00c01007387 */ /* 0x000fe80000100a00 */
[----:B------:R1:W-:Y:S04]  /*38be0*/  STL.64 [R1+0x16c8], R14 ;  /* 0x0016c80e01007387 */ /* 0x0003e80000100a00 */
[----:B------:R-:W-:Y:S04]  /*38bf0*/  STL.64 [R1+0x3e0], R8 ;  /* 0x0003e00801007387 */ /* 0x000fe80000100a00 */
[----:B------:R2:W-:Y:S01]  /*38c00*/  STL.64 [R1+0x3e8], R10 ;  /* 0x0003e80a01007387 */ /* 0x0005e20000100a00 */
[-C--:B-1----:R-:W-:Y:S03]  /*38c10*/  HMMA.1688.F32.TF32 R12, R180, R44.reuse, R128 ;  /* 0x0000002cb40c723c */ /* 0x082fe60000081080 */
[----:B------:R-:W-:Y:S04]  /*38c20*/  LDSM.16.M88.4 R128, [R135+UR7+0x7800] ;  /* 0x007800078780783b */ /* 0x000fe80008000200 */
[----:B------:R-:W-:Y:S01]  /*38c30*/  STL.64 [R1+0x560], R4 ;  /* 0x0005600401007387 */ /* 0x000fe20000100a00 */
[-C--:B--2---:R-:W-:Y:S03]  /*38c40*/  HMMA.1688.F32.TF32 R8, R184, R44.reuse, R156 ;  /* 0x0000002cb808723c */ /* 0x084fe6000008109c */
[----:B------:R1:W-:Y:S05]  /*38c50*/  STL.64 [R1+0x568], R6 ;  /* 0x0005680601007387 */ /* 0x0003ea0000100a00 */
[-C--:B-1----:R-:W-:Y:S03]  /*38c60*/  HMMA.1688.F32.TF32 R4, R160, R44.reuse, R152 ;  /* 0x0000002ca004723c */ /* 0x082fe60000081098 */
[----:B------:R-:W-:Y:S04]  /*38c70*/  STL.64 [R1+0x400], R12 ;  /* 0x0004000c01007387 */ /* 0x000fe80000100a00 */
[----:B------:R1:W-:Y:S04]  /*38c80*/  STL.64 [R1+0x408], R14 ;  /* 0x0004080e01007387 */ /* 0x0003e80000100a00 */
[----:B------:R-:W-:Y:S04]  /*38c90*/  STL.64 [R1+0x920], R8 ;  /* 0x0009200801007387 */ /* 0x000fe80000100a00 */
[----:B------:R2:W-:Y:S01]  /*38ca0*/  STL.64 [R1+0x928], R10 ;  /* 0x0009280a01007387 */ /* 0x0005e20000100a00 */
[-C--:B-1----:R-:W-:Y:S03]  /*38cb0*/  HMMA.1688.F32.TF32 R12, R144, R44.reuse, R136 ;  /* 0x0000002c900c723c */ /* 0x082fe60000081088 */
[----:B------:R-:W-:Y:S04]  /*38cc0*/  STL.64 [R1+0x3f0], R4 ;  /* 0x0003f00401007387 */ /* 0x000fe80000100a00 */
[----:B------:R1:W-:Y:S01]  /*38cd0*/  STL.64 [R1+0x3f8], R6 ;  /* 0x0003f80601007387 */ /* 0x0003e20000100a00 */
[-C--:B--2---:R-:W-:Y:S08]  /*38ce0*/  HMMA.1688.F32.TF32 R8, R228, R44.reuse, R236 ;  /* 0x0000002ce408723c */ /* 0x084ff000000810ec */
[----:B-1----:R-:W-:Y:S03]  /*38cf0*/  HMMA.1688.F32.TF32 R4, R232, R44, R104 ;  /* 0x0000002ce804723c */ /* 0x002fe60000081068 */
[----:B------:R-:W-:Y:S04]  /*38d00*/  STL.64 [R1+0x15e0], R12 ;  /* 0x0015e00c01007387 */ /* 0x000fe80000100a00 */
[----:B------:R1:W-:Y:S04]  /*38d10*/  STL.64 [R1+0x15e8], R14 ;  /* 0x0015e80e01007387 */ /* 0x0003e80000100a00 */
[----:B------:R-:W-:Y:S04]  /*38d20*/  STL.64 [R1+0x3d0], R8 ;  /* 0x0003d00801007387 */ /* 0x000fe80000100a00 */
[----:B------:R2:W-:Y:S01]  /*38d30*/  STL.64 [R1+0x3d8], R10 ;  /* 0x0003d80a01007387 */ /* 0x0005e20000100a00 */
[----:B-1----:R-:W-:Y:S01]  /*38d40*/  HMMA.1688.F32.TF32 R12, R172, R48, R224 ;  /* 0x00000030ac0c723c */ /* 0x002fe200000810e0 */
[----:B------:R-:W-:-:S02]  /*38d50*/  IMAD.MOV.U32 R158, RZ, RZ, R53 ;  /* 0x000000ffff9e7224 */ /* 0x000fc400078e0035 */
[----:B------:R-:W-:Y:S04]  /*38d60*/  STL.64 [R1+0x1690], R4 ;  /* 0x0016900401007387 */ /* 0x000fe80000100a00 */
[----:B------:R1:W-:Y:S01]  /*38d70*/  STL.64 [R1+0x1698], R6 ;  /* 0x0016980601007387 */ /* 0x0003e20000100a00 */
[----:B--2---:R-:W-:Y:S01]  /*38d80*/  HMMA.1688.F32.TF32 R8, R176, R48, R84 ;  /* 0x00000030b008723c */ /* 0x004fe20000081054 */
[----:B------:R-:W-:Y:S02]  /*38d90*/  IMAD.MOV.U32 R159, RZ, RZ, R52 ;  /* 0x000000ffff9f7224 */ /* 0x000fe400078e0034 */
[----:B------:R-:W-:Y:S01]  /*38da0*/  IMAD.MOV.U32 R156, RZ, RZ, R57 ;  /* 0x000000ffff9c7224 */ /* 0x000fe200078e0039 */
[----:B------:R-:W2:Y:S01]  /*38db0*/  LDSM.16.M88.4 R52, [R135+UR7+0x2c00] ;  /* 0x002c00078734783b */ /* 0x000ea20008000200 */
[----:B------:R-:W-:-:S02]  /*38dc0*/  IMAD.MOV.U32 R157, RZ, RZ, R56 ;  /* 0x000000ffff9d7224 */ /* 0x000fc400078e0038 */
[----:B------:R-:W-:Y:S01]  /*38dd0*/  IMAD.MOV.U32 R226, RZ, RZ, R61 ;  /* 0x000000ffffe27224 */ /* 0x000fe200078e003d */
[----:B------:R-:W3:Y:S01]  /*38de0*/  LDSM.16.M88.4 R56, [R135+UR7+0x3000] ;  /* 0x003000078738783b */ /* 0x000ee20008000200 */
[----:B-1----:R-:W-:Y:S03]  /*38df0*/  HMMA.1688.F32.TF32 R4, R180, R48, R88 ;  /* 0x00000030b404723c */ /* 0x002fe60000081058 */
        /* <DEDUP_REMOVED lines=8> */
[----:B------:R-:W-:-:S02]  /*38e80*/  IMAD.MOV.U32 R227, RZ, RZ, R60 ;  /* 0x000000ffffe37224 */ /* 0x000fc400078e003c */
[----:B------:R-:W-:Y:S01]  /*38e90*/  IMAD.MOV.U32 R224, RZ, RZ, R65 ;  /* 0x000000ffffe07224 */ /* 0x000fe200078e0041 */
[----:B------:R-:W-:Y:S01]  /*38ea0*/  MOV R139, R68 ;  /* 0x00000044008b7202 */ /* 0x000fe20000000f00 */
[----:B------:R-:W-:Y:S01]  /*38eb0*/  IMAD.MOV.U32 R225, RZ, RZ, R64 ;  /* 0x000000ffffe17224 */ /* 0x000fe200078e0040 */
[----:B------:R-:W-:Y:S01]  /*38ec0*/  LDSM.16.M88.4 R84, [R135+UR7+0x4c00] ;  /* 0x004c00078754783b */ /* 0x000fe20008000200 */
[----:B------:R-:W-:Y:S02]  /*38ed0*/  IMAD.MOV.U32 R138, RZ, RZ, R69 ;  /* 0x000000ffff8a7224 */ /* 0x000fe400078e0045 */
[----:B------:R-:W-:Y:S01]  /*38ee0*/  IMAD.MOV.U32 R136, RZ, RZ, R73 ;  /* 0x000000ffff887224 */ /* 0x000fe200078e0049 */
[----:B------:R-:W-:Y:S01]  /*38ef0*/  LDSM.16.M88.4 R88, [R135+UR7+0x5000] ;  /* 0x005000078758783b */ /* 0x000fe20008000200 */
[----:B-1----:R-:W-:Y:S03]  /*38f00*/  HMMA.1688.F32.TF32 R4, R184, R48, R92 ;  /* 0x00000030b804723c */ /* 0x002fe6000008105c */
[----:B------:R-:W-:Y:S04]  /*38f10*/  STL.64 [R1+0x2a30], R186 ;  /* 0x002a30ba01007387 */ /* 0x000fe80000100a00 */
[----:B------:R-:W-:Y:S04]  /*38f20*/  STL.64 [R1+0x2a28], R184 ;  /* 0x002a28b801007387 */ /* 0x000fe80000100a00 */
[----:B------:R-:W1:Y:S01]  /*38f30*/  LDSM.16.M88.4 R60, [R135+UR7+0x3400] ;  /* 0x00340007873c783b */ /* 0x000e620008000200 */
[----:B------:R-:W-:-:S03]  /*38f40*/  IMAD.MOV.U32 R137, RZ, RZ, R72 ;  /* 0x000000ffff897224 */ /* 0x000fc600078e0048 */
[----:B------:R-:W1:Y:S01]  /*38f50*/  LDSM.16.M88.4 R64, [R135+UR7+0x3800] ;  /* 0x003800078740783b */ /* 0x000e620008000200 */
[----:B------:R-:W-:-:S03]  /*38f60*/  IMAD.MOV.U32 R154, RZ, RZ, R77 ;  /* 0x000000ffff9a7224 */ /* 0x000fc600078e004d */
[----:B------:R-:W1:Y:S04]  /*38f70*/  LDSM.16.M88.4 R68, [R135+UR7+0x3c00] ;  /* 0x003c00078744783b */ /* 0x000e680008000200 */
[----:B------:R-:W-:Y:S04]  /*38f80*/  STL.64 [R1+0x8b0], R4 ;  /* 0x0008b00401007387 */ /* 0x000fe80000100a00 */
[----:B------:R2:W-:Y:S01]  /*38f90*/  STL.64 [R1+0x8b8], R6 ;  /* 0x0008b80601007387 */ /* 0x0005e20000100a00 */
[----:B------:R-:W-:-:S03]  /*38fa0*/  IMAD.MOV.U32 R155, RZ, RZ, R76 ;  /* 0x000000ffff9b7224 */ /* 0x000fc600078e004c */
[----:B------:R-:W1:Y:S01]  /*38fb0*/  LDSM.16.M88.4 R72, [R135+UR7+0x4000] ;  /* 0x004000078748783b */ /* 0x000e620008000200 */
[----:B------:R-:W-:Y:S02]  /*38fc0*/  IMAD.MOV.U32 R152, RZ, RZ, R81 ;  /* 0x000000ffff987224 */ /* 0x000fe400078e0051 */
[----:B----4-:R-:W-:Y:S01]  /*38fd0*/  IMAD.MOV.U32 R153, RZ, RZ, R80 ;  /* 0x000000ffff997224 */ /* 0x010fe200078e0050 */
[----:B------:R-:W4:Y:S01]  /*38fe0*/  LDSM.16.M88.4 R76, [R135+UR7+0x4400] ;  /* 0x00440007874c783b */ /* 0x000f220008000200 */
[-C--:B--2---:R-:W-:Y:S03]  /*38ff0*/  HMMA.1688.F32.TF32 R4, R160, R48.reuse, R96 ;  /* 0x00000030a004723c */ /* 0x084fe60000081060 */
[----:B------:R-:W2:Y:S04]  /*39000*/  LDSM.16.M88.4 R80, [R135+UR7+0x4800] ;  /* 0x004800078750783b */ /* 0x000ea80008000200 */
[----:B------:R-:W1:Y:S01]  /*39010*/  LDSM.16.M88.4 R92, [R135+UR7+0x5400] ;  /* 0x00540007875c783b */ /* 0x000e620008000200 */
[-C--:B------:R-:W-:Y:S03]  /*39020*/  HMMA.1688.F32.TF32 R12, R144, R48.reuse, R248 ;  /* 0x00000030900c723c */ /* 0x080fe600000810f8 */
[----:B------:R-:W1:Y:S04]  /*39030*/  LDSM.16.M88.4 R96, [R135+UR7+0x5800] ;  /* 0x005800078760783b */ /* 0x000e680008000200 */
[----:B------:R-:W-:Y:S01]  /*39040*/  LDSM.16.M88.4 R104, [R135+UR7+0x6000] ;  /* 0x006000078768783b */ /* 0x000fe20008000200 */
[-C--:B------:R-:W-:Y:S03]  /*39050*/  HMMA.1688.F32.TF32 R8, R228, R48.reuse, R220 ;  /* 0x00000030e408723c */ /* 0x080fe600000810dc */
[----:B------:R-:W-:Y:S04]  /*39060*/  STL.64 [R1+0x3b0], R4 ;  /* 0x0003b00401007387 */ /* 0x000fe80000100a00 */
[----:B------:R3:W-:Y:S02]  /*39070*/  STL.64 [R1+0x3b8], R6 ;  /* 0x0003b80601007387 */ /* 0x0007e40000100a00 */
[----:B---3--:R-:W-:Y:S02]  /*39080*/  HMMA.1688.F32.TF32 R4, R232, R48, R100 ;  /* 0x00000030e804723c */ /* 0x008fe40000081064 */
[----:B------:R-:W3:Y:S04]  /*39090*/  LDSM.16.M88.4 R100, [R135+UR7+0x5c00] ;  /* 0x005c00078764783b */ /* 0x000ee80008000200 */
[----:B------:R-:W-:Y:S04]  /*390a0*/  STL.64 [R1+0xe30], R12 ;  /* 0x000e300c01007387 */ /* 0x000fe80000100a00 */
[----:B------:R-:W-:Y:S04]  /*390b0*/  STL.64 [R1+0xe38], R14 ;  /* 0x000e380e01007387 */ /* 0x000fe80000100a00 */
[----:B------:R-:W-:Y:S04]  /*390c0*/  STL.64 [R1+0x390], R8 ;  /* 0x0003900801007387 */ /* 0x000fe80000100a00 */
[----:B------:R1:W-:Y:S04]  /*390d0*/  STL.64 [R1+0x398], R10 ;  /* 0x0003980a01007387 */ /* 0x0003e80000100a00 */
[----:B------:R-:W-:Y:S04]  /*390e0*/  STL.64 [R1+0x1660], R4 ;  /* 0x0016600401007387 */ /* 0x000fe80000100a00 */
[----:B------:R1:W-:Y:S04]  /*390f0*/  STL.64 [R1+0x1668], R6 ;  /* 0x0016680601007387 */ /* 0x0003e80000100a00 */
[----:B------:R-:W-:Y:S04]  /*39100*/  STL [R1+0x2884], R54 ;  /* 0x0028843601007387 */ /* 0x000fe80000100800 */
[----:B------:R-:W2:Y:S04]  /*39110*/  LDSM.16.M88.4 R132, [R135+UR7+0x7c00] ;  /* 0x007c00078784783b */ /* 0x000ea80008000200 */
[----:B------:R-:W-:Y:S04]  /*39120*/  STL [R1+0x2880], R55 ;  /* 0x0028803701007387 */ /* 0x000fe80000100800 */
[----:B------:R-:W-:Y:S04]  /*39130*/  STL [R1+0x288c], R58 ;  /* 0x00288c3a01007387 */ /* 0x000fe80000100800 */
[----:B------:R-:W-:Y:S04]  /*39140*/  STL [R1+0x2888], R59 ;  /* 0x0028883b01007387 */ /* 0x000fe80000100800 */
        /* <DEDUP_REMOVED lines=8> */
[----:B----4-:R1:W-:Y:S04]  /*391d0*/  STL [R1+0x28b4], R78 ;  /* 0x0028b44e01007387 */ /* 0x0103e80000100800 */
[----:B------:R4:W-:Y:S04]  /*391e0*/  STL [R1+0x28b0], R79 ;  /* 0x0028b04f01007387 */ /* 0x0009e80000100800 */
[----:B--2---:R-:W-:Y:S04]  /*391f0*/  STL [R1+0x28bc], R82 ;  /* 0x0028bc5201007387 */ /* 0x004fe80000100800 */
[----:B------:R2:W-:Y:S04]  /*39200*/  STL [R1+0x28b8], R83 ;  /* 0x0028b85301007387 */ /* 0x0005e80000100800 */
[----:B------:R-:W-:Y:S04]  /*39210*/  STL [R1+0x28c4], R86 ;  /* 0x0028c45601007387 */ /* 0x000fe80000100800 */
[----:B------:R1:W-:Y:S04]  /*39220*/  STL [R1+0x28c0], R87 ;  /* 0x0028c05701007387 */ /* 0x0003e80000100800 */
[----:B------:R-:W-:Y:S04]  /*39230*/  STL [R1+0x28cc], R90 ;  /* 0x0028cc5a01007387 */ /* 0x000fe80000100800 */
[----:B------:R-:W-:Y:S01]  /*39240*/  STL [R1+0x28c8], R91 ;  /* 0x0028c85b01007387 */ /* 0x000fe20000100800 */
[C---:B------:R-:W-:Y:S03]  /*39250*/  HMMA.1688.F32.TF32 R8, R172.reuse, R52, R156 ;  /* 0x00000034ac08723c */ /* 0x040fe6000008109c */
[----:B------:R1:W-:Y:S04]  /*39260*/  STL [R1+0x28d4], R94 ;  /* 0x0028d45e01007387 */ /* 0x0003e80000100800 */
[----:B------:R1:W-:Y:S04]  /*39270*/  STL [R1+0x28d0], R95 ;  /* 0x0028d05f01007387 */ /* 0x0003e80000100800 */
[----:B------:R-:W-:Y:S04]  /*39280*/  STL [R1+0x28dc], R98 ;  /* 0x0028dc6201007387 */ /* 0x000fe80000100800 */
[----:B------:R-:W-:Y:S04]  /*39290*/  STL [R1+0x28d8], R99 ;  /* 0x0028d86301007387 */ /* 0x000fe80000100800 */
[----:B---3--:R3:W-:Y:S04]  /*392a0*/  STL [R1+0x28e4], R102 ;  /* 0x0028e46601007387 */ /* 0x0087e80000100800 */
[----:B------:R1:W-:Y:S04]  /*392b0*/  STL [R1+0x28e0], R103 ;  /* 0x0028e06701007387 */ /* 0x0003e80000100800 */
[----:B------:R-:W-:Y:S04]  /*392c0*/  STL [R1+0x28ec], R106 ;  /* 0x0028ec6a01007387 */ /* 0x000fe80000100800 */
[----:B------:R1:W-:Y:S04]  /*392d0*/  STL [R1+0x28e8], R107 ;  /* 0x0028e86b01007387 */ /* 0x0003e80000100800 */
[----:B------:R-:W-:Y:S04]  /*392e0*/  STL [R1+0x28f4], R110 ;  /* 0x0028f46e01007387 */ /* 0x000fe80000100800 */
[----:B------:R1:W-:Y:S04]  /*392f0*/  STL [R1+0x28f0], R111 ;  /* 0x0028f06f01007387 */ /* 0x0003e80000100800 */
[----:B------:R-:W-:Y:S04]  /*39300*/  STL [R1+0x28fc], R114 ;  /* 0x0028fc7201007387 */ /* 0x000fe80000100800 */
[----:B------:R-:W-:Y:S04]  /*39310*/  STL [R1+0x28f8], R115 ;  /* 0x0028f87301007387 */ /* 0x000fe80000100800 */
[----:B------:R1:W-:Y:S04]  /*39320*/  STL [R1+0x2904], R118 ;  /* 0x0029047601007387 */ /* 0x0003e80000100800 */
[----:B------:R1:W-:Y:S04]  /*39330*/  STL [R1+0x2900], R119 ;  /* 0x0029007701007387 */ /* 0x0003e80000100800 */
[----:B------:R-:W-:Y:S04]  /*39340*/  STL [R1+0x290c], R122 ;  /* 0x00290c7a01007387 */ /* 0x000fe80000100800 */
[----:B------:R-:W-:Y:S04]  /*39350*/  STL [R1+0x2908], R123 ;  /* 0x0029087b01007387 */ /* 0x000fe80000100800 */
[----:B------:R1:W-:Y:S04]  /*39360*/  STL [R1+0x2914], R126 ;  /* 0x0029147e01007387 */ /* 0x0003e80000100800 */
[----:B------:R1:W-:Y:S04]  /*39370*/  STL [R1+0x2910], R127 ;  /* 0x0029107f01007387 */ /* 0x0003e80000100800 */
[----:B------:R-:W-:Y:S04]  /*39380*/  STL [R1+0x291c], R130 ;  /* 0x00291c8201007387 */ /* 0x000fe80000100800 */
[----:B------:R-:W-:Y:S01]  /*39390*/  STL [R1+0x2918], R131 ;  /* 0x0029188301007387 */ /* 0x000fe20000100800 */
[----:B------:R-:W-:Y:S03]  /*393a0*/  HMMA.1688.F32.TF32 R4, R172, R56, R224 ;  /* 0x00000038ac04723c */ /* 0x000fe600000810e0 */
[----:B------:R1:W-:Y:S04]  /*393b0*/  STL [R1+0x2924], R134 ;  /* 0x0029248601007387 */ /* 0x0003e80000100800 */
[----:B------:R1:W-:Y:S04]  /*393c0*/  STL [R1+0x2920], R135 ;  /* 0x0029208701007387 */ /* 0x0003e80000100800 */
[----:B------:R-:W-:Y:S04]  /*393d0*/  STL.64 [R1+0x380], R8 ;  /* 0x0003800801007387 */ /* 0x000fe80000100a00 */
[----:B------:R-:W-:Y:S04]  /*393e0*/  STL.64 [R1+0x388], R10 ;  /* 0x0003880a01007387 */ /* 0x000fe80000100a00 */
[----:B------:R-:W3:Y:S04]  /*393f0*/  LDL.LU R224, [R1+0x1580] ;  /* 0x0015800001e07983 */ /* 0x000ee80000300800 */
[----:B------:R-:W3:Y:S04]  /*39400*/  LDL.LU R225, [R1+0x1584] ;  /* 0x0015840001e17983 */ /* 0x000ee80000300800 */
[----:B------:R-:W3:Y:S04]  /*39410*/  LDL.LU R226, [R1+0x1588] ;  /* 0x0015880001e27983 */ /* 0x000ee80000300800 */
[----:B------:R-:W3:Y:S01]  /*39420*/  LDL.LU R227, [R1+0x158c] ;  /* 0x00158c0001e37983 */ /* 0x000ee20000300800 */
[----:B-1----:R-:W-:-:S02]  /*39430*/  IMAD.MOV.U32 R78, RZ, RZ, R4 ;  /* 0x000000ffff4e7224 */ /* 0x002fc400078e0004 */
[----:B----4-:R-:W-:Y:S02]  /*39440*/  IMAD.MOV.U32 R79, RZ, RZ, R5 ;  /* 0x000000ffff4f7224 */ /* 0x010fe400078e0005 */
[----:B------:R-:W-:Y:S02]  /*39450*/  IMAD.MOV.U32 R74, RZ, RZ, R6 ;  /* 0x000000ffff4a7224 */ /* 0x000fe400078e0006 */
[----:B------:R-:W-:Y:S02]  /*39460*/  IMAD.MOV.U32 R75, RZ, RZ, R7 ;  /* 0x000000ffff4b7224 */ /* 0x000fe400078e0007 */
[----:B------:R-:W-:Y:S03]  /*39470*/  HMMA.1688.F32.TF32 R4, R172, R60, R136 ;  /* 0x0000003cac04723c */ /* 0x000fe60000081088 */
[----:B------:R1:W-:Y:S04]  /*39480*/  STL [R1+0x2934], R75 ;  /* 0x0029344b01007387 */ /* 0x0003e80000100800 */
[----:B------:R4:W-:Y:S04]  /*39490*/  STL [R1+0x2930], R74 ;  /* 0x0029304a01007387 */ /* 0x0009e80000100800 */
[----:B------:R1:W-:Y:S04]  /*394a0*/  STL [R1+0x292c], R79 ;  /* 0x00292c4f01007387 */ /* 0x0003e80000100800 */
[----:B------:R1:W-:Y:S04]  /*394b0*/  STL [R1+0x2928], R78 ;  /* 0x0029284e01007387 */ /* 0x0003e80000100800 */
[----:B------:R-:W4:Y:S04]  /*394c0*/  LDL.LU R136, [R1+0x1570] ;  /* 0x0015700001887983 */ /* 0x000f280000300800 */
[----:B------:R-:W4:Y:S04]  /*394d0*/  LDL.LU R137, [R1+0x1574] ;  /* 0x0015740001897983 */ /* 0x000f280000300800 */
[----:B------:R-:W4:Y:S04]  /*394e0*/  LDL.LU R138, [R1+0x1578] ;  /* 0x00157800018a7983 */ /* 0x000f280000300800 */
[----:B------:R-:W4:Y:S01]  /*394f0*/  LDL.LU R139, [R1+0x157c] ;  /* 0x00157c00018b7983 */ /* 0x000f220000300800 */
[----:B--2---:R-:W-:-:S02]  /*39500*/  IMAD.MOV.U32 R83, RZ, RZ, R7 ;  /* 0x000000ffff537224 */ /* 0x004fc400078e0007 */
[----:B------:R-:W-:Y:S02]  /*39510*/  IMAD.MOV.U32 R82, RZ, RZ, R6 ;  /* 0x000000ffff527224 */ /* 0x000fe400078e0006 */
[----:B------:R-:W-:Y:S02]  /*39520*/  IMAD.MOV.U32 R87, RZ, RZ, R5 ;  /* 0x000000ffff577224 */ /* 0x000fe400078e0005 */
[----:B------:R-:W-:Y:S01]  /*39530*/  IMAD.MOV.U32 R86, RZ, RZ, R4 ;  /* 0x000000ffff567224 */ /* 0x000fe200078e0004 */
[----:B------:R2:W-:Y:S01]  /*39540*/  STL [R1+0x2944], R83 ;  /* 0x0029445301007387 */ /* 0x0005e20000100800 */
[----:B------:R-:W-:Y:S03]  /*39550*/  HMMA.1688.F32.TF32 R4, R172, R64, R152 ;  /* 0x00000040ac04723c */ /* 0x000fe60000081098 */
[----:B------:R1:W-:Y:S04]  /*39560*/  STL [R1+0x2940], R82 ;  /* 0x0029405201007387 */ /* 0x0003e80000100800 */
[----:B------:R1:W-:Y:S04]  /*39570*/  STL [R1+0x293c], R87 ;  /* 0x00293c5701007387 */ /* 0x0003e80000100800 */
[----:B------:R1:W-:Y:S04]  /*39580*/  STL [R1+0x2938], R86 ;  /* 0x0029385601007387 */ /* 0x0003e80000100800 */
[----:B------:R-:W2:Y:S04]  /*39590*/  LDL.LU R156, [R1+0x1560] ;  /* 0x00156000019c7983 */ /* 0x000ea80000300800 */
[----:B------:R-:W2:Y:S04]  /*395a0*/  LDL.LU R157, [R1+0x1564] ;  /* 0x00156400019d7983 */ /* 0x000ea80000300800 */
[----:B------:R-:W2:Y:S04]  /*395b0*/  LDL.LU R158, [R1+0x1568] ;  /* 0x00156800019e7983 */ /* 0x000ea80000300800 */
[----:B------:R-:W2:Y:S01]  /*395c0*/  LDL.LU R159, [R1+0x156c] ;  /* 0x00156c00019f7983 */ /* 0x000ea20000300800 */
[----:B------:R-:W-:-:S02]  /*395d0*/  IMAD.MOV.U32 R67, RZ, RZ, R7 ;  /* 0x000000ffff437224 */ /* 0x000fc400078e0007 */
[----:B------:R-:W-:Y:S02]  /*395e0*/  IMAD.MOV.U32 R66, RZ, RZ, R6 ;  /* 0x000000ffff427224 */ /* 0x000fe400078e0006 */
[----:B------:R-:W-:Y:S02]  /*395f0*/  IMAD.MOV.U32 R71, RZ, RZ, R5 ;  /* 0x000000ffff477224 */ /* 0x000fe400078e0005 */
[----:B------:R-:W-:Y:S01]  /*39600*/  IMAD.MOV.U32 R70, RZ, RZ, R4 ;  /* 0x000000ffff467224 */ /* 0x000fe200078e0004 */
[----:B------:R1:W-:Y:S04]  /*39610*/  STL [R1+0x2954], R67 ;  /* 0x0029544301007387 */ /* 0x0003e80000100800 */
[----:B------:R1:W-:Y:S04]  /*39620*/  STL [R1+0x2950], R66 ;  /* 0x0029504201007387 */ /* 0x0003e80000100800 */
[----:B------:R1:W-:Y:S04]  /*39630*/  STL [R1+0x294c], R71 ;  /* 0x00294c4701007387 */ /* 0x0003e80000100800 */
[----:B------:R1:W-:Y:S01]  /*39640*/  STL [R1+0x2948], R70 ;  /* 0x0029484601007387 */ /* 0x0003e20000100800 */
[----:B---3--:R-:W-:Y:S03]  /*39650*/  HMMA.1688.F32.TF32 R4, R172, R68, R224 ;  /* 0x00000044ac04723c */ /* 0x008fe600000810e0 */
[----:B------:R-:W3:Y:S04]  /*39660*/  LDL.LU R224, [R1+0x1550] ;  /* 0x0015500001e07983 */ /* 0x000ee80000300800 */
[----:B------:R-:W3:Y:S04]  /*39670*/  LDL.LU R225, [R1+0x1554] ;  /* 0x0015540001e17983 */ /* 0x000ee80000300800 */
[----:B------:R-:W3:Y:S04]  /*39680*/  LDL.LU R226, [R1+0x1558] ;  /* 0x0015580001e27983 */ /* 0x000ee80000300800 */
[----:B------:R-:W3:Y:S04]  /*39690*/  LDL.LU R227, [R1+0x155c] ;  /* 0x00155c0001e37983 */ /* 0x000ee80000300800 */
[----:B------:R-:W-:-:S02]  /*396a0*/  IMAD.MOV.U32 R94, RZ, RZ, R4 ;  /* 0x000000ffff5e7224 */ /* 0x000fc400078e0004 */
[----:B------:R-:W-:Y:S02]  /*396b0*/  IMAD.MOV.U32 R95, RZ, RZ, R5 ;  /* 0x000000ffff5f7224 */ /* 0x000fe400078e0005 */
[----:B------:R-:W-:Y:S02]  /*396c0*/  IMAD.MOV.U32 R90, RZ, RZ, R6 ;  /* 0x000000ffff5a7224 */ /* 0x000fe400078e0006 */
[----:B------:R-:W-:-:S05]  /*396d0*/  IMAD.MOV.U32 R91, RZ, RZ, R7 ;  /* 0x000000ffff5b7224 */ /* 0x000fca00078e0007 */
[----:B------:R1:W-:Y:S04]  /*396e0*/  STL [R1+0x2964], R91 ;  /* 0x0029645b01007387 */ /* 0x0003e80000100800 */
[----:B------:R1:W-:Y:S01]  /*396f0*/  STL [R1+0x2960], R90 ;  /* 0x0029605a01007387 */ /* 0x0003e20000100800 */
[----:B----4-:R-:W-:Y:S03]  /*39700*/  HMMA.1688.F32.TF32 R4, R172, R72, R136 ;  /* 0x00000048ac04723c */ /* 0x010fe60000081088 */
[----:B------:R4:W-:Y:S04]  /*39710*/  STL [R1+0x295c], R95 ;  /* 0x00295c5f01007387 */ /* 0x0009e80000100800 */
[----:B------:R1:W-:Y:S04]  /*39720*/  STL [R1+0x2958], R94 ;  /* 0x0029585e01007387 */ /* 0x0003e80000100800 */
[----:B------:R-:W4:Y:S04]  /*39730*/  LDL.LU R152, [R1+0x1540] ;  /* 0x0015400001987983 */ /* 0x000f280000300800 */
[----:B------:R-:W4:Y:S04]  /*39740*/  LDL.LU R153, [R1+0x1544] ;  /* 0x0015440001997983 */ /* 0x000f280000300800 */
[----:B------:R-:W4:Y:S04]  /*39750*/  LDL.LU R154, [R1+0x1548] ;  /* 0x00154800019a7983 */ /* 0x000f280000300800 */
[----:B------:R-:W4:Y:S01]  /*39760*/  LDL.LU R155, [R1+0x154c] ;  /* 0x00154c00019b7983 */ /* 0x000f220000300800 */
[----:B------:R-:W-:-:S02]  /*39770*/  IMAD.MOV.U32 R102, RZ, RZ, R4 ;  /* 0x000000ffff667224 */ /* 0x000fc400078e0004 */
[----:B------:R-:W-:Y:S01]  /*39780*/  IMAD.MOV.U32 R103, RZ, RZ, R5 ;  /* 0x000000ffff677224 */ /* 0x000fe200078e0005 */
[----:B------:R-:W4:Y:S01]  /*39790*/  LDL.LU R136, [R1+0x1530] ;  /* 0x0015300001887983 */ /* 0x000f220000300800 */
[----:B------:R-:W-:Y:S02]  /*397a0*/  IMAD.MOV.U32 R98, RZ, RZ, R6 ;  /* 0x000000ffff627224 */ /* 0x000fe400078e0006 */
[----:B------:R-:W-:Y:S01]  /*397b0*/  IMAD.MOV.U32 R99, RZ, RZ, R7 ;  /* 0x000000ffff637224 */ /* 0x000fe200078e0007 */
[----:B------:R-:W4:Y:S04]  /*397c0*/  LDL.LU R137, [R1+0x1534] ;  /* 0x0015340001897983 */ /* 0x000f280000300800 */
[----:B------:R-:W4:Y:S01]  /*397d0*/  LDL.LU R138, [R1+0x1538] ;  /* 0x00153800018a7983 */ /* 0x000f220000300800 */
[----:B--2---:R-:W-:Y:S03]  /*397e0*/  HMMA.1688.F32.TF32 R4, R172, R76, R156 ;  /* 0x0000004cac04723c */ /* 0x004fe6000008109c */
[----:B------:R-:W2:Y:S04]  /*397f0*/  LDL.LU R139, [R1+0x153c] ;  /* 0x00153c00018b7983 */ /* 0x000ea80000300800 */
[----:B------:R1:W-:Y:S04]  /*39800*/  STL [R1+0x2974], R99 ;  /* 0x0029746301007387 */ /* 0x0003e80000100800 */
[----:B------:R1:W-:Y:S04]  /*39810*/  STL [R1+0x2970], R98 ;  /* 0x0029706201007387 */ /* 0x0003e80000100800 */
[----:B------:R1:W-:Y:S04]  /*39820*/  STL [R1+0x296c], R103 ;  /* 0x00296c6701007387 */ /* 0x0003e80000100800 */
[----:B------:R-:W-:-:S02]  /*39830*/  IMAD.MOV.U32 R107, RZ, RZ, R7 ;  /* 0x000000ffff6b7224 */ /* 0x000fc400078e0007 */
[----:B------:R-:W-:Y:S02]  /*39840*/  IMAD.MOV.U32 R106, RZ, RZ, R6 ;  /* 0x000000ffff6a7224 */ /* 0x000fe400078e0006 */
[----:B------:R-:W-:Y:S01]  /*39850*/  IMAD.MOV.U32 R111, RZ, RZ, R5 ;  /* 0x000000ffff6f7224 */ /* 0x000fe200078e0005 */
[----:B------:R1:W-:Y:S01]  /*39860*/  STL [R1+0x2968], R102 ;  /* 0x0029686601007387 */ /* 0x0003e20000100800 */
[----:B------:R-:W-:-:S03]  /*39870*/  IMAD.MOV.U32 R110, RZ, RZ, R4 ;  /* 0x000000ffff6e7224 */ /* 0x000fc600078e0004 */
        /* <DEDUP_REMOVED lines=12> */
[----:B------:R-:W-:Y:S01]  /*39940*/  IMAD.MOV.U32 R62, RZ, RZ, R4 ;  /* 0x000000ffff3e7224 */ /* 0x000fe200078e0004 */
[----:B------:R1:W-:Y:S04]  /*39950*/  STL [R1+0x2994], R59 ;  /* 0x0029943b01007387 */ /* 0x0003e80000100800 */
[----:B------:R1:W-:Y:S04]  /*39960*/  STL [R1+0x2990], R58 ;  /* 0x0029903a01007387 */ /* 0x0003e80000100800 */
[----:B------:R1:W-:Y:S04]  /*39970*/  STL [R1+0x298c], R63 ;  /* 0x00298c3f01007387 */ /* 0x0003e80000100800 */
[----:B------:R1:W-:Y:S04]  /*39980*/  STL [R1+0x2988], R62 ;  /* 0x0029883e01007387 */ /* 0x0003e80000100800 */
        /* <DEDUP_REMOVED lines=16> */
[----:B----4-:R-:W-:Y:S03]  /*39a90*/  HMMA.1688.F32.TF32 R4, R172, R84, R152 ;  /* 0x00000054ac04723c */ /* 0x010fe60000081098 */
[----:B------:R-:W4:Y:S04]  /*39aa0*/  LDL.LU R152, [R1+0x14d0] ;  /* 0x0014d00001987983 */ /* 0x000f280000300800 */
[----:B------:R-:W4:Y:S04]  /*39ab0*/  LDL.LU R153, [R1+0x14d4] ;  /* 0x0014d40001997983 */ /* 0x000f280000300800 */
[----:B------:R-:W4:Y:S04]  /*39ac0*/  LDL.LU R154, [R1+0x14d8] ;  /* 0x0014d800019a7983 */ /* 0x000f280000300800 */
[----:B------:R-:W4:Y:S04]  /*39ad0*/  LDL.LU R155, [R1+0x14dc] ;  /* 0x0014dc00019b7983 */ /* 0x000f280000300800 */
[----:B------:R-:W-:-:S02]  /*39ae0*/  IMAD.MOV.U32 R118, RZ, RZ, R4 ;  /* 0x000000ffff767224 */ /* 0x000fc400078e0004 */
[----:B------:R-:W-:Y:S02]  /*39af0*/  IMAD.MOV.U32 R119, RZ, RZ, R5 ;  /* 0x000000ffff777224 */ /* 0x000fe400078e0005 */
[----:B------:R-:W-:Y:S02]  /*39b00*/  IMAD.MOV.U32 R114, RZ, RZ, R6 ;  /* 0x000000ffff727224 */ /* 0x000fe400078e0006 */
[----:B------:R-:W-:Y:S02]  /*39b10*/  IMAD.MOV.U32 R115, RZ, RZ, R7 ;  /* 0x000000ffff737224 */ /* 0x000fe400078e0007 */
[----:B--2---:R-:W-:Y:S01]  /*39b20*/  HMMA.1688.F32.TF32 R4, R172, R88, R136 ;  /* 0x00000058ac04723c */ /* 0x004fe20000081088 */
[----:B------:R-:W2:Y:S04]  /*39b30*/  LDL.LU R136, [R1+0x14c0] ;  /* 0x0014c00001887983 */ /* 0x000ea80000300800 */
[----:B------:R-:W2:Y:S04]  /*39b40*/  LDL.LU R137, [R1+0x14c4] ;  /* 0x0014c40001897983 */ /* 0x000ea80000300800 */
[----:B------:R-:W2:Y:S04]  /*39b50*/  LDL.LU R138, [R1+0x14c8] ;  /* 0x0014c800018a7983 */ /* 0x000ea80000300800 */
[----:B------:R-:W2:Y:S06]  /*39b60*/  LDL.LU R139, [R1+0x14cc] ;  /* 0x0014cc00018b7983 */ /* 0x000eac0000300800 */
[----:B------:R-:W-:-:S02]  /*39b70*/  IMAD.MOV.U32 R126, RZ, RZ, R4 ;  /* 0x000000ffff7e7224 */ /* 0x000fc400078e0004 */
[----:B------:R-:W-:Y:S02]  /*39b80*/  IMAD.MOV.U32 R127, RZ, RZ, R5 ;  /* 0x000000ffff7f7224 */ /* 0x000fe400078e0005 */
[----:B------:R-:W-:Y:S02]  /*39b90*/  IMAD.MOV.U32 R122, RZ, RZ, R6 ;  /* 0x000000ffff7a7224 */ /* 0x000fe400078e0006 */
[----:B------:R-:W-:Y:S02]  /*39ba0*/  IMAD.MOV.U32 R123, RZ, RZ, R7 ;  /* 0x000000ffff7b7224 */ /* 0x000fe400078e0007 */
[----:B---3--:R-:W-:Y:S01]  /*39bb0*/  HMMA.1688.F32.TF32 R4, R172, R92, R224 ;  /* 0x0000005cac04723c */ /* 0x008fe200000810e0 */
[----:B------:R-:W3:Y:S04]  /*39bc0*/  LDL.LU R224, [R1+0x14b0] ;  /* 0x0014b00001e07983 */ /* 0x000ee80000300800 */
[----:B------:R-:W3:Y:S04]  /*39bd0*/  LDL.LU R225, [R1+0x14b4] ;  /* 0x0014b40001e17983 */ /* 0x000ee80000300800 */
[----:B------:R-:W3:Y:S04]  /*39be0*/  LDL.LU R226, [R1+0x14b8] ;  /* 0x0014b80001e27983 */ /* 0x000ee80000300800 */
[----:B------:R-:W3:Y:S06]  /*39bf0*/  LDL.LU R227, [R1+0x14bc] ;  /* 0x0014bc0001e37983 */ /* 0x000eec0000300800 */
[----:B------:R-:W-:-:S02]  /*39c00*/  IMAD.MOV.U32 R134, RZ, RZ, R4 ;  /* 0x000000ffff867224 */ /* 0x000fc400078e0004 */
[----:B------:R-:W-:Y:S02]  /*39c10*/  IMAD.MOV.U32 R135, RZ, RZ, R5 ;  /* 0x000000ffff877224 */ /* 0x000fe400078e0005 */
[----:B------:R-:W-:Y:S02]  /*39c20*/  IMAD.MOV.U32 R130, RZ, RZ, R6 ;  /* 0x000000ffff827224 */ /* 0x000fe400078e0006 */
[----:B------:R-:W-:Y:S02]  /*39c30*/  IMAD.MOV.U32 R131, RZ, RZ, R7 ;  /* 0x000000ffff837224 */ /* 0x000fe400078e0007 */
[----:B------:R-:W-:-:S15]  /*39c40*/  HMMA.1688.F32.TF32 R4, R172, R96, R164 ;  /* 0x00000060ac04723c */ /* 0x000fde00000810a4 */
[----:B------:R-:W-:-:S04]  /*39c50*/  NOP ;  /* 0x0000000000007918 */ /* 0x000fc80000000000 */
[----:B------:R-:W-:Y:S01]  /*39c60*/  IMAD.MOV.U32 R54, RZ, RZ, R4 ;  /* 0x000000ffff367224 */ /* 0x000fe200078e0004 */
[----:B------:R-:W-:Y:S01]  /*39c70*/  MOV R55, R5 ;  /* 0x0000000500377202 */ /* 0x000fe20000000f00 */
[----:B------:R-:W-:Y:S02]  /*39c80*/  IMAD.MOV.U32 R50, RZ, RZ, R6 ;  /* 0x000000ffff327224 */ /* 0x000fe400078e0006 */
[----:B------:R-:W-:Y:S02]  /*39c90*/  IMAD.MOV.U32 R51, RZ, RZ, R7 ;  /* 0x000000ffff337224 */ /* 0x000fe400078e0007 */
[----:B------:R-:W-:-:S15]  /*39ca0*/  HMMA.1688.F32.TF32 R4, R172, R100, R148 ;  /* 0x00000064ac04723c */ /* 0x000fde0000081094 */
[----:B------:R-:W-:-:S04]  /*39cb0*/  NOP ;  /* 0x0000000000007918 */ /* 0x000fc80000000000 */
[----:B-1----:R-:W-:Y:S02]  /*39cc0*/  IMAD.MOV.U32 R75, RZ, RZ, R4 ;  /* 0x000000ffff4b7224 */ /* 0x002fe400078e0004 */
        /* <DEDUP_REMOVED lines=21> */
[----:B--2---:R-:W-:-:S15]  /*39e20*/  HMMA.1688.F32.TF32 R4, R172, R116, R136 ;  /* 0x00000074ac04723c */ /* 0x004fde0000081088 */
[----:B------:R-:W-:-:S04]  /*39e30*/  NOP ;  /* 0x0000000000007918 */ /* 0x000fc80000000000 */
[----:B------:R-:W-:Y:S02]  /*39e40*/  IMAD.MOV.U32 R91, RZ, RZ, R4 ;  /* 0x000000ffff5b7224 */ /* 0x000fe400078e0004 */
[----:B------:R-:W-:Y:S02]  /*39e50*/  IMAD.MOV.U32 R90, RZ, RZ, R5 ;  /* 0x000000ffff5a7224 */ /* 0x000fe400078e0005 */
[----:B------:R-:W-:Y:S02]  /*39e60*/  IMAD.MOV.U32 R95, RZ, RZ, R6 ;  /* 0x000000ffff5f7224 */ /* 0x000fe400078e0006 */
[----:B------:R-:W-:Y:S02]  /*39e70*/  IMAD.MOV.U32 R94, RZ, RZ, R7 ;  /* 0x000000ffff5e7224 */ /* 0x000fe400078e0007 */
[----:B---3--:R-:W-:Y:S01]  /*39e80*/  HMMA.1688.F32.TF32 R4, R172, R120, R224 ;  /* 0x00000078ac04723c */ /* 0x008fe200000810e0 */
        /* <DEDUP_REMOVED lines=84> */
[----:B--2---:R-:W-:-:S15]  /*3a3d0*/  HMMA.1688.F32.TF32 R28, R172, R124, R28 ;  /* 0x0000007cac1c723c */ /* 0x004fde000008101c */
[----:B------:R-:W-:-:S04]  /*3a3e0*/  NOP ;  /* 0x0000000000007918 */ /* 0x000fc80000000000 */
[----:B------:R-:W-:Y:S02]  /*3a3f0*/  IMAD.MOV.U32 R107, RZ, RZ, R28 ;  /* 0x000000ffff6b7224 */ /* 0x000fe400078e001c */
[----:B------:R-:W-:Y:S02]  /*3a400*/  IMAD.MOV.U32 R106, RZ, RZ, R29 ;  /* 0x000000ffff6a7224 */ /* 0x000fe400078e001d */
[----:B------:R-:W-:Y:S02]  /*3a410*/  IMAD.MOV.U32 R111, RZ, RZ, R30 ;  /* 0x000000ffff6f7224 */ /* 0x000fe400078e001e */
[----:B------:R-:W-:Y:S02]  /*3a420*/  IMAD.MOV.U32 R110, RZ, RZ, R31 ;  /* 0x000000ffff6e7224 */ /* 0x000fe400078e001f */
[----:B---3--:R-:W-:-:S15]  /*3a430*/  HMMA.1688.F32.TF32 R28, R172, R128, R192 ;  /* 0x00000080ac1c723c */ /* 0x008fde00000810c0 */
[----:B------:R-:W-:-:S04]  /*3a440*/  NOP ;  /* 0x0000000000007918 */ /* 0x000fc80000000000 */
[----:B------:R-:W-:Y:S02]  /*3a450*/  IMAD.MOV.U32 R42, RZ, RZ, R28 ;  /* 0x000000ffff2a7224 */ /* 0x000fe400078e001c */
[----:B------:R-:W-:Y:S02]  /*3a460*/  IMAD.MOV.U32 R43, RZ, RZ, R29 ;  /* 0x000000ffff2b7224 */ /* 0x000fe400078e001d */
[----:B------:R-:W-:Y:S02]  /*3a470*/  IMAD.MOV.U32 R38, RZ, RZ, R30 ;  /* 0x000000ffff267224 */ /* 0x000fe400078e001e */
[----:B------:R-:W-:Y:S02]  /*3a480*/  IMAD.MOV.U32 R39, RZ, RZ, R31 ;  /* 0x000000ffff277224 */ /* 0x000fe400078e001f */
[----:B----4-:R-:W-:Y:S08]  /*3a490*/  HMMA.1688.F32.TF32 R28, R172, R132, R208 ;  /* 0x00000084ac1c723c */ /* 0x010ff000000810d0 */
[----:B------:R-:W-:Y:S11]  /*3a4a0*/  HMMA.1688.F32.TF32 R168, R176, R52, R24 ;  /* 0x00000034b0a8723c */ /* 0x000ff60000081018 */
[----:B------:R-:W-:-:S02]  /*3a4b0*/  IMAD.MOV.U32 R59, RZ, RZ, R28 ;  /* 0x000000ffff3b7224 */ /* 0x000fc400078e001c */
[----:B------:R-:W-:Y:S02]  /*3a4c0*/  IMAD.MOV.U32 R58, RZ, RZ, R29 ;  /* 0x000000ffff3a7224 */ /* 0x000fe400078e001d */
[----:B------:R-:W-:Y:S02]  /*3a4d0*/  IMAD.MOV.U32 R63, RZ, RZ, R30 ;  /* 0x000000ffff3f7224 */ /* 0x000fe400078e001e */
[----:B------:R-:W-:Y:S02]  /*3a4e0*/  IMAD.MOV.U32 R62, RZ, RZ, R31 ;  /* 0x000000ffff3e7224 */ /* 0x000fe400078e001f */
[C---:B------:R-:W-:Y:S08]  /*3a4f0*/  HMMA.1688.F32.TF32 R28, R176.reuse, R56, R20 ;  /* 0x00000038b01c723c */ /* 0x040ff00000081014 */
[C---:B------:R-:W-:Y:S08]  /*3a500*/  HMMA.1688.F32.TF32 R24, R176.reuse, R60, R4 ;  /* 0x0000003cb018723c */ /* 0x040ff00000081004 */
        /* <DEDUP_REMOVED lines=12> */
[----:B------:R-:W-:Y:S04]  /*3a5d0*/  STL.64 [R1+0x4d0], R4 ;  /* 0x0004d00401007387 */ /* 0x000fe80000100a00 */
[----:B------:R1:W-:Y:S02]  /*3a5e0*/  STL.64 [R1+0x4d8], R6 ;  /* 0x0004d80601007387 */ /* 0x0003e40000100a00 */
[C---:B-1----:R-:W-:Y:S02]  /*3a5f0*/  HMMA.1688.F32.TF32 R4, R176.reuse, R80, R200 ;  /* 0x00000050b004723c */ /* 0x042fe400000810c8 */
[----:B------:R-:W-:Y:S04]  /*3a600*/  STL.64 [R1+0x4f0], R12 ;  /* 0x0004f00c01007387 */ /* 0x000fe80000100a00 */
[----:B------:R1:W-:Y:S04]  /*3a610*/  STL.64 [R1+0x4f8], R14 ;  /* 0x0004f80e01007387 */ /* 0x0003e80000100a00 */
[----:B------:R-:W-:Y:S04]  /*3a620*/  STL.64 [R1+0x510], R8 ;  /* 0x0005100801007387 */ /* 0x000fe80000100a00 */
[----:B------:R2:W-:Y:S01]  /*3a630*/  STL.64 [R1+0x518], R10 ;  /* 0x0005180a01007387 */ /* 0x0005e20000100a00 */
[C---:B-1----:R-:W-:Y:S04]  /*3a640*/  HMMA.1688.F32.TF32 R12, R176.reuse, R84, R216 ;  /* 0x00000054b00c723c */ /* 0x042fe800000810d8 */
[----:B------:R-:W-:Y:S04]  /*3a650*/  STL.64 [R1+0x550], R4 ;  /* 0x0005500401007387 */ /* 0x000fe80000100a00 */
[----:B------:R1:W-:Y:S01]  /*3a660*/  STL.64 [R1+0x558], R6 ;  /* 0x0005580601007387 */ /* 0x0003e20000100a00 */
[C---:B--2---:R-:W-:Y:S08]  /*3a670*/  HMMA.1688.F32.TF32 R8, R176.reuse, R88, R16 ;  /* 0x00000058b008723c */ /* 0x044ff00000081010 */
[C---:B-1----:R-:W-:Y:S02]  /*3a680*/  HMMA.1688.F32.TF32 R4, R176.reuse, R92, R164 ;  /* 0x0000005cb004723c */ /* 0x042fe400000810a4 */
[----:B------:R-:W-:Y:S04]  /*3a690*/  STL.64 [R1+0x570], R12 ;  /* 0x0005700c01007387 */ /* 0x000fe80000100a00 */
[----:B------:R1:W-:Y:S05]  /*3a6a0*/  STL.64 [R1+0x578], R14 ;  /* 0x0005780e01007387 */ /* 0x0003ea0000100a00 */
        /* <DEDUP_REMOVED lines=149> */
[----:B------:R-:W-:Y:S04]  /*3b000*/  STL.64 [R1+0x6b0], R184 ;  /* 0x0006b0b801007387 */ /* 0x000fe80000100a00 */
[----:B------:R1:W-:Y:S04]  /*3b010*/  STL.64 [R1+0x6b8], R186 ;  /* 0x0006b8ba01007387 */ /* 0x0003e80000100a00 */
[----:B-1----:R-:W2:Y:S04]  /*3b020*/  LDL.LU.64 R186, [R1+0x2a30] ;  /* 0x002a300001ba7983 */ /* 0x002ea80000300a00 */
[----:B------:R-:W2:Y:S04]  /*3b030*/  LDL.LU.64 R184, [R1+0x2a28] ;  /* 0x002a280001b87983 */ /* 0x000ea80000300a00 */
[----:B------:R-:W-:Y:S04]  /*3b040*/  STL.64 [R1+0x6c0], R180 ;  /* 0x0006c0b401007387 */ /* 0x000fe80000100a00 */
[----:B------:R1:W-:Y:S04]  /*3b050*/  STL.64 [R1+0x6c8], R182 ;  /* 0x0006c8b601007387 */ /* 0x0003e80000100a00 */
[----:B-1----:R-:W3:Y:S04]  /*3b060*/  LDL.LU.64 R182, [R1+0x2a20] ;  /* 0x002a200001b67983 */ /* 0x002ee80000300a00 */
[----:B------:R-:W3:Y:S01]  /*3b070*/  LDL.LU.64 R180, [R1+0x2a18] ;  /* 0x002a180001b47983 */ /* 0x000ee20000300a00 */
[C---:B----4-:R-:W-:Y:S08]  /*3b080*/  HMMA.1688.F32.TF32 R172, R176.reuse, R128, R172 ;  /* 0x00000080b0ac723c */ /* 0x050ff000000810ac */
[----:B------:R-:W-:Y:S11]  /*3b090*/  HMMA.1688.F32.TF32 R176, R176, R132, R220 ;  /* 0x00000084b0b0723c */ /* 0x000ff600000810dc */
[----:B------:R-:W-:Y:S04]  /*3b0a0*/  STL.64 [R1+0x6f0], R172 ;  /* 0x0006f0ac01007387 */ /* 0x000fe80000100a00 */
[----:B------:R3:W-:Y:S04]  /*3b0b0*/  STL.64 [R1+0x6f8], R174 ;  /* 0x0006f8ae01007387 */ /* 0x0007e80000100a00 */
[----:B------:R-:W-:Y:S04]  /*3b0c0*/  STL.64 [R1+0x6e0], R176 ;  /* 0x0006e0b001007387 */ /* 0x000fe80000100a00 */
[----:B------:R1:W-:Y:S01]  /*3b0d0*/  STL.64 [R1+0x6e8], R178 ;  /* 0x0006e8b201007387 */ /* 0x0003e20000100a00 */
[C---:B---3--:R-:W-:Y:S08]  /*3b0e0*/  HMMA.1688.F32.TF32 R172, R180.reuse, R52, R248 ;  /* 0x00000034b4ac723c */ /* 0x048ff000000810f8 */
[C---:B------:R-:W-:Y:S08]  /*3b0f0*/  HMMA.1688.F32.TF32 R220, R180.reuse, R56, R236 ;  /* 0x00000038b4dc723c */ /* 0x040ff000000810ec */
[C---:B-1----:R-:W-:Y:S03]  /*3b100*/  HMMA.1688.F32.TF32 R176, R180.reuse, R60, R240 ;  /* 0x0000003cb4b0723c */ /* 0x042fe600000810f0 */
[----:B------:R-:W-:Y:S04]  /*3b110*/  STL.64 [R1+0x230], R172 ;  /* 0x000230ac01007387 */ /* 0x000fe80000100a00 */
[----:B------:R1:W-:Y:S01]  /*3b120*/  STL.64 [R1+0x238], R174 ;  /* 0x000238ae01007387 */ /* 0x0003e20000100a00 */
[C---:B------:R-:W-:Y:S08]  /*3b130*/  HMMA.1688.F32.TF32 R168, R180.reuse, R68, R168 ;  /* 0x00000044b4a8723c */ /* 0x040ff000000810a8 */
[C---:B-1----:R-:W-:Y:S01]  /*3b140*/  HMMA.1688.F32.TF32 R172, R180.reuse, R64, R244 ;  /* 0x00000040b4ac723c */ /* 0x042fe200000810f4 */
[----:B------:R-:W-:Y:S04]  /*3b150*/  STL.64 [R1+0x220], R220 ;  /* 0x000220dc01007387 */ /* 0x000fe80000100a00 */
[----:B------:R-:W-:Y:S04]  /*3b160*/  STL.64 [R1+0x228], R222 ;  /* 0x000228de01007387 */ /* 0x000fe80000100a00 */
[----:B------:R-:W-:Y:S04]  /*3b170*/  STL.64 [R1+0x210], R176 ;  /* 0x000210b001007387 */ /* 0x000fe80000100a00 */
[----:B------:R1:W-:Y:S06]  /*3b180*/  STL.64 [R1+0x218], R178 ;  /* 0x000218b201007387 */ /* 0x0003ec0000100a00 */
[----:B------:R-:W-:Y:S04]  /*3b190*/  STL.64 [R1+0x200], R172 ;  /* 0x000200ac01007387 */ /* 0x000fe80000100a00 */
[----:B------:R3:W-:Y:S01]  /*3b1a0*/  STL.64 [R1+0x208], R174 ;  /* 0x000208ae01007387 */ /* 0x0007e20000100a00 */
[C---:B-1----:R-:W-:Y:S03]  /*3b1b0*/  HMMA.1688.F32.TF32 R176, R180.reuse, R72, R188 ;  /* 0x00000048b4b0723c */ /* 0x042fe600000810bc */
[----:B------:R-:W-:Y:S04]  /*3b1c0*/  STL.64 [R1+0x1f0], R168 ;  /* 0x0001f0a801007387 */ /* 0x000fe80000100a00 */
[----:B------:R1:W-:Y:S01]  /*3b1d0*/  STL.64 [R1+0x1f8], R170 ;  /* 0x0001f8aa01007387 */ /* 0x0003e20000100a00 */
[C---:B---3--:R-:W-:Y:S08]  /*3b1e0*/  HMMA.1688.F32.TF32 R172, R180.reuse, R76, R204 ;  /* 0x0000004cb4ac723c */ /* 0x048ff000000810cc */
        /* <DEDUP_REMOVED lines=11> */
[C---:B---3--:R-:W-:Y:S08]  /*3b2a0*/  HMMA.1688.F32.TF32 R168, R180.reuse, R92, R24 ;  /* 0x0000005cb4a8723c */ /* 0x048ff00000081018 */
[C---:B-1----:R-:W-:Y:S08]  /*3b2b0*/  HMMA.1688.F32.TF32 R28, R180.reuse, R96, R20 ;  /* 0x00000060b41c723c */ /* 0x042ff00000081014 */
[C---:B------:R-:W-:Y:S08]  /*3b2c0*/  HMMA.1688.F32.TF32 R24, R180.reuse, R100, R4 ;  /* 0x00000064b418723c */ /* 0x040ff00000081004 */
[C---:B------:R-:W-:Y:S08]  /*3b2d0*/  HMMA.1688.F32.TF32 R20, R180.reuse, R104, R196 ;  /* 0x00000068b414723c */ /* 0x040ff000000810c4 */
[C---:B------:R-:W-:Y:S01]  /*3b2e0*/  HMMA.1688.F32.TF32 R4, R180.reuse, R108, R212 ;  /* 0x0000006cb404723c */ /* 0x040fe200000810d4 */
[----:B------:R-:W-:Y:S04]  /*3b2f0*/  STL.64 [R1+0x1a0], R172 ;  /* 0x0001a0ac01007387 */ /* 0x000fe80000100a00 */
[----:B------:R-:W-:Y:S04]  /*3b300*/  STL.64 [R1+0x1a8], R174 ;  /* 0x0001a8ae01007387 */ /* 0x000fe80000100a00 */
[----:B------:R-:W-:Y:S04]  /*3b310*/  STL.64 [R1+0x190], R168 ;  /* 0x000190a801007387 */ /* 0x000fe80000100a00 */
[----:B------:R-:W-:Y:S01]  /*3b320*/  STL.64 [R1+0x198], R170 ;  /* 0x000198aa01007387 */ /* 0x000fe20000100a00 */
[C---:B------:R-:W-:Y:S03]  /*3b330*/  HMMA.1688.F32.TF32 R12, R180.reuse, R112, R12 ;  /* 0x00000070b40c723c */ /* 0x040fe6000008100c */
        /* <DEDUP_REMOVED lines=17> */
[C---:B---3--:R-:W-:Y:S08]  /*3b450*/  HMMA.1688.F32.TF32 R8, R180.reuse, R128, R16 ;  /* 0x00000080b408723c */ /* 0x048ff00000081010 */
[----:B-1----:R-:W-:Y:S02]  /*3b460*/  HMMA.1688.F32.TF32 R4, R180, R132, R164 ;  /* 0x00000084b404723c */ /* 0x002fe400000810a4 */
[----:B------:R-:W-:Y:S04]  /*3b470*/  STL.64 [R1+0x110], R12 ;  /* 0x0001100c01007387 */ /* 0x000fe80000100a00 */
[----:B------:R2:W-:Y:S05]  /*3b480*/  STL.64 [R1+0x118], R14 ;  /* 0x0001180e01007387 */ /* 0x0005ea0000100a00 */
[----:B------:R-:W-:Y:S04]  /*3b490*/  STL.64 [R1+0x100], R8 ;  /* 0x0001000801007387 */ /* 0x000fe80000100a00 */
[----:B------:R1:W-:Y:S01]  /*3b4a0*/  STL.64 [R1+0x108], R10 ;  /* 0x0001080a01007387 */ /* 0x0003e20000100a00 */
[C---:B--2---:R-:W-:Y:S03]  /*3b4b0*/  HMMA.1688.F32.TF32 R12, R184.reuse, R52, R148 ;  /* 0x00000034b80c723c */ /* 0x044fe60000081094 */
[----:B------:R-:W-:Y:S04]  /*3b4c0*/  STL.64 [R1+0xf0], R4 ;  /* 0x0000f00401007387 */ /* 0x000fe80000100a00 */
[----:B------:R2:W-:Y:S01]  /*3b4d0*/  STL.64 [R1+0xf8], R6 ;  /* 0x0000f80601007387 */ /* 0x0005e20000100a00 */
[C---:B-1----:R-:W-:Y:S08]  /*3b4e0*/  HMMA.1688.F32.TF32 R8, R184.reuse, R56, R140 ;  /* 0x00000038b808723c */ /* 0x042ff0000008108c */
[C---:B--2---:R-:W-:Y:S03]  /*3b4f0*/  HMMA.1688.F32.TF32 R4, R184.reuse, R60, R156 ;  /* 0x0000003cb804723c */ /* 0x044fe6000008109c */
        /* <DEDUP_REMOVED lines=9> */
[----:B------:R1:W-:Y:S04]  /*3b590*/  STL.64 [R1+0x830], R12 ;  /* 0x0008300c01007387 */ /* 0x0003e80000100a00 */
[----:B------:R2:W-:Y:S04]  /*3b5a0*/  STL.64 [R1+0x838], R14 ;  /* 0x0008380e01007387 */ /* 0x0005e80000100a00 */
[----:B------:R-:W3:Y:S04]  /*3b5b0*/  LDL.LU R136, [R1+0xf60] ;  /* 0x000f600001887983 */ /* 0x000ee80000300800 */
[----:B------:R4:W-:Y:S04]  /*3b5c0*/  STL.64 [R1+0x860], R8 ;  /* 0x0008600801007387 */ /* 0x0009e80000100a00 */
[----:B------:R1:W-:Y:S04]  /*3b5d0*/  STL.64 [R1+0x868], R10 ;  /* 0x0008680a01007387 */ /* 0x0003e80000100a00 */
[----:B------:R1:W-:Y:S04]  /*3b5e0*/  STL.64 [R1+0x880], R4 ;  /* 0x0008800401007387 */ /* 0x0003e80000100a00 */
        /* <DEDUP_REMOVED lines=74> */
[----:B--2---:R-:W2:Y:S04]  /*3ba90*/  LDL.LU R14, [R1+0x10f8] ;  /* 0x0010f800010e7983 */ /* 0x004ea80000300800 */
[----:B------:R-:W2:Y:S04]  /*3baa0*/  LDL.LU R15, [R1+0x10fc] ;  /* 0x0010fc00010f7983 */ /* 0x000ea80000300800 */
[----:B----4-:R-:W4:Y:S04]  /*3bab0*/  LDL.LU R8, [R1+0x1100] ;  /* 0x0011000001087983 */ /* 0x010f280000300800 */
        /* <DEDUP_REMOVED lines=47> */
[C---:B---3--:R-:W-:Y:S08]  /*3bdb0*/  HMMA.1688.F32.TF32 R172, R184.reuse, R112, R172 ;  /* 0x00000070b8ac723c */ /* 0x048ff000000810ac */
[C---:B------:R-:W-:Y:S08]  /*3bdc0*/  HMMA.1688.F32.TF32 R176, R184.reuse, R108, R176 ;  /* 0x0000006cb8b0723c */ /* 0x040ff000000810b0 */
[C---:B------:R-:W-:Y:S08]  /*3bdd0*/  HMMA.1688.F32.TF32 R180, R184.reuse, R104, R180 ;  /* 0x00000068b8b4723c */ /* 0x040ff000000810b4 */
[C---:B--2---:R-:W-:Y:S08]  /*3bde0*/  HMMA.1688.F32.TF32 R12, R184.reuse, R96, R12 ;  /* 0x00000060b80c723c */ /* 0x044ff0000008100c */
[C---:B----4-:R-:W-:Y:S08]  /*3bdf0*/  HMMA.1688.F32.TF32 R8, R184.reuse, R92, R8 ;  /* 0x0000005cb808723c */ /* 0x050ff00000081008 */
[C---:B------:R-:W-:Y:S08]  /*3be00*/  HMMA.1688.F32.TF32 R24, R184.reuse, R88, R24 ;  /* 0x00000058b818723c */ /* 0x040ff00000081018 */
[C---:B------:R-:W-:Y:S08]  /*3be10*/  HMMA.1688.F32.TF32 R4, R184.reuse, R80, R4 ;  /* 0x00000050b804723c */ /* 0x040ff00000081004 */
[C---:B------:R-:W-:Y:S08]  /*3be20*/  HMMA.1688.F32.TF32 R28, R184.reuse, R76, R28 ;  /* 0x0000004cb81c723c */ /* 0x040ff0000008101c */
[C---:B------:R-:W-:Y:S11]  /*3be30*/  HMMA.1688.F32.TF32 R20, R184.reuse, R84, R20 ;  /* 0x00000054b814723c */ /* 0x040ff60000081014 */
[----:B------:R-:W-:Y:S04]  /*3be40*/  STL.64 [R1+0x8a0], R28 ;  /* 0x0008a01c01007387 */ /* 0x000fe80000100a00 */
[----:B------:R1:W-:Y:S01]  /*3be50*/  STL.64 [R1+0x8a8], R30 ;  /* 0x0008a81e01007387 */ /* 0x0003e20000100a00 */
[C---:B------:R-:W-:Y:S03]  /*3be60*/  HMMA.1688.F32.TF32 R16, R184.reuse, R100, R16 ;  /* 0x00000064b810723c */ /* 0x040fe60000081010 */
[----:B-1----:R-:W2:Y:S04]  /*3be70*/  LDL.LU.64 R30, [R1+0x2a10] ;  /* 0x002a1000011e7983 */ /* 0x002ea80000300a00 */
[----:B------:R-:W-:Y:S04]  /*3be80*/  STL.64 [R1+0x8d0], R4 ;  /* 0x0008d00401007387 */ /* 0x000fe80000100a00 */
[----:B------:R1:W-:Y:S04]  /*3be90*/  STL.64 [R1+0x8d8], R6 ;  /* 0x0008d80601007387 */ /* 0x0003e80000100a00 */
[----:B-1----:R-:W3:Y:S04]  /*3bea0*/  LDL.LU.64 R6, [R1+0x2a08] ;  /* 0x002a080001067983 */ /* 0x002ee80000300a00 */
        /* <DEDUP_REMOVED lines=8> */
[----:B------:R-:W2:Y:S04]  /*3bf30*/  LDL.LU R24, [R1+0x29e0] ;  /* 0x0029e00001187983 */ /* 0x000ea80000300800 */
[----:B------:R-:W-:Y:S04]  /*3bf40*/  STL.64 [R1+0x940], R8 ;  /* 0x0009400801007387 */ /* 0x000fe80000100a00 */
[----:B------:R1:W-:Y:S04]  /*3bf50*/  STL.64 [R1+0x948], R10 ;  /* 0x0009480a01007387 */ /* 0x0003e80000100a00 */
[----:B-1----:R-:W2:Y:S04]  /*3bf60*/  LDL.LU.64 R10, [R1+0x29d8] ;  /* 0x0029d800010a7983 */ /* 0x002ea80000300a00 */
        /* <DEDUP_REMOVED lines=8> */
[----:B------:R-:W-:Y:S04]  /*3bff0*/  STL.64 [R1+0x990], R176 ;  /* 0x000990b001007387 */ /* 0x000fe80000100a00 */
[----:B------:R1:W-:Y:S02]  /*3c000*/  STL.64 [R1+0x998], R178 ;  /* 0x000998b201007387 */ /* 0x0003e40000100a00 */
[C---:B-1----:R-:W-:Y:S02]  /*3c010*/  HMMA.1688.F32.TF32 R180, R184.reuse, R116, R220 ;  /* 0x00000074b8b4723c */ /* 0x042fe400000810dc */
[----:B------:R-:W-:Y:S04]  /*3c020*/  STL.64 [R1+0x9a0], R172 ;  /* 0x0009a0ac01007387 */ /* 0x000fe80000100a00 */
[----:B------:R1:W-:Y:S02]  /*3c030*/  STL.64 [R1+0x9a8], R174 ;  /* 0x0009a8ae01007387 */ /* 0x0003e40000100a00 */
[C---:B------:R-:W-:Y:S08]  /*3c040*/  HMMA.1688.F32.TF32 R176, R184.reuse, R120, R248 ;  /* 0x00000078b8b0723c */ /* 0x040ff000000810f8 */
[C---:B-1----:R-:W-:Y:S03]  /*3c050*/  HMMA.1688.F32.TF32 R172, R184.reuse, R124, R236 ;  /* 0x0000007cb8ac723c */ /* 0x042fe600000810ec */
[----:B------:R-:W-:Y:S04]  /*3c060*/  STL.64 [R1+0x9c0], R180 ;  /* 0x0009c0b401007387 */ /* 0x000fe80000100a00 */
[----:B------:R1:W-:Y:S04]  /*3c070*/  STL.64 [R1+0x9c8], R182 ;  /* 0x0009c8b601007387 */ /* 0x0003e80000100a00 */
[----:B------:R-:W-:Y:S04]  /*3c080*/  STL.64 [R1+0x9d0], R176 ;  /* 0x0009d0b001007387 */ /* 0x000fe80000100a00 */
[----:B------:R1:W-:Y:S02]  /*3c090*/  STL.64 [R1+0x9d8], R178 ;  /* 0x0009d8b201007387 */ /* 0x0003e40000100a00 */
[C---:B-1----:R-:W-:Y:S02]  /*3c0a0*/  HMMA.1688.F32.TF32 R180, R184.reuse, R128, R240 ;  /* 0x00000080b8b4723c */ /* 0x042fe400000810f0 */
[----:B------:R-:W-:Y:S04]  /*3c0b0*/  STL.64 [R1+0x9f0], R172 ;  /* 0x0009f0ac01007387 */ /* 0x000fe80000100a00 */
[----:B------:R1:W-:Y:S02]  /*3c0c0*/  STL.64 [R1+0x9f8], R174 ;  /* 0x0009f8ae01007387 */ /* 0x0003e40000100a00 */
[----:B------:R-:W-:Y:S08]  /*3c0d0*/  HMMA.1688.F32.TF32 R176, R184, R132, R244 ;  /* 0x00000084b8b0723c */ /* 0x000ff000000810f4 */
[C---:B-1----:R-:W-:Y:S08]  /*3c0e0*/  HMMA.1688.F32.TF32 R172, R160.reuse, R52, R168 ;  /* 0x00000034a0ac723c */ /* 0x042ff000000810a8 */
[C---:B------:R-:W-:Y:S01]  /*3c0f0*/  HMMA.1688.F32.TF32 R168, R160.reuse, R56, R188 ;  /* 0x00000038a0a8723c */ /* 0x040fe200000810bc */
[----:B------:R-:W-:Y:S04]  /*3c100*/  STL.64 [R1+0xa10], R180 ;  /* 0x000a10b401007387 */ /* 0x000fe80000100a00 */
[----:B------:R-:W-:Y:S04]  /*3c110*/  STL.64 [R1+0xa18], R182 ;  /* 0x000a18b601007387 */ /* 0x000fe80000100a00 */
[----:B------:R-:W-:Y:S04]  /*3c120*/  STL.64 [R1+0xa00], R176 ;  /* 0x000a00b001007387 */ /* 0x000fe80000100a00 */
[----:B------:R1:W-:Y:S04]  /*3c130*/  STL.64 [R1+0xa08], R178 ;  /* 0x000a08b201007387 */ /* 0x0003e80000100a00 */
[----:B------:R-:W-:Y:S04]  /*3c140*/  STL.64 [R1+0xe0], R172 ;  /* 0x0000e0ac01007387 */ /* 0x000fe80000100a00 */
[----:B------:R1:W-:Y:S02]  /*3c150*/  STL.64 [R1+0xe8], R174 ;  /* 0x0000e8ae01007387 */ /* 0x0003e40000100a00 */
[C---:B-1----:R-:W-:Y:S02]  /*3c160*/  HMMA.1688.F32.TF32 R176, R160.reuse, R60, R204 ;  /* 0x0000003ca0b0723c */ /* 0x042fe400000810cc */
[----:B------:R-:W-:Y:S04]  /*3c170*/  STL.64 [R1+0xd0], R168 ;  /* 0x0000d0a801007387 */ /* 0x000fe80000100a00 */
[----:B------:R1:W-:Y:S02]  /*3c180*/  STL.64 [R1+0xd8], R170 ;  /* 0x0000d8aa01007387 */ /* 0x0003e40000100a00 */
[C---:B------:R-:W-:Y:S02]  /*3c190*/  HMMA.1688.F32.TF32 R172, R160.reuse, R64, R192 ;  /* 0x00000040a0ac723c */ /* 0x040fe400000810c0 */
[----:B------:R-:W-:Y:S04]  /*3c1a0*/  LDS R180, [R0+UR6+0x13000] ;  /* 0x0130000600b47984 */ /* 0x000fe80008000800 */
[----:B------:R-:W-:Y:S02]  /*3c1b0*/  LDS R182, [R0+UR6+0x13800] ;  /* 0x0138000600b67984 */ /* 0x000fe40008000800 */
        /* <DEDUP_REMOVED lines=32> */
[----:B------:R1:W-:Y:S04]  /*3c3c0*/  STL.64 [R1+0x20], R148 ;  /* 0x0000209401007387 */ /* 0x0003e80000100a00 */
[----:B------:R3:W-:Y:S04]  /*3c3d0*/  STL.64 [R1+0x28], R150 ;  /* 0x0000289601007387 */ /* 0x0007e80000100a00 */
[----:B------:R-:W-:Y:S04]  /*3c3e0*/  STL.64 [R1+0x10], R140 ;  /* 0x0000108c01007387 */ /* 0x000fe80000100a00 */
[----:B------:R-:W-:Y:S04]  /*3c3f0*/  STL.64 [R1+0x18], R142 ;  /* 0x0000188e01007387 */ /* 0x000fe80000100a00 */
[----:B------:R-:W2:Y:S04]  /*3c400*/  LDL.LU R224, [R1+0xde0] ;  /* 0x000de00001e07983 */ /* 0x000ea80000300800 */
[----:B------:R1:W-:Y:S04]  /*3c410*/  STL.64 [R1], R136 ;  /* 0x0000008801007387 */ /* 0x0003e80000100a00 */
        /* <DEDUP_REMOVED lines=84> */
[----:B------:R-:W-:Y:S04]  /*3c960*/  STL.64 [R1+0x26b0], R250 ;  /* 0x0026b0fa01007387 */ /* 0x000fe80000100a00 */
[----:B------:R-:W-:Y:S01]  /*3c970*/  STL.64 [R1+0x26a8], R248 ;  /* 0x0026a8f801007387 */ /* 0x000fe20000100a00 */
[C---:B--2---:R-:W-:Y:S08]  /*3c980*/  HMMA.1688.F32.TF32 R240, R160.reuse, R120, R240 ;  /* 0x00000078a0f0723c */ /* 0x044ff000000810f0 */
[C---:B---3--:R-:W-:Y:S08]  /*3c990*/  HMMA.1688.F32.TF32 R244, R160.reuse, R116, R244 ;  /* 0x00000074a0f4723c */ /* 0x048ff000000810f4 */
[C---:B----4-:R-:W-:Y:S11]  /*3c9a0*/  HMMA.1688.F32.TF32 R236, R160.reuse, R124, R236 ;  /* 0x0000007ca0ec723c */ /* 0x050ff600000810ec */
[----:B------:R-:W-:Y:S01]  /*3c9b0*/  STL.64 [R1+0x26c0], R246 ;  /* 0x0026c0f601007387 */ /* 0x000fe20000100a00 */
[C---:B------:R-:W-:Y:S03]  /*3c9c0*/  HMMA.1688.F32.TF32 R136, R160.reuse, R128, R136 ;  /* 0x00000080a088723c */ /* 0x040fe60000081088 */
[----:B------:R-:W-:Y:S04]  /*3c9d0*/  STL.64 [R1+0x26b8], R244 ;  /* 0x0026b8f401007387 */ /* 0x000fe80000100a00 */
[----:B------:R-:W-:Y:S04]  /*3c9e0*/  STL.64 [R1+0x26d0], R242 ;  /* 0x0026d0f201007387 */ /* 0x000fe80000100a00 */
[----:B------:R-:W-:Y:S04]  /*3c9f0*/  STL.64 [R1+0x26c8], R240 ;  /* 0x0026c8f001007387 */ /* 0x000fe80000100a00 */
[----:B------:R-:W-:Y:S01]  /*3ca00*/  STL.64 [R1+0x26e0], R238 ;  /* 0x0026e0ee01007387 */ /* 0x000fe20000100a00 */
[----:B------:R-:W-:Y:S03]  /*3ca10*/  HMMA.1688.F32.TF32 R140, R160, R132, R140 ;  /* 0x00000084a08c723c */ /* 0x000fe6000008108c */
[----:B------:R-:W-:Y:S04]  /*3ca20*/  STL.64 [R1+0x26d8], R236 ;  /* 0x0026d8ec01007387 */ /* 0x000fe80000100a00 */
[----:B------:R-:W-:Y:S04]  /*3ca30*/  STL.64 [R1+0x26f0], R138 ;  /* 0x0026f08a01007387 */ /* 0x000fe80000100a00 */
[----:B------:R1:W-:Y:S02]  /*3ca40*/  STL.64 [R1+0x26e8], R136 ;  /* 0x0026e88801007387 */ /* 0x0003e40000100a00 */
[C---:B-1----:R-:W-:Y:S06]  /*3ca50*/  HMMA.1688.F32.TF32 R136, R144.reuse, R52, R172 ;  /* 0x000000349088723c */ /* 0x042fec00000810ac */
[----:B------:R-:W-:Y:S04]  /*3ca60*/  STL.64 [R1+0x2700], R142 ;  /* 0x0027008e01007387 */ /* 0x000fe80000100a00 */
[----:B------:R1:W-:Y:S01]  /*3ca70*/  STL.64 [R1+0x26f8], R140 ;  /* 0x0026f88c01007387 */ /* 0x0003e20000100a00 */
[C---:B------:R-:W-:Y:S08]  /*3ca80*/  HMMA.1688.F32.TF32 R160, R144.reuse, R56, R220 ;  /* 0x0000003890a0723c */ /* 0x040ff000000810dc */
[C---:B-1----:R-:W-:Y:S01]  /*3ca90*/  HMMA.1688.F32.TF32 R140, R144.reuse, R60, R168 ;  /* 0x0000003c908c723c */ /* 0x042fe200000810a8 */
[----:B------:R-:W-:Y:S04]  /*3caa0*/  STL.64 [R1+0xa20], R136 ;  /* 0x000a208801007387 */ /* 0x000fe80000100a00 */
[----:B------:R1:W-:Y:S03]  /*3cab0*/  STL.64 [R1+0xa28], R138 ;  /* 0x000a288a01007387 */ /* 0x0003e60000100a00 */
        /* <DEDUP_REMOVED lines=29> */
[----:B------:R-:W-:Y:S01]  /*3cc90*/  STL.64 [R1+0xbf8], R162 ;  /* 0x000bf8a201007387 */ /* 0x000fe20000100a00 */
[C---:B------:R-:W-:Y:S03]  /*3cca0*/  HMMA.1688.F32.TF32 R148, R144.reuse, R104, R156 ;  /* 0x000000689094723c */ /* 0x040fe6000008109c */
[----:B------:R-:W-:Y:S04]  /*3ccb0*/  STL.64 [R1+0xc00], R140 ;  /* 0x000c008c01007387 */ /* 0x000fe80000100a00 */
[----:B------:R1:W-:Y:S04]  /*3ccc0*/  STL.64 [R1+0xc08], R142 ;  /* 0x000c088e01007387 */ /* 0x0003e80000100a00 */
[----:B------:R-:W-:Y:S04]  /*3ccd0*/  STL.64 [R1+0xc10], R136 ;  /* 0x000c108801007387 */ /* 0x000fe80000100a00 */
[----:B------:R2:W-:Y:S01]  /*3cce0*/  STL.64 [R1+0xc18], R138 ;  /* 0x000c188a01007387 */ /* 0x0005e20000100a00 */
[C---:B-1----:R-:W-:Y:S08]  /*3ccf0*/  HMMA.1688.F32.TF32 R140, R144.reuse, R108, R152 ;  /* 0x0000006c908c723c */ /* 0x042ff00000081098 */
[----:B--2---:R-:W-:Y:S01]  /*3cd00*/  HMMA.1688.F32.TF32 R136, R144, R112, R224 ;  /* 0x000000709088723c */ /* 0x004fe200000810e0 */
[----:B------:R1:W-:Y:S04]  /*3cd10*/  STL.64 [R1+0xc20], R148 ;  /* 0x000c209401007387 */ /* 0x0003e80000100a00 */
[----:B------:R2:W-:Y:S04]  /*3cd20*/  STL.64 [R1+0xc28], R150 ;  /* 0x000c289601007387 */ /* 0x0005e80000100a00 */
[----:B------:R-:W3:Y:S04]  /*3cd30*/  LDL.LU R216, [R1+0xc90] ;  /* 0x000c900001d87983 */ /* 0x000ee80000300800 */
[----:B------:R-:W-:Y:S04]  /*3cd40*/  STL.64 [R1+0xc30], R140 ;  /* 0x000c308c01007387 */ /* 0x000fe80000100a00 */
[----:B------:R-:W-:Y:S04]  /*3cd50*/  STL.64 [R1+0xc38], R142 ;  /* 0x000c388e01007387 */ /* 0x000fe80000100a00 */
        /* <DEDUP_REMOVED lines=34> */
[----:B------:R-:W3:Y:S01]  /*3cf80*/  LDL.LU R149, [R1+0xc84] ;  /* 0x000c840001957983 */ /* 0x000ee20000300800 */
[----:B------:R-:W-:-:S03]  /*3cf90*/  IMAD.MOV.U32 R202, RZ, RZ, R2 ;  /* 0x000000ffffca7224 */ /* 0x000fc600078e0002 */
[----:B--2---:R-:W2:Y:S01]  /*3cfa0*/  LDL.LU R150, [R1+0xc88] ;  /* 0x000c880001967983 */ /* 0x004ea20000300800 */
        /* <DEDUP_REMOVED lines=18> */
[C---:B----4-:R-:W-:Y:S08]  /*3d0d0*/  HMMA.1688.F32.TF32 R136, R144.reuse, R120, R204 ;  /* 0x000000789088723c */ /* 0x050ff000000810cc */
[C---:B---3--:R-:W-:Y:S08]  /*3d0e0*/  HMMA.1688.F32.TF32 R140, R144.reuse, R116, R188 ;  /* 0x00000074908c723c */ /* 0x048ff000000810bc */
[C---:B------:R-:W-:Y:S11]  /*3d0f0*/  HMMA.1688.F32.TF32 R160, R144.reuse, R124, R192 ;  /* 0x0000007c90a0723c */ /* 0x040ff600000810c0 */
[----:B------:R-:W-:Y:S04]  /*3d100*/  STL.64 [R1+0xd50], R140 ;  /* 0x000d508c01007387 */ /* 0x000fe80000100a00 */
[----:B------:R1:W-:Y:S04]  /*3d110*/  STL.64 [R1+0xd58], R142 ;  /* 0x000d588e01007387 */ /* 0x0003e80000100a00 */
[----:B------:R-:W-:Y:S04]  /*3d120*/  STL.64 [R1+0xd60], R136 ;  /* 0x000d608801007387 */ /* 0x000fe80000100a00 */
[----:B------:R3:W-:Y:S01]  /*3d130*/  STL.64 [R1+0xd68], R138 ;  /* 0x000d688a01007387 */ /* 0x0007e20000100a00 */
[C---:B-1----:R-:W-:Y:S08]  /*3d140*/  HMMA.1688.F32.TF32 R140, R144.reuse, R128, R208 ;  /* 0x00000080908c723c */ /* 0x042ff000000810d0 */
[----:B---3--:R-:W-:Y:S01]  /*3d150*/  HMMA.1688.F32.TF32 R136, R144, R132, R196 ;  /* 0x000000849088723c */ /* 0x008fe200000810c4 */
[----:B------:R-:W-:Y:S04]  /*3d160*/  STL.64 [R1+0xd70], R160 ;  /* 0x000d70a001007387 */ /* 0x000fe80000100a00 */
[----:B------:R-:W-:Y:S03]  /*3d170*/  STL.64 [R1+0xd78], R162 ;  /* 0x000d78a201007387 */ /* 0x000fe60000100a00 */
[C---:B------:R-:W-:Y:S03]  /*3d180*/  HMMA.1688.F32.TF32 R144, R228.reuse, R52, R216 ;  /* 0x00000034e490723c */ /* 0x040fe600000810d8 */
[----:B------:R-:W-:Y:S04]  /*3d190*/  STL.64 [R1+0xd90], R140 ;  /* 0x000d908c01007387 */ /* 0x000fe80000100a00 */
[----:B------:R-:W-:Y:S04]  /*3d1a0*/  STL.64 [R1+0xd98], R142 ;  /* 0x000d988e01007387 */ /* 0x000fe80000100a00 */
[----:B------:R-:W3:Y:S04]  /*3d1b0*/  LDL.LU R216, [R1+0xbd0] ;  /* 0x000bd00001d87983 */ /* 0x000ee80000300800 */
[----:B------:R-:W-:Y:S04]  /*3d1c0*/  STL.64 [R1+0xd80], R136 ;  /* 0x000d808801007387 */ /* 0x000fe80000100a00 */
[----:B------:R1:W-:Y:S01]  /*3d1d0*/  STL.64 [R1+0xd88], R138 ;  /* 0x000d888a01007387 */ /* 0x0003e20000100a00 */
[----:B--2---:R-:W-:Y:S03]  /*3d1e0*/  HMMA.1688.F32.TF32 R148, R228, R56, R148 ;  /* 0x00000038e494723c */ /* 0x004fe60000081094 */
[----:B------:R-:W3:Y:S05]  /*3d1f0*/  LDL.LU R217, [R1+0xbd4] ;  /* 0x000bd40001d97983 */ /* 0x000eea0000300800 */
[----:B-1----:R-:W-:Y:S01]  /*3d200*/  HMMA.1688.F32.TF32 R136, R232, R52, R212 ;  /* 0x00000034e888723c */ /* 0x002fe200000810d4 */
[----:B------:R-:W-:Y:S01]  /*3d210*/  STL.64 [R1+0x2670], R146 ;  /* 0x0026709201007387 */ /* 0x000fe20000100a00 */
[----:B------:R-:W-:-:S02]  /*3d220*/  IMAD.MOV.U32 R218, RZ, RZ, R3 ;  /* 0x000000ffffda7224 */ /* 0x000fc400078e0003 */
[----:B------:R-:W-:Y:S01]  /*3d230*/  IMAD.MOV.U32 R219, RZ, RZ, R2 ;  /* 0x000000ffffdb7224 */ /* 0x000fe200078e0002 */
[----:B------:R-:W-:Y:S03]  /*3d240*/  STL.64 [R1+0x2668], R144 ;  /* 0x0026689001007387 */ /* 0x000fe60000100a00 */
[C---:B------:R-:W-:Y:S11]  /*3d250*/  HMMA.1688.F32.TF32 R152, R228.reuse, R60, R152 ;  /* 0x0000003ce498723c */ /* 0x040ff60000081098 */
[----:B------:R-:W-:Y:S01]  /*3d260*/  IMAD.MOV.U32 R3, RZ, RZ, R138 ;  /* 0x000000ffff037224 */ /* 0x000fe200078e008a */
[----:B------:R1:W-:Y:S01]  /*3d270*/  STL.64 [R1+0xc90], R136 ;  /* 0x000c908801007387 */ /* 0x0003e20000100a00 */
[----:B------:R-:W-:Y:S01]  /*3d280*/  IMAD.MOV.U32 R2, RZ, RZ, R139 ;  /* 0x000000ffff027224 */ /* 0x000fe200078e008b */
[----:B------:R-:W-:Y:S08]  /*3d290*/  HMMA.1688.F32.TF32 R156, R228, R64, R156 ;  /* 0x00000040e49c723c */ /* 0x000ff0000008109c */
[----:B-1----:R-:W-:Y:S08]  /*3d2a0*/  HMMA.1688.F32.TF32 R136, R232, R56, R200 ;  /* 0x00000038e888723c */ /* 0x002ff000000810c8 */
[C---:B------:R-:W-:Y:S01]  /*3d2b0*/  HMMA.1688.F32.TF32 R160, R228.reuse, R68, R164 ;  /* 0x00000044e4a0723c */ /* 0x040fe200000810a4 */
        /* <DEDUP_REMOVED lines=21> */
[----:B------:R-:W-:Y:S04]  /*3d410*/  STL.64 [R1+0x2720], R166 ;  /* 0x002720a601007387 */ /* 0x000fe80000100a00 */
[----:B------:R-:W-:Y:S04]  /*3d420*/  STL.64 [R1+0x2718], R164 ;  /* 0x002718a401007387 */ /* 0x000fe80000100a00 */
        /* <DEDUP_REMOVED lines=20> */
[C---:B---3--:R-:W-:Y:S03]  /*3d570*/  HMMA.1688.F32.TF32 R168, R228.reuse, R76, R216 ;  /* 0x0000004ce4a8723c */ /* 0x048fe600000810d8 */
[----:B------:R-:W3:Y:S04]  /*3d580*/  LDL.LU R216, [R1+0xcf0] ;  /* 0x000cf00001d87983 */ /* 0x000ee80000300800 */
[----:B------:R-:W3:Y:S04]  /*3d590*/  LDL.LU R217, [R1+0xcf4] ;  /* 0x000cf40001d97983 */ /* 0x000ee80000300800 */
[----:B------:R-:W3:Y:S04]  /*3d5a0*/  LDL.LU R218, [R1+0xcf8] ;  /* 0x000cf80001da7983 */ /* 0x000ee80000300800 */
[----:B------:R-:W3:Y:S04]  /*3d5b0*/  LDL.LU R219, [R1+0xcfc] ;  /* 0x000cfc0001db7983 */ /* 0x000ee80000300800 */
[----:B------:R-:W-:Y:S04]  /*3d5c0*/  STL.64 [R1+0x2730], R170 ;  /* 0x002730aa01007387 */ /* 0x000fe80000100a00 */
[----:B------:R-:W-:Y:S01]  /*3d5d0*/  STL.64 [R1+0x2728], R168 ;  /* 0x002728a801007387 */ /* 0x000fe20000100a00 */
[C---:B--2---:R-:W-:Y:S08]  /*3d5e0*/  HMMA.1688.F32.TF32 R172, R228.reuse, R80, R204 ;  /* 0x00000050e4ac723c */ /* 0x044ff000000810cc */
[----:B----4-:R-:W-:Y:S01]  /*3d5f0*/  HMMA.1688.F32.TF32 R176, R228, R84, R224 ;  /* 0x00000054e4b0723c */ /* 0x010fe200000810e0 */
[----:B------:R-:W-:-:S10]  /*3d600*/  LOP3.LUT R227, R0, 0x20, RZ, 0x3c, !PT ;  /* 0x0000002000e37812 */ /* 0x000fd400078e3cff */
[----:B------:R-:W-:Y:S04]  /*3d610*/  STL.64 [R1+0x2740], R174 ;  /* 0x002740ae01007387 */ /* 0x000fe80000100a00 */
[----:B------:R-:W-:Y:S04]  /*3d620*/  STL.64 [R1+0x2738], R172 ;  /* 0x002738ac01007387 */ /* 0x000fe80000100a00 */
[----:B------:R-:W-:Y:S04]  /*3d630*/  LDS R181, [R227+UR6+0x13000] ;  /* 0x01300006e3b57984 */ /* 0x000fe80008000800 */
[----:B------:R1:W2:Y:S04]  /*3d640*/  LDS R183, [R227+UR6+0x13800] ;  /* 0x01380006e3b77984 */ /* 0x0002a80008000800 */
[----:B------:R-:W-:Y:S04]  /*3d650*/  STL.64 [R1+0x2750], R178 ;  /* 0x002750b201007387 */ /* 0x000fe80000100a00 */
[----:B------:R-:W-:Y:S04]  /*3d660*/  STL.64 [R1+0x2748], R176 ;  /* 0x002748b001007387 */ /* 0x000fe80000100a00 */
[----:B------:R-:W4:Y:S04]  /*3d670*/  LDL.LU R224, [R1+0xce0] ;  /* 0x000ce00001e07983 */ /* 0x000f280000300800 */
[----:B------:R-:W4:Y:S04]  /*3d680*/  LDL.LU R225, [R1+0xce4] ;  /* 0x000ce40001e17983 */ /* 0x000f280000300800 */
[----:B------:R-:W4:Y:S04]  /*3d690*/  LDL.LU R226, [R1+0xce8] ;  /* 0x000ce80001e27983 */ /* 0x000f280000300800 */
[----:B-1----:R-:W4:Y:S01]  /*3d6a0*/  LDL.LU R227, [R1+0xcec] ;  /* 0x000cec0001e37983 */ /* 0x002f220000300800 */
        /* <DEDUP_REMOVED lines=15> */
[----:B------:R-:W2:Y:S04]  /*3d7a0*/  LDL.LU R212, [R1+0xcd0] ;  /* 0x000cd00001d47983 */ /* 0x000ea80000300800 */
[----:B------:R-:W2:Y:S04]  /*3d7b0*/  LDL.LU R213, [R1+0xcd4] ;  /* 0x000cd40001d57983 */ /* 0x000ea80000300800 */
[----:B------:R-:W2:Y:S04]  /*3d7c0*/  LDL.LU R214, [R1+0xcd8] ;  /* 0x000cd80001d67983 */ /* 0x000ea80000300800 */
[----:B------:R-:W2:Y:S01]  /*3d7d0*/  LDL.LU R215, [R1+0xcdc] ;  /* 0x000cdc0001d77983 */ /* 0x000ea20000300800 */
[C---:B---3--:R-:W-:Y:S03]  /*3d7e0*/  HMMA.1688.F32.TF32 R204, R228.reuse, R108, R216 ;  /* 0x0000006ce4cc723c */ /* 0x048fe600000810d8 */
        /* <DEDUP_REMOVED lines=9> */
[----:B------:R-:W-:Y:S01]  /*3d880*/  STL.64 [R1+0x27a8], R204 ;  /* 0x0027a8cc01007387 */ /* 0x000fe20000100a00 */
[C---:B----4-:R-:W-:Y:S03]  /*3d890*/  HMMA.1688.F32.TF32 R208, R228.reuse, R112, R224 ;  /* 0x00000070e4d0723c */ /* 0x050fe600000810e0 */
        /* <DEDUP_REMOVED lines=20> */
[----:B------:R-:W-:Y:S01]  /*3d9e0*/  STL.64 [R1+0x27c0], R210 ;  /* 0x0027c0d201007387 */ /* 0x000fe20000100a00 */
[----:B--2---:R-:W-:Y:S03]  /*3d9f0*/  HMMA.1688.F32.TF32 R212, R228, R116, R212 ;  /* 0x00000074e4d4723c */ /* 0x004fe600000810d4 */
[----:B------:R-:W-:-:S15]  /*3da00*/  STL.64 [R1+0x27b8], R208 ;  /* 0x0027b8d001007387 */ /* 0x000fde0000100a00 */
[----:B------:R-:W-:Y:S01]  /*3da10*/  NOP ;  /* 0x0000000000007918 */ /* 0x000fe20000000000 */
[----:B------:R-:W-:Y:S04]  /*3da20*/  STL.64 [R1+0x27d0], R214 ;  /* 0x0027d0d601007387 */ /* 0x000fe80000100a00 */
[----:B------:R-:W-:Y:S01]  /*3da30*/  STL.64 [R1+0x27c8], R212 ;  /* 0x0027c8d401007387 */ /* 0x000fe20000100a00 */
[C---:B---3--:R-:W-:Y:S08]  /*3da40*/  HMMA.1688.F32.TF32 R216, R228.reuse, R120, R216 ;  /* 0x00000078e4d8723c */ /* 0x048ff000000810d8 */
[C---:B------:R-:W-:Y:S11]  /*3da50*/  HMMA.1688.F32.TF32 R220, R228.reuse, R124, R220 ;  /* 0x0000007ce4dc723c */ /* 0x040ff600000810dc */
[----:B------:R-:W-:Y:S04]  /*3da60*/  STL.64 [R1+0x27e0], R218 ;  /* 0x0027e0da01007387 */ /* 0x000fe80000100a00 */
[----:B------:R-:W-:Y:S04]  /*3da70*/  STL.64 [R1+0x27d8], R216 ;  /* 0x0027d8d801007387 */ /* 0x000fe80000100a00 */
[----:B------:R-:W2:Y:S04]  /*3da80*/  LDL.LU R240, [R1+0xb40] ;  /* 0x000b400001f07983 */ /* 0x000ea80000300800 */
[----:B------:R-:W2:Y:S04]  /*3da90*/  LDL.LU R241, [R1+0xb44] ;  /* 0x000b440001f17983 */ /* 0x000ea80000300800 */
[----:B------:R-:W2:Y:S04]  /*3daa0*/  LDL.LU R242, [R1+0xb48] ;  /* 0x000b480001f27983 */ /* 0x000ea80000300800 */
[----:B------:R-:W2:Y:S04]  /*3dab0*/  LDL.LU R243, [R1+0xb4c] ;  /* 0x000b4c0001f37983 */ /* 0x000ea80000300800 */
[----:B------:R-:W-:Y:S04]  /*3dac0*/  STL.64 [R1+0x27f0], R222 ;  /* 0x0027f0de01007387 */ /* 0x000fe80000100a00 */
[----:B------:R-:W-:Y:S01]  /*3dad0*/  STL.64 [R1+0x27e8], R220 ;  /* 0x0027e8dc01007387 */ /* 0x000fe20000100a00 */
[C---:B----4-:R-:W-:Y:S08]  /*3dae0*/  HMMA.1688.F32.TF32 R224, R228.reuse, R128, R224 ;  /* 0x00000080e4e0723c */ /* 0x050ff000000810e0 */
[----:B------:R-:W-:Y:S11]  /*3daf0*/  HMMA.1688.F32.TF32 R228, R228, R132, R244 ;  /* 0x00000084e4e4723c */ /* 0x000ff600000810f4 */
[----:B------:R-:W-:Y:S04]  /*3db00*/  STL.64 [R1+0x2800], R226 ;  /* 0x002800e201007387 */ /* 0x000fe80000100a00 */
[----:B------:R-:W-:Y:S04]  /*3db10*/  STL.64 [R1+0x27f8], R224 ;  /* 0x0027f8e001007387 */ /* 0x000fe80000100a00 */
[----:B------:R-:W3:Y:S01]  /*3db20*/  LDL.LU R244, [R1+0xb30] ;  /* 0x000b300001f47983 */ /* 0x000ee20000300800 */
[----:B------:R-:W-:Y:S03]  /*3db30*/  HMMA.1688.F32.TF32 R136, R232, R60, R136 ;  /* 0x0000003ce888723c */ /* 0x000fe60000081088 */
[----:B------:R-:W-:Y:S04]  /*3db40*/  STL.64 [R1+0x2810], R230 ;  /* 0x002810e601007387 */ /* 0x000fe80000100a00 */
[----:B------:R-:W-:-:S12]  /*3db50*/  STL.64 [R1+0x2808], R228 ;  /* 0x002808e401007387 */ /* 0x000fd80000100a00 */
[----:B------:R-:W-:Y:S01]  /*3db60*/  IMAD.MOV.U32 R2, RZ, RZ, R138 ;  /* 0x000000ffff027224 */ /* 0x000fe200078e008a */
[----:B------:R1:W-:Y:S01]  /*3db70*/  STL.64 [R1+0xba0], R136 ;  /* 0x000ba08801007387 */ /* 0x0003e20000100a00 */
[----:B------:R-:W-:Y:S02]  /*3db80*/  IMAD.MOV.U32 R3, RZ, RZ, R139 ;  /* 0x000000ffff037224 */ /* 0x000fe400078e008b */
[----:B-1----:R-:W-:Y:S01]  /*3db90*/  HMMA.1688.F32.TF32 R136, R232, R68, R248 ;  /* 0x00000044e888723c */ /* 0x002fe200000810f8 */
[----:B------:R-:W-:Y:S02]  /*3dba0*/  IMAD.MOV.U32 R245, RZ, RZ, R252 ;  /* 0x000000fffff57224 */ /* 0x000fe400078e00fc */
[----:B------:R-:W-:Y:S02]  /*3dbb0*/  IMAD.MOV.U32 R246, RZ, RZ, R5 ;  /* 0x000000fffff67224 */ /* 0x000fe400078e0005 */
[----:B------:R-:W-:-:S03]  /*3dbc0*/  IMAD.MOV.U32 R247, RZ, RZ, R4 ;  /* 0x000000fffff77224 */ /* 0x000fc600078e0004 */
[----:B------:R-:W-:Y:S11]  /*3dbd0*/  HMMA.1688.F32.TF32 R140, R232, R64, R236 ;  /* 0x00000040e88c723c */ /* 0x000ff600000810ec */
[----:B------:R-:W-:Y:S01]  /*3dbe0*/  MOV R5, R136 ;  /* 0x0000008800057202 */ /* 0x000fe20000000f00 */
[----:B------:R-:W-:-:S02]  /*3dbf0*/  IMAD.MOV.U32 R4, RZ, RZ, R137 ;  /* 0x000000ffff047224 */ /* 0x000fc400078e0089 */
[----:B------:R-:W-:Y:S02]  /*3dc00*/  IMAD.MOV.U32 R252, RZ, RZ, R138 ;  /* 0x000000fffffc7224 */ /* 0x000fe400078e008a */
[----:B------:R-:W-:Y:S01]  /*3dc10*/  IMAD.MOV.U32 R69, RZ, RZ, R139 ;  /* 0x000000ffff457224 */ /* 0x000fe200078e008b */
[----:B------:R-:W-:Y:S04]  /*3dc20*/  STL [R1+0x2654], R3 ;  /* 0x0026540301007387 */ /* 0x000fe80000100800 */
[----:B------:R-:W-:Y:S04]  /*3dc30*/  STL [R1+0x2650], R2 ;  /* 0x0026500201007387 */ /* 0x000fe80000100800 */
[----:B------:R1:W-:Y:S04]  /*3dc40*/  STL.64 [R1+0xb70], R140 ;  /* 0x000b708c01007387 */ /* 0x0003e80000100a00 */
[----:B------:R4:W-:Y:S04]  /*3dc50*/  STL.64 [R1+0xb78], R142 ;  /* 0x000b788e01007387 */ /* 0x0009e80000100a00 */
[----:B------:R-:W3:Y:S04]  /*3dc60*/  LDL.LU R248, [R1+0xb20] ;  /* 0x000b200001f87983 */ /* 0x000ee80000300800 */
[----:B------:R-:W3:Y:S04]  /*3dc70*/  LDL.LU R249, [R1+0xb24] ;  /* 0x000b240001f97983 */ /* 0x000ee80000300800 */
[----:B------:R-:W3:Y:S04]  /*3dc80*/  LDL.LU R250, [R1+0xb28] ;  /* 0x000b280001fa7983 */ /* 0x000ee80000300800 */
[----:B------:R-:W3:Y:S04]  /*3dc90*/  LDL.LU R251, [R1+0xb2c] ;  /* 0x000b2c0001fb7983 */ /* 0x000ee80000300800 */
[----:B------:R-:W-:Y:S04]  /*3dca0*/  STL [R1+0x2664], R69 ;  /* 0x0026644501007387 */ /* 0x000fe80000100800 */
[----:B------:R-:W-:Y:S04]  /*3dcb0*/  STL [R1+0x2660], R252 ;  /* 0x002660fc01007387 */ /* 0x000fe80000100800 */
[----:B------:R1:W-:Y:S04]  /*3dcc0*/  STL [R1+0x265c], R4 ;  /* 0x00265c0401007387 */ /* 0x0003e80000100800 */
[----:B------:R1:W-:Y:S04]  /*3dcd0*/  STL [R1+0x2658], R5 ;  /* 0x0026580501007387 */ /* 0x0003e80000100800 */
[----:B------:R-:W3:Y:S04]  /*3dce0*/  LDL.LU R144, [R1+0xaf0] ;  /* 0x000af00001907983 */ /* 0x000ee80000300800 */
[----:B------:R-:W3:Y:S04]  /*3dcf0*/  LDL.LU R145, [R1+0xaf4] ;  /* 0x000af40001917983 */ /* 0x000ee80000300800 */
[----:B------:R-:W3:Y:S04]  /*3dd00*/  LDL.LU R146, [R1+0xaf8] ;  /* 0x000af80001927983 */ /* 0x000ee80000300800 */
[----:B------:R-:W3:Y:S04]  /*3dd10*/  LDL.LU R147, [R1+0xafc] ;  /* 0x000afc0001937983 */ /* 0x000ee80000300800 */
[----:B-1----:R-:W3:Y:S04]  /*3dd20*/  LDL.LU R140, [R1+0xac0] ;  /* 0x000ac000018c7983 */ /* 0x002ee80000300800 */
[----:B------:R-:W3:Y:S04]  /*3dd30*/  LDL.LU R141, [R1+0xac4] ;  /* 0x000ac400018d7983 */ /* 0x000ee80000300800 */
[----:B----4-:R-:W4:Y:S04]  /*3dd40*/  LDL.LU R142, [R1+0xac8] ;  /* 0x000ac800018e7983 */ /* 0x010f280000300800 */
        /* <DEDUP_REMOVED lines=28> */
[----:B------:R-:W4:Y:S01]  /*3df10*/  LDL.LU R247, [R1+0xa6c] ;  /* 0x000a6c0001f77983 */ /* 0x000f220000300800 */
[----:B------:R-:W-:Y:S01]  /*3df20*/  HMMA.1688.F32.TF32 R148, R232, R80, R248 ;  /* 0x00000050e894723c */ /* 0x000fe200000810f8 */
[----:B------:R-:W-:-:S02]  /*3df30*/  IMAD.MOV.U32 R251, RZ, RZ, R7 ;  /* 0x000000fffffb7224 */ /* 0x000fc400078e0007 */
        /* <DEDUP_REMOVED lines=15> */
[----:B----4-:R-:W-:Y:S01]  /*3e030*/  HMMA.1688.F32.TF32 R136, R232, R100, R240 ;  /* 0x00000064e888723c */ /* 0x010fe200000810f0 */
[----:B------:R-:W-:Y:S02]  /*3e040*/  IMAD.MOV.U32 R240, RZ, RZ, R19 ;  /* 0x000000fffff07224 */ /* 0x000fe400078e0013 */
[----:B------:R-:W2:Y:S01]  /*3e050*/  LDL.LU R19, [R1+0x29bc] ;  /* 0x0029bc0001137983 */ /* 0x000ea20000300800 */
[----:B------:R-:W-:-:S03]  /*3e060*/  IMAD.MOV.U32 R241, RZ, RZ, R18 ;  /* 0x000000fffff17224 */ /* 0x000fc600078e0012 */
[----:B------:R-:W3:Y:S04]  /*3e070*/  LDL.LU R18, [R1+0x29b8] ;  /* 0x0029b80001127983 */ /* 0x000ee80000300800 */
[----:B------:R-:W4:Y:S04]  /*3e080*/  LDL.LU R242, [R1+0x728] ;  /* 0x0007280001f27983 */ /* 0x000f280000300800 */
[----:B------:R-:W4:Y:S04]  /*3e090*/  LDL.LU R243, [R1+0x72c] ;  /* 0x00072c0001f37983 */ /* 0x000f280000300800 */
[----:B------:R-:W4:Y:S04]  /*3e0a0*/  LDL.LU R236, [R1+0x770] ;  /* 0x0007700001ec7983 */ /* 0x000f280000300800 */
[----:B------:R-:W4:Y:S01]  /*3e0b0*/  LDL.LU R237, [R1+0x774] ;  /* 0x0007740001ed7983 */ /* 0x000f220000300800 */
[----:B------:R-:W-:Y:S01]  /*3e0c0*/  HMMA.1688.F32.TF32 R144, R232, R84, R144 ;  /* 0x00000054e890723c */ /* 0x000fe20000081090 */
[----:B------:R-:W-:-:S15]  /*3e0d0*/  IMAD.MOV.U32 R56, RZ, RZ, R136 ;  /* 0x000000ffff387224 */ /* 0x000fde00078e0088 */
[----:B------:R-:W-:-:S03]  /*3e0e0*/  NOP ;  /* 0x0000000000007918 */ /* 0x000fc60000000000 */
[----:B------:R-:W-:Y:S02]  /*3e0f0*/  IMAD.MOV.U32 R4, RZ, RZ, R144 ;  /* 0x000000ffff047224 */ /* 0x000fe400078e0090 */
[----:B------:R-:W-:Y:S02]  /*3e100*/  IMAD.MOV.U32 R5, RZ, RZ, R145 ;  /* 0x000000ffff057224 */ /* 0x000fe400078e0091 */
[----:B------:R-:W-:Y:S02]  /*3e110*/  IMAD.MOV.U32 R85, RZ, RZ, R146 ;  /* 0x000000ffff557224 */ /* 0x000fe400078e0092 */
[----:B------:R-:W-:Y:S02]  /*3e120*/  IMAD.MOV.U32 R84, RZ, RZ, R147 ;  /* 0x000000ffff547224 */ /* 0x000fe400078e0093 */
[----:B--2---:R-:W-:Y:S02]  /*3e130*/  IMAD.MOV.U32 R238, RZ, RZ, R19 ;  /* 0x000000ffffee7224 */ /* 0x004fe400078e0013 */
[----:B------:R-:W2:Y:S01]  /*3e140*/  LDL.LU R19, [R1+0x29b4] ;  /* 0x0029b40001137983 */ /* 0x000ea20000300800 */
[----:B---3--:R-:W-:-:S03]  /*3e150*/  IMAD.MOV.U32 R239, RZ, RZ, R18 ;  /* 0x000000ffffef7224 */ /* 0x008fc600078e0012 */
        /* <DEDUP_REMOVED lines=19> */
[----:B------:R-:W4:Y:S01]  /*3e290*/  LDL.LU R155, [R1+0x8cc] ;  /* 0x0008cc00019b7983 */ /* 0x000f220000300800 */
[C---:B------:R-:W-:Y:S03]  /*3e2a0*/  HMMA.1688.F32.TF32 R136, R232.reuse, R104, R244 ;  /* 0x00000068e888723c */ /* 0x040fe600000810f4 */
[----:B------:R-:W4:Y:S04]  /*3e2b0*/  LDL.LU R156, [R1+0x8e0] ;  /* 0x0008e000019c7983 */ /* 0x000f280000300800 */
[----:B------:R-:W4:Y:S04]  /*3e2c0*/  LDL.LU R157, [R1+0x8e4] ;  /* 0x0008e400019d7983 */ /* 0x000f280000300800 */
[----:B------:R-:W4:Y:S04]  /*3e2d0*/  LDL.LU R158, [R1+0x8e8] ;  /* 0x0008e800019e7983 */ /* 0x000f280000300800 */
[----:B------:R-:W4:Y:S01]  /*3e2e0*/  LDL.LU R159, [R1+0x8ec] ;  /* 0x0008ec00019f7983 */ /* 0x000f220000300800 */
[----:B------:R-:W-:Y:S03]  /*3e2f0*/  HMMA.1688.F32.TF32 R140, R232, R88, R140 ;  /* 0x00000058e88c723c */ /* 0x000fe6000008108c */
[----:B------:R-:W-:-:S02]  /*3e300*/  IMAD.MOV.U32 R49, RZ, RZ, R136 ;  /* 0x000000ffff317224 */ /* 0x000fc400078e0088 */
[----:B------:R-:W-:Y:S02]  /*3e310*/  IMAD.MOV.U32 R48, RZ, RZ, R137 ;  /* 0x000000ffff307224 */ /* 0x000fe400078e0089 */
[----:B------:R-:W-:Y:S02]  /*3e320*/  IMAD.MOV.U32 R45, RZ, RZ, R138 ;  /* 0x000000ffff2d7224 */ /* 0x000fe400078e008a */
[----:B------:R-:W-:Y:S02]  /*3e330*/  IMAD.MOV.U32 R44, RZ, RZ, R139 ;  /* 0x000000ffff2c7224 */ /* 0x000fe400078e008b */
[----:B------:R-:W-:Y:S01]  /*3e340*/  HMMA.1688.F32.TF32 R136, R232, R108, R248 ;  /* 0x0000006ce888723c */ /* 0x000fe200000810f8 */
[----:B------:R-:W-:Y:S02]  /*3e350*/  IMAD.MOV.U32 R81, RZ, RZ, R148 ;  /* 0x000000ffff517224 */ /* 0x000fe400078e0094 */
[----:B------:R-:W-:Y:S01]  /*3e360*/  IMAD.MOV.U32 R80, RZ, RZ, R149 ;  /* 0x000000ffff507224 */ /* 0x000fe200078e0095 */
[----:B------:R-:W4:Y:S01]  /*3e370*/  LDL.LU R148, [R1+0x890] ;  /* 0x0008900001947983 */ /* 0x000f220000300800 */
[----:B------:R-:W-:-:S02]  /*3e380*/  IMAD.MOV.U32 R77, RZ, RZ, R150 ;  /* 0x000000ffff4d7224 */ /* 0x000fc400078e0096 */
[----:B------:R-:W-:Y:S01]  /*3e390*/  IMAD.MOV.U32 R76, RZ, RZ, R151 ;  /* 0x000000ffff4c7224 */ /* 0x000fe200078e0097 */
        /* <DEDUP_REMOVED lines=18> */
[----:B------:R-:W-:Y:S02]  /*3e4c0*/  IMAD.MOV.U32 R245, RZ, RZ, R15 ;  /* 0x000000fffff57224 */ /* 0x000fe400078e000f */
[----:B------:R-:W-:Y:S02]  /*3e4d0*/  IMAD.MOV.U32 R246, RZ, RZ, R10 ;  /* 0x000000fffff67224 */ /* 0x000fe400078e000a */
[----:B------:R-:W-:Y:S01]  /*3e4e0*/  IMAD.MOV.U32 R247, RZ, RZ, R11 ;  /* 0x000000fffff77224 */ /* 0x000fe200078e000b */
[----:B--2---:R-:W-:Y:S01]  /*3e4f0*/  MOV R139, R19 ;  /* 0x00000013008b7202 */ /* 0x004fe20000000f00 */
[----:B---3--:R-:W-:Y:S02]  /*3e500*/  IMAD.MOV.U32 R138, RZ, RZ, R18 ;  /* 0x000000ffff8a7224 */ /* 0x008fe400078e0012 */
[----:B------:R-:W2:Y:S04]  /*3e510*/  LDL.LU R18, [R1+0x29ac] ;  /* 0x0029ac0001127983 */ /* 0x000ea80000300800 */
[----:B------:R-:W2:Y:S04]  /*3e520*/  LDL.LU R19, [R1+0x29a8] ;  /* 0x0029a80001137983 */ /* 0x000ea80000300800 */
[----:B------:R-:W3:Y:S04]  /*3e530*/  LDL.LU R14, [R1+0x29a4] ;  /* 0x0029a400010e7983 */ /* 0x000ee80000300800 */
[----:B------:R-:W3:Y:S04]  /*3e540*/  LDL.LU R15, [R1+0x29a0] ;  /* 0x0029a000010f7983 */ /* 0x000ee80000300800 */
[----:B------:R-:W2:Y:S04]  /*3e550*/  LDL.LU R10, [R1+0x299c] ;  /* 0x00299c00010a7983 */ /* 0x000ea80000300800 */
[----:B------:R-:W2:Y:S01]  /*3e560*/  LDL.LU R11, [R1+0x2998] ;  /* 0x00299800010b7983 */ /* 0x000ea20000300800 */
[----:B------:R-:W-:Y:S01]  /*3e570*/  IMAD.MOV.U32 R251, RZ, RZ, R6 ;  /* 0x000000fffffb7224 */ /* 0x000fe200078e0006 */
[C---:B----4-:R-:W-:Y:S08]  /*3e580*/  HMMA.1688.F32.TF32 R152, R232.reuse, R124, R152 ;  /* 0x0000007ce898723c */ /* 0x050ff00000081098 */
[C---:B------:R-:W-:Y:S11]  /*3e590*/  HMMA.1688.F32.TF32 R156, R232.reuse, R120, R156 ;  /* 0x00000078e89c723c */ /* 0x040ff6000008109c */
[----:B------:R-:W-:Y:S01]  /*3e5a0*/  IMAD.MOV.U32 R6, RZ, RZ, R155 ;  /* 0x000000ffff067224 */ /* 0x000fe200078e009b */
[----:B------:R-:W-:Y:S07]  /*3e5b0*/  STL.64 [R1+0x8c0], R152 ;  /* 0x0008c09801007387 */ /* 0x000fee0000100a00 */
[----:B------:R-:W-:Y:S04]  /*3e5c0*/  STL.64 [R1+0x8e0], R156 ;  /* 0x0008e09c01007387 */ /* 0x000fe80000100a00 */
[----:B------:R-:W-:Y:S04]  /*3e5d0*/  STL.64 [R1+0x8e8], R158 ;  /* 0x0008e89e01007387 */ /* 0x000fe80000100a00 */
[----:B------:R-:W-:Y:S04]  /*3e5e0*/  STL [R1+0x8c8], R154 ;  /* 0x0008c89a01007387 */ /* 0x000fe80000100800 */
[----:B------:R-:W-:Y:S04]  /*3e5f0*/  STL.64 [R1+0x2820], R6 ;  /* 0x0028200601007387 */ /* 0x000fe80000100a00 */
[----:B------:R1:W-:Y:S02]  /*3e600*/  STL.64 [R1+0x2818], R4 ;  /* 0x0028180401007387 */ /* 0x0003e40000100a00 */
[C---:B-1----:R-:W-:Y:S08]  /*3e610*/  HMMA.1688.F32.TF32 R4, R232.reuse, R128, R148 ;  /* 0x00000080e804723c */ /* 0x042ff00000081094 */
[C---:B------:R-:W-:Y:S11]  /*3e620*/  HMMA.1688.F32.TF32 R144, R232.reuse, R132, R144 ;  /* 0x00000084e890723c */ /* 0x040ff60000081090 */
[----:B------:R-:W-:Y:S04]  /*3e630*/  STL.64 [R1+0x890], R4 ;  /* 0x0008900401007387 */ /* 0x000fe80000100a00 */
[----:B------:R-:W-:Y:S01]  /*3e640*/  STL.64 [R1+0x898], R6 ;  /* 0x0008980601007387 */ /* 0x000fe20000100a00 */
[C---:B------:R-:W-:Y:S03]  /*3e650*/  HMMA.1688.F32.TF32 R164, R232.reuse, R112, R164 ;  /* 0x00000070e8a4723c */ /* 0x040fe600000810a4 */
[----:B------:R1:W-:Y:S05]  /*3e660*/  STL.64 [R1+0xaf0], R144 ;  /* 0x000af09001007387 */ /* 0x0003ea0000100a00 */
[----:B------:R-:W-:Y:S01]  /*3e670*/  HMMA.1688.F32.TF32 R160, R232, R116, R160 ;  /* 0x00000074e8a0723c */ /* 0x000fe200000810a0 */
[----:B------:R4:W-:Y:S01]  /*3e680*/  STL.64 [R1+0xaf8], R146 ;  /* 0x000af89201007387 */ /* 0x0009e20000100a00 */
        /* <DEDUP_REMOVED lines=14> */
[----:B------:R-:W-:Y:S01]  /*3e770*/  IMAD.MOV.U32 R179, RZ, RZ, R115 ;  /* 0x000000ffffb37224 */ /* 0x000fe200078e0073 */
[----:B------:R-:W-:Y:S01]  /*3e780*/  LOP3.LUT R93, R0, 0x20, RZ, 0x3c, !PT ;  /* 0x00000020005d7812 */ /* 0x000fe200078e3cff */
[----:B------:R-:W-:Y:S01]  /*3e790*/  IMAD.MOV.U32 R21, RZ, RZ, R163 ;  /* 0x000000ffff157224 */ /* 0x000fe200078e00a3 */
[----:B------:R-:W-:Y:S01]  /*3e7a0*/  LDS R232, [R0+UR6+0x13080] ;  /* 0x0130800600e87984 */ /* 0x000fe20008000800 */
[----:B------:R-:W-:Y:S02]  /*3e7b0*/  IMAD.MOV.U32 R248, RZ, RZ, R24 ;  /* 0x000000fffff87224 */ /* 0x000fe400078e0018 */
[----:B------:R-:W-:Y:S01]  /*3e7c0*/  IMAD.MOV.U32 R25, RZ, RZ, R161 ;  /* 0x000000ffff197224 */ /* 0x000fe200078e00a1 */
[----:B------:R-:W-:Y:S01]  /*3e7d0*/  LDS R234, [R0+UR6+0x13880] ;  /* 0x0138800600ea7984 */ /* 0x000fe20008000800 */
[----:B------:R-:W-:Y:S02]  /*3e7e0*/  IMAD.MOV.U32 R24, RZ, RZ, R162 ;  /* 0x000000ffff187224 */ /* 0x000fe400078e00a2 */
[----:B-1----:R-:W-:Y:S01]  /*3e7f0*/  IMAD.MOV.U32 R144, RZ, RZ, R91 ;  /* 0x000000ffff907224 */ /* 0x002fe200078e005b */
[----:B------:R-:W-:Y:S01]  /*3e800*/  LDS R233, [R93+UR6+0x13080] ;  /* 0x013080065de97984 */ /* 0x000fe20008000800 */
[----:B------:R-:W-:-:S02]  /*3e810*/  IMAD.MOV.U32 R145, RZ, RZ, R90 ;  /* 0x000000ffff917224 */ /* 0x000fc400078e005a */
[----:B----4-:R-:W-:Y:S01]  /*3e820*/  IMAD.MOV.U32 R146, RZ, RZ, R95 ;  /* 0x000000ffff927224 */ /* 0x010fe200078e005f */
[----:B------:R-:W1:Y:S01]  /*3e830*/  LDS R235, [R93+UR6+0x13880] ;  /* 0x013880065deb7984 */ /* 0x000e620008000800 */
[----:B------:R-:W-:Y:S02]  /*3e840*/  IMAD.MOV.U32 R147, RZ, RZ, R94 ;  /* 0x000000ffff937224 */ /* 0x000fe400078e005e */
[----:B------:R-:W-:Y:S02]  /*3e850*/  IMAD.MOV.U32 R152, RZ, RZ, R67 ;  /* 0x000000ffff987224 */ /* 0x000fe400078e0043 */
[----:B------:R-:W-:Y:S02]  /*3e860*/  IMAD.MOV.U32 R153, RZ, RZ, R66 ;  /* 0x000000ffff997224 */ /* 0x000fe400078e0042 */
[----:B------:R-:W-:Y:S02]  /*3e870*/  IMAD.MOV.U32 R154, RZ, RZ, R71 ;  /* 0x000000ffff9a7224 */ /* 0x000fe400078e0047 */
[----:B------:R-:W-:-:S02]  /*3e880*/  IMAD.MOV.U32 R155, RZ, RZ, R70 ;  /* 0x000000ffff9b7224 */ /* 0x000fc400078e0046 */
[----:B------:R-:W-:Y:S02]  /*3e890*/  IMAD.MOV.U32 R156, RZ, RZ, R83 ;  /* 0x000000ffff9c7224 */ /* 0x000fe400078e0053 */
[----:B------:R-:W-:Y:S01]  /*3e8a0*/  IMAD.MOV.U32 R157, RZ, RZ, R82 ;  /* 0x000000ffff9d7224 */ /* 0x000fe200078e0052 */
[C---:B--2---:R-:W-:Y:S08]  /*3e8b0*/  HMMA.1688.F32.TF32 R4, R180.reuse, R10, R140 ;  /* 0x0000000ab404723c */ /* 0x044ff0000008108c */
[C---:B---3--:R-:W-:Y:S08]  /*3e8c0*/  HMMA.1688.F32.TF32 R140, R180.reuse, R14, R136 ;  /* 0x0000000eb48c723c */ /* 0x048ff00000081088 */
[C---:B------:R-:W-:Y:S03]  /*3e8d0*/  HMMA.1688.F32.TF32 R136, R180.reuse, R18, R236 ;  /* 0x00000012b488723c */ /* 0x040fe600000810ec */
[----:B------:R-:W-:Y:S04]  /*3e8e0*/  STL.64 [R1+0xaa0], R4 ;  /* 0x000aa00401007387 */ /* 0x000fe80000100a00 */
[----:B------:R2:W-:Y:S02]  /*3e8f0*/  STL.64 [R1+0xaa8], R6 ;  /* 0x000aa80601007387 */ /* 0x0005e40000100a00 */
[C---:B--2---:R-:W-:Y:S02]  /*3e900*/  HMMA.1688.F32.TF32 R4, R180.reuse, R22, R240 ;  /* 0x00000016b404723c */ /* 0x044fe400000810f0 */
[----:B------:R-:W-:Y:S04]  /*3e910*/  STL.64 [R1+0xa80], R140 ;  /* 0x000a808c01007387 */ /* 0x000fe80000100a00 */
[----:B------:R-:W-:Y:S04]  /*3e920*/  STL.64 [R1+0xa88], R142 ;  /* 0x000a888e01007387 */ /* 0x000fe80000100a00 */
[----:B------:R-:W-:Y:S04]  /*3e930*/  STL.64 [R1+0x2850], R22 ;  /* 0x0028501601007387 */ /* 0x000fe80000100a00 */
[----:B------:R-:W-:Y:S04]  /*3e940*/  STL.64 [R1+0x850], R136 ;  /* 0x0008508801007387 */ /* 0x000fe80000100a00 */
[----:B------:R-:W-:Y:S04]  /*3e950*/  STL.64 [R1+0x858], R138 ;  /* 0x0008588a01007387 */ /* 0x000fe80000100a00 */
[----:B------:R-:W-:Y:S04]  /*3e960*/  STL.64 [R1+0x2848], R20 ;  /* 0x0028481401007387 */ /* 0x000fe80000100a00 */
[----:B------:R-:W-:Y:S04]  /*3e970*/  STL.64 [R1+0x840], R4 ;  /* 0x0008400401007387 */ /* 0x000fe80000100a00 */
[----:B------:R2:W-:Y:S02]  /*3e980*/  STL.64 [R1+0x848], R6 ;  /* 0x0008480601007387 */ /* 0x0005e40000100a00 */
[----:B--2---:R-:W-:Y:S02]  /*3e990*/  HMMA.1688.F32.TF32 R4, R180, R26, R244 ;  /* 0x0000001ab404723c */ /* 0x004fe400000810f4 */
[----:B------:R-:W-:Y:S04]  /*3e9a0*/  STL.64 [R1+0x2840], R26 ;  /* 0x0028401a01007387 */ /* 0x000fe80000100a00 */
[----:B------:R-:W-:-:S13]  /*3e9b0*/  STL.64 [R1+0x2838], R24 ;  /* 0x0028381801007387 */ /* 0x000fda0000100a00 */
[----:B------:R-:W-:Y:S04]  /*3e9c0*/  STL.64 [R1+0x7c0], R4 ;  /* 0x0007c00401007387 */ /* 0x000fe80000100a00 */
[----:B------:R2:W-:Y:S04]  /*3e9d0*/  STL.64 [R1+0x7c8], R6 ;  /* 0x0007c80601007387 */ /* 0x0005e80000100a00 */
[----:B------:R-:W1:Y:S01]  /*3e9e0*/  LDL.LU R244, [R1+0x870] ;  /* 0x0008700001f47983 */ /* 0x000e620000300800 */
[----:B--2---:R-:W-:Y:S01]  /*3e9f0*/  HMMA.1688.F32.TF32 R4, R180, R30, R248 ;  /* 0x0000001eb404723c */ /* 0x004fe200000810f8 */
[----:B------:R-:W-:-:S02]  /*3ea00*/  IMAD.MOV.U32 R240, RZ, RZ, R59 ;  /* 0x000000fffff07224 */ /* 0x000fc400078e003b */
[----:B------:R-:W-:Y:S02]  /*3ea10*/  IMAD.MOV.U32 R241, RZ, RZ, R58 ;  /* 0x000000fffff17224 */ /* 0x000fe400078e003a */
[----:B------:R-:W-:Y:S02]  /*3ea20*/  IMAD.MOV.U32 R242, RZ, RZ, R63 ;  /* 0x000000fffff27224 */ /* 0x000fe400078e003f */
[----:B------:R-:W-:Y:S02]  /*3ea30*/  IMAD.MOV.U32 R243, RZ, RZ, R62 ;  /* 0x000000fffff37224 */ /* 0x000fe400078e003e */
[----:B------:R-:W-:-:S10]  /*3ea40*/  IMAD.MOV.U32 R136, RZ, RZ, R107 ;  /* 0x000000ffff887224 */ /* 0x000fd400078e006b */
[----:B------:R-:W-:Y:S04]  /*3ea50*/  STL.64 [R1+0x770], R4 ;  /* 0x0007700401007387 */ /* 0x000fe80000100a00 */
[----:B------:R2:W-:Y:S04]  /*3ea60*/  STL.64 [R1+0x778], R6 ;  /* 0x0007780601007387 */ /* 0x0005e80000100a00 */
[----:B------:R-:W1:Y:S04]  /*3ea70*/  LDL.LU R245, [R1+0x874] ;  /* 0x0008740001f57983 */ /* 0x000e680000300800 */
[----:B------:R-:W1:Y:S04]  /*3ea80*/  LDL.LU R246, [R1+0x878] ;  /* 0x0008780001f67983 */ /* 0x000e680000300800 */
[----:B------:R-:W1:Y:S04]  /*3ea90*/  LDL.LU R247, [R1+0x87c] ;  /* 0x00087c0001f77983 */ /* 0x000e680000300800 */
[----:B------:R-:W3:Y:S01]  /*3eaa0*/  LDL.LU R59, [R1+0x2994] ;  /* 0x00299400013b7983 */ /* 0x000ee20000300800 */
[----:B------:R-:W-:-:S03]  /*3eab0*/  IMAD.MOV.U32 R137, RZ, RZ, R106 ;  /* 0x000000ffff897224 */ /* 0x000fc600078e006a */
[----:B------:R-:W4:Y:S01]  /*3eac0*/  LDL.LU R58, [R1+0x2990] ;  /* 0x00299000013a7983 */ /* 0x000f220000300800 */
[----:B------:R-:W-:-:S03]  /*3ead0*/  IMAD.MOV.U32 R138, RZ, RZ, R111 ;  /* 0x000000ffff8a7224 */ /* 0x000fc600078e006f */
[----:B------:R-:W2:Y:S01]  /*3eae0*/  LDL.LU R63, [R1+0x298c] ;  /* 0x00298c00013f7983 */ /* 0x000ea20000300800 */
[----:B------:R-:W-:-:S03]  /*3eaf0*/  IMAD.MOV.U32 R139, RZ, RZ, R110 ;  /* 0x000000ffff8b7224 */ /* 0x000fc600078e006e */
[----:B------:R-:W2:Y:S01]  /*3eb00*/  LDL.LU R62, [R1+0x2988] ;  /* 0x00298800013e7983 */ /* 0x000ea20000300800 */
[----:B------:R-:W-:-:S03]  /*3eb10*/  IMAD.MOV.U32 R140, RZ, RZ, R99 ;  /* 0x000000ffff8c7224 */ /* 0x000fc600078e0063 */
[----:B------:R-:W2:Y:S01]  /*3eb20*/  LDL.LU R107, [R1+0x2984] ;  /* 0x00298400016b7983 */ /* 0x000ea20000300800 */
[----:B------:R-:W-:-:S03]  /*3eb30*/  IMAD.MOV.U32 R141, RZ, RZ, R98 ;  /* 0x000000ffff8d7224 */ /* 0x000fc600078e0062 */
[----:B------:R-:W3:Y:S01]  /*3eb40*/  LDL.LU R106, [R1+0x2980] ;  /* 0x00298000016a7983 */ /* 0x000ee20000300800 */
        /* <DEDUP_REMOVED lines=54> */
[----:B--2---:R-:W-:Y:S02]  /*3eeb0*/  IMAD.MOV.U32 R191, RZ, RZ, R107 ;  /* 0x000000ffffbf7224 */ /* 0x004fe400078e006b */
[----:B---3--:R-:W-:-:S02]  /*3eec0*/  IMAD.MOV.U32 R190, RZ, RZ, R106 ;  /* 0x000000ffffbe7224 */ /* 0x008fc400078e006a */
[----:B----4-:R-:W-:Y:S02]  /*3eed0*/  IMAD.MOV.U32 R189, RZ, RZ, R111 ;  /* 0x000000ffffbd7224 */ /* 0x010fe400078e006f */
[----:B------:R-:W-:Y:S02]  /*3eee0*/  IMAD.MOV.U32 R188, RZ, RZ, R110 ;  /* 0x000000ffffbc7224 */ /* 0x000fe400078e006e */
[----:B------:R-:W2:Y:S04]  /*3eef0*/  LDL.LU R110, [R1+0x28f4] ;  /* 0x0028f400016e7983 */ /* 0x000ea80000300800 */
[----:B------:R-:W2:Y:S04]  /*3ef00*/  LDL.LU R111, [R1+0x28f0] ;  /* 0x0028f000016f7983 */ /* 0x000ea80000300800 */
[----:B------:R-:W3:Y:S01]  /*3ef10*/  LDL.LU R106, [R1+0x28ec] ;  /* 0x0028ec00016a7983 */ /* 0x000ee20000300800 */
[----:B------:R-:W-:-:S02]  /*3ef20*/  IMAD.MOV.U32 R194, RZ, RZ, R98 ;  /* 0x000000ffffc27224 */ /* 0x000fc400078e0062 */
[----:B------:R-:W-:Y:S01]  /*3ef30*/  IMAD.MOV.U32 R193, RZ, RZ, R103 ;  /* 0x000000ffffc17224 */ /* 0x000fe200078e0067 */
[----:B------:R-:W3:Y:S01]  /*3ef40*/  LDL.LU R107, [R1+0x28e8] ;  /* 0x0028e800016b7983 */ /* 0x000ee20000300800 */
[----:B------:R-:W-:-:S03]  /*3ef50*/  IMAD.MOV.U32 R192, RZ, RZ, R102 ;  /* 0x000000ffffc07224 */ /* 0x000fc600078e0066 */
[----:B------:R-:W4:Y:S01]  /*3ef60*/  LDL.LU R102, [R1+0x28e4] ;  /* 0x0028e40001667983 */ /* 0x000f220000300800 */
[----:B------:R-:W-:-:S03]  /*3ef70*/  IMAD.MOV.U32 R195, RZ, RZ, R99 ;  /* 0x000000ffffc37224 */ /* 0x000fc600078e0063 */
[----:B------:R-:W4:Y:S04]  /*3ef80*/  LDL.LU R103, [R1+0x28e0] ;  /* 0x0028e00001677983 */ /* 0x000f280000300800 */
[----:B------:R-:W2:Y:S01]  /*3ef90*/  LDL.LU R98, [R1+0x28dc] ;  /* 0x0028dc0001627983 */ /* 0x000ea20000300800 */
[----:B------:R-:W-:Y:S02]  /*3efa0*/  IMAD.MOV.U32 R198, RZ, RZ, R90 ;  /* 0x000000ffffc67224 */ /* 0x000fe400078e005a */
[----:B------:R-:W-:Y:S01]  /*3efb0*/  IMAD.MOV.U32 R197, RZ, RZ, R95 ;  /* 0x000000ffffc57224 */ /* 0x000fe200078e005f */
[----:B------:R-:W2:Y:S01]  /*3efc0*/  LDL.LU R99, [R1+0x28d8] ;  /* 0x0028d80001637983 */ /* 0x000ea20000300800 */
[----:B------:R-:W-:-:S03]  /*3efd0*/  IMAD.MOV.U32 R196, RZ, RZ, R94 ;  /* 0x000000ffffc47224 */ /* 0x000fc600078e005e */
[----:B------:R-:W2:Y:S01]  /*3efe0*/  LDL.LU R94, [R1+0x28d4] ;  /* 0x0028d400015e7983 */ /* 0x000ea20000300800 */
[----:B------:R-:W-:-:S03]  /*3eff0*/  IMAD.MOV.U32 R199, RZ, RZ, R91 ;  /* 0x000000ffffc77224 */ /* 0x000fc600078e005b */
[----:B------:R-:W2:Y:S04]  /*3f000*/  LDL.LU R95, [R1+0x28d0] ;  /* 0x0028d000015f7983 */ /* 0x000ea80000300800 */
[----:B------:R-:W2:Y:S04]  /*3f010*/  LDL.LU R90, [R1+0x28cc] ;  /* 0x0028cc00015a7983 */ /* 0x000ea80000300800 */
[----:B------:R-:W2:Y:S01]  /*3f020*/  LDL.LU R91, [R1+0x28c8] ;  /* 0x0028c800015b7983 */ /* 0x000ea20000300800 */
[----:B------:R-:W-:Y:S02]  /*3f030*/  IMAD.MOV.U32 R207, RZ, RZ, R83 ;  /* 0x000000ffffcf7224 */ /* 0x000fe400078e0053 */
[----:B------:R-:W-:-:S02]  /*3f040*/  IMAD.MOV.U32 R206, RZ, RZ, R82 ;  /* 0x000000ffffce7224 */ /* 0x000fc400078e0052 */
[----:B------:R-:W-:Y:S02]  /*3f050*/  IMAD.MOV.U32 R205, RZ, RZ, R87 ;  /* 0x000000ffffcd7224 */ /* 0x000fe400078e0057 */
[----:B------:R-:W-:Y:S02]  /*3f060*/  IMAD.MOV.U32 R204, RZ, RZ, R86 ;  /* 0x000000ffffcc7224 */ /* 0x000fe400078e0056 */
[----:B------:R-:W2:Y:S04]  /*3f070*/  LDL.LU R86, [R1+0x28c4] ;  /* 0x0028c40001567983 */ /* 0x000ea80000300800 */
[----:B------:R-:W2:Y:S04]  /*3f080*/  LDL.LU R87, [R1+0x28c0] ;  /* 0x0028c00001577983 */ /* 0x000ea80000300800 */
[----:B------:R-:W2:Y:S01]  /*3f090*/  LDL.LU R82, [R1+0x28bc] ;  /* 0x0028bc0001527983 */ /* 0x000ea20000300800 */
[----:B------:R-:W-:-:S02]  /*3f0a0*/  IMAD.MOV.U32 R210, RZ, RZ, R74 ;  /* 0x000000ffffd27224 */ /* 0x000fc400078e004a */
[----:B------:R-:W-:Y:S01]  /*3f0b0*/  IMAD.MOV.U32 R209, RZ, RZ, R79 ;  /* 0x000000ffffd17224 */ /* 0x000fe200078e004f */
        /* <DEDUP_REMOVED lines=58> */
[----:B------:R-:W-:Y:S02]  /*3f460*/  IMAD.MOV.U32 R238, RZ, RZ, R38 ;  /* 0x000000ffffee7224 */ /* 0x000fe400078e0026 */
[----:B------:R-:W-:Y:S01]  /*3f470*/  IMAD.MOV.U32 R239, RZ, RZ, R39 ;  /* 0x000000ffffef7224 */ /* 0x000fe200078e0027 */
[----:B------:R-:W3:Y:S04]  /*3f480*/  LDL.LU R43, [R1+0x2860] ;  /* 0x00286000012b7983 */ /* 0x000ee80000300800 */
[----:B------:R-:W3:Y:S04]  /*3f490*/  LDL.LU R38, [R1+0x285c] ;  /* 0x00285c0001267983 */ /* 0x000ee80000300800 */
[----:B------:R-:W3:Y:S04]  /*3f4a0*/  LDL.LU R39, [R1+0x2858] ;  /* 0x0028580001277983 */ /* 0x000ee80000300800 */
[----:B------:R-:W-:Y:S04]  /*3f4b0*/  STL.64 [R1+0x2830], R30 ;  /* 0x0028301e01007387 */ /* 0x000fe80000100a00 */
[----:B------:R-:W-:Y:S01]  /*3f4c0*/  STL.64 [R1+0x2828], R28 ;  /* 0x0028281c01007387 */ /* 0x000fe20000100a00 */
[----:B--2---:R-:W-:Y:S03]  /*3f4d0*/  HMMA.1688.F32.TF32 R4, R180, R34, R248 ;  /* 0x00000022b404723c */ /* 0x004fe600000810f8 */
[----:B------:R-:W2:-:S15]  /*3f4e0*/  LDL.LU R248, [R1+0x7e0] ;  /* 0x0007e00001f87983 */ /* 0x000e9e0000300800 */
[----:B------:R-:W-:Y:S01]  /*3f4f0*/  NOP ;  /* 0x0000000000007918 */ /* 0x000fe20000000000 */
[----:B------:R-:W-:Y:S04]  /*3f500*/  STL.64 [R1+0xbd0], R4 ;  /* 0x000bd00401007387 */ /* 0x000fe80000100a00 */
[----:B------:R1:W-:Y:S04]  /*3f510*/  STL.64 [R1+0xbd8], R6 ;  /* 0x000bd80601007387 */ /* 0x0003e80000100a00 */
[----:B------:R-:W2:Y:S04]  /*3f520*/  LDL.LU R249, [R1+0x7e4] ;  /* 0x0007e40001f97983 */ /* 0x000ea80000300800 */
[----:B------:R-:W2:Y:S04]  /*3f530*/  LDL.LU R250, [R1+0x7e8] ;  /* 0x0007e80001fa7983 */ /* 0x000ea80000300800 */
[----:B------:R-:W2:Y:S01]  /*3f540*/  LDL.LU R251, [R1+0x7ec] ;  /* 0x0007ec0001fb7983 */ /* 0x000ea20000300800 */
[C---:B---3--:R-:W-:Y:S08]  /*3f550*/  HMMA.1688.F32.TF32 R20, R180.reuse, R38, R228 ;  /* 0x00000026b414723c */ /* 0x048ff000000810e4 */
[C---:B-1----:R-:W-:Y:S08]  /*3f560*/  HMMA.1688.F32.TF32 R4, R180.reuse, R42, R224 ;  /* 0x0000002ab404723c */ /* 0x042ff000000810e0 */
[C---:B------:R-:W-:Y:S03]  /*3f570*/  HMMA.1688.F32.TF32 R24, R180.reuse, R46, R220 ;  /* 0x0000002eb418723c */ /* 0x040fe600000810dc */
[----:B------:R-:W-:Y:S04]  /*3f580*/  STL.64 [R1+0xbc0], R20 ;  /* 0x000bc01401007387 */ /* 0x000fe80000100a00 */
[----:B------:R1:W-:Y:S04]  /*3f590*/  STL.64 [R1+0xbc8], R22 ;  /* 0x000bc81601007387 */ /* 0x0003e80000100a00 */
[----:B------:R-:W-:Y:S04]  /*3f5a0*/  STL.64 [R1+0xbb0], R4 ;  /* 0x000bb00401007387 */ /* 0x000fe80000100a00 */
[----:B------:R3:W-:Y:S01]  /*3f5b0*/  STL.64 [R1+0xbb8], R6 ;  /* 0x000bb80601007387 */ /* 0x0007e20000100a00 */
[C---:B-1----:R-:W-:Y:S08]  /*3f5c0*/  HMMA.1688.F32.TF32 R20, R180.reuse, R50, R216 ;  /* 0x00000032b414723c */ /* 0x042ff000000810d8 */
[C---:B---3--:R-:W-:Y:S01]  /*3f5d0*/  HMMA.1688.F32.TF32 R4, R180.reuse, R54, R212 ;  /* 0x00000036b404723c */ /* 0x048fe200000810d4 */
        /* <DEDUP_REMOVED lines=35> */
[C---:B----4-:R-:W-:Y:S03]  /*3f810*/  HMMA.1688.F32.TF32 R4, R180.reuse, R102, R160 ;  /* 0x00000066b404723c */ /* 0x050fe600000810a0 */
        /* <DEDUP_REMOVED lines=25> */
[----:B---3--:R-:W-:Y:S03]  /*3f9b0*/  HMMA.1688.F32.TF32 R20, R180, R134, R240 ;  /* 0x00000086b414723c */ /* 0x008fe600000810f0 */
[----:B------:R-:W-:Y:S04]  /*3f9c0*/  LDS R180, [R0+UR6+0x13100] ;  /* 0x0131000600b47984 */ /* 0x000fe80008000800 */
[----:B------:R-:W-:Y:S01]  /*3f9d0*/  LDS R182, [R0+UR6+0x13900] ;  /* 0x0139000600b67984 */ /* 0x000fe20008000800 */
[C---:B-1----:R-:W-:Y:S03]  /*3f9e0*/  HMMA.1688.F32.TF32 R4, R232.reuse, R10, R244 ;  /* 0x0000000ae804723c */ /* 0x042fe600000810f4 */
[----:B------:R-:W-:Y:S04]  /*3f9f0*/  STL.64 [R1+0x270], R24 ;  /* 0x0002701801007387 */ /* 0x000fe80000100a00 */
[----:B------:R-:W-:Y:S04]  /*3fa00*/  STL.64 [R1+0x278], R26 ;  /* 0x0002781a01007387 */ /* 0x000fe80000100a00 */
[----:B------:R-:W-:Y:S04]  /*3fa10*/  LDS R181, [R93+UR6+0x13100] ;  /* 0x013100065db57984 */ /* 0x000fe80008000800 */
[----:B------:R-:W-:Y:S04]  /*3fa20*/  STL.64 [R1+0x260], R20 ;  /* 0x0002601401007387 */ /* 0x000fe80000100a00 */
[----:B------:R-:W-:Y:S04]  /*3fa30*/  STL.64 [R1+0x268], R22 ;  /* 0x0002681601007387 */ /* 0x000fe80000100a00 */
[----:B------:R-:W-:Y:S04]  /*3fa40*/  STL.64 [R1+0x870], R4 ;  /* 0x0008700401007387 */ /* 0x000fe80000100a00 */
[----:B------:R2:W-:Y:S04]  /*3fa50*/  STL.64 [R1+0x878], R6 ;  /* 0x0008780601007387 */ /* 0x0005e80000100a00 */
[----:B------:R-:W3:Y:S04]  /*3fa60*/  LDL.LU R244, [R1+0xf0] ;  /* 0x0000f00001f47983 */ /* 0x000ee80000300800 */
[----:B------:R-:W1:Y:S01]  /*3fa70*/  LDS R183, [R93+UR6+0x13900] ;  /* 0x013900065db77984 */ /* 0x000e620008000800 */
[----:B--2---:R-:W-:-:S15]  /*3fa80*/  HMMA.1688.F32.TF32 R4, R232, R14, R248 ;  /* 0x0000000ee804723c */ /* 0x004fde00000810f8 */
[----:B------:R-:W-:-:S04]  /*3fa90*/  NOP ;  /* 0x0000000000007918 */ /* 0x000fc80000000000 */
[----:B------:R2:W-:Y:S04]  /*3faa0*/  STL.64 [R1+0xf50], R4 ;  /* 0x000f500401007387 */ /* 0x0005e80000100a00 */
[----:B------:R4:W-:Y:S04]  /*3fab0*/  STL.64 [R1+0xf58], R6 ;  /* 0x000f580601007387 */ /* 0x0009e80000100a00 */
[----:B------:R-:W3:Y:S04]  /*3fac0*/  LDL.LU R245, [R1+0xf4] ;  /* 0x0000f40001f57983 */ /* 0x000ee80000300800 */
[----:B------:R-:W3:Y:S04]  /*3fad0*/  LDL.LU R246, [R1+0xf8] ;  /* 0x0000f80001f67983 */ /* 0x000ee80000300800 */
[----:B------:R-:W3:Y:S04]  /*3fae0*/  LDL.LU R247, [R1+0xfc] ;  /* 0x0000fc0001f77983 */ /* 0x000ee80000300800 */
        /* <DEDUP_REMOVED lines=76> */
[----:B--2---:R-:W2:Y:S04]  /*3ffb0*/  LDL.LU R4, [R1+0x5e0] ;  /* 0x0005e00001047983 */ /* 0x004ea80000300800 */
        /* <DEDUP_REMOVED lines=39> */
[----:B------:R-:W1:Y:S04]  /*40230*/  LDL.LU R248, [R1+0x820] ;  /* 0x0008200001f87983 */ /* 0x000e680000300800 */
[----:B------:R-:W1:Y:S04]  /*40240*/  LDL.LU R249, [R1+0x824] ;  /* 0x0008240001f97983 */ /* 0x000e680000300800 */
[----:B------:R-:W1:Y:S04]  /*40250*/  LDL.LU R250, [R1+0x828] ;  /* 0x0008280001fa7983 */ /* 0x000e680000300800 */
[----:B------:R-:W1:Y:S01]  /*40260*/  LDL.LU R251, [R1+0x82c] ;  /* 0x00082c0001fb7983 */ /* 0x000e620000300800 */
[----:B--2---:R-:W-:-:S15]  /*40270*/  HMMA.1688.F32.TF32 R20, R232, R18, R20 ;  /* 0x00000012e814723c */ /* 0x004fde0000081014 */
[----:B------:R-:W-:-:S04]  /*40280*/  NOP ;  /* 0x0000000000007918 */ /* 0x000fc80000000000 */
[----:B------:R-:W-:Y:S04]  /*40290*/  STL.64 [R1+0xf40], R20 ;  /* 0x000f401401007387 */ /* 0x000fe80000100a00 */
[----:B------:R2:W-:Y:S04]  /*402a0*/  STL.64 [R1+0xf48], R22 ;  /* 0x000f481601007387 */ /* 0x0005e80000100a00 */
[----:B--2---:R-:W4:Y:S04]  /*402b0*/  LDL.LU.64 R22, [R1+0x2850] ;  /* 0x0028500001167983 */ /* 0x004f280000300a00 */
[----:B------:R-:W2:Y:S01]  /*402c0*/  LDL.LU.64 R20, [R1+0x2848] ;  /* 0x0028480001147983 */ /* 0x000ea20000300a00 */
[----:B----4-:R-:W-:-:S15]  /*402d0*/  HMMA.1688.F32.TF32 R24, R232, R22, R24 ;  /* 0x00000016e818723c */ /* 0x010fde0000081018 */
[----:B------:R-:W-:-:S04]  /*402e0*/  NOP ;  /* 0x0000000000007918 */ /* 0x000fc80000000000 */
[----:B------:R-:W-:Y:S04]  /*402f0*/  STL.64 [R1+0xf30], R24 ;  /* 0x000f301801007387 */ /* 0x000fe80000100a00 */
[----:B------:R4:W-:Y:S04]  /*40300*/  STL.64 [R1+0xf38], R26 ;  /* 0x000f381a01007387 */ /* 0x0009e80000100a00 */
[----:B----4-:R-:W3:Y:S04]  /*40310*/  LDL.LU.64 R26, [R1+0x2840] ;  /* 0x00284000011a7983 */ /* 0x010ee80000300a00 */
[----:B------:R-:W4:Y:S01]  /*40320*/  LDL.LU.64 R24, [R1+0x2838] ;  /* 0x0028380001187983 */ /* 0x000f220000300a00 */
[----:B---3--:R-:W-:-:S15]  /*40330*/  HMMA.1688.F32.TF32 R28, R232, R26, R28 ;  /* 0x0000001ae81c723c */ /* 0x008fde000008101c */
[----:B------:R-:W-:-:S04]  /*40340*/  NOP ;  /* 0x0000000000007918 */ /* 0x000fc80000000000 */
[----:B------:R-:W-:Y:S04]  /*40350*/  STL.64 [R1+0xf20], R28 ;  /* 0x000f201c01007387 */ /* 0x000fe80000100a00 */
[----:B------:R3:W-:Y:S04]  /*40360*/  STL.64 [R1+0xf28], R30 ;  /* 0x000f281e01007387 */ /* 0x0007e80000100a00 */
[----:B---3--:R-:W3:Y:S01]  /*40370*/  LDL.LU.64 R30, [R1+0x2830] ;  /* 0x00283000011e7983 */ /* 0x008ee20000300a00 */
[C---:B------:R-:W-:Y:S03]  /*40380*/  HMMA.1688.F32.TF32 R228, R232.reuse, R34, R228 ;  /* 0x00000022e8e4723c */ /* 0x040fe600000810e4 */
[----:B------:R-:W2:Y:S05]  /*40390*/  LDL.LU.64 R28, [R1+0x2828] ;  /* 0x00282800011c7983 */ /* 0x000eaa0000300a00 */
[C---:B------:R-:W-:Y:S08]  /*403a0*/  HMMA.1688.F32.TF32 R224, R232.reuse, R38, R224 ;  /* 0x00000026e8e0723c */ /* 0x040ff000000810e0 */
[C---:B------:R-:W-:Y:S08]  /*403b0*/  HMMA.1688.F32.TF32 R220, R232.reuse, R42, R220 ;  /* 0x0000002ae8dc723c */ /* 0x040ff000000810dc */
[----:B---3--:R-:W-:-:S15]  /*403c0*/  HMMA.1688.F32.TF32 R4, R232, R30, R4 ;  /* 0x0000001ee804723c */ /* 0x008fde0000081004 */
[----:B------:R-:W-:-:S04]  /*403d0*/  NOP ;  /* 0x0000000000007918 */ /* 0x000fc80000000000 */
[----:B------:R-:W-:Y:S04]  /*403e0*/  STL.64 [R1+0xf10], R4 ;  /* 0x000f100401007387 */ /* 0x000fe80000100a00 */
[----:B------:R3:W-:Y:S04]  /*403f0*/  STL.64 [R1+0xf18], R6 ;  /* 0x000f180601007387 */ /* 0x0007e80000100a00 */
[----:B---3--:R-:W3:Y:S04]  /*40400*/  LDL.LU.64 R6, [R1+0x2820] ;  /* 0x0028200001067983 */ /* 0x008ee80000300a00 */
        /* <DEDUP_REMOVED lines=79> */
[----:B------:R-:W-:Y:S04]  /*40900*/  LDS R232, [R0+UR6+0x13180] ;  /* 0x0131800600e87984 */ /* 0x000fe80008000800 */
[----:B------:R1:W-:Y:S04]  /*40910*/  STL.64 [R1+0x1c0], R144 ;  /* 0x0001c09001007387 */ /* 0x0003e80000100a00 */
[----:B------:R3:W-:Y:S04]  /*40920*/  STL.64 [R1+0x1c8], R146 ;  /* 0x0001c89201007387 */ /* 0x0007e80000100a00 */
[----:B------:R-:W2:Y:S04]  /*40930*/  LDS R234, [R0+UR6+0x13980] ;  /* 0x0139800600ea7984 */ /* 0x000ea80008000800 */
[----:B-1----:R-:W2:Y:S04]  /*40940*/  LDL.LU R144, [R1] ;  /* 0x0000000001907983 */ /* 0x002ea80000300800 */
[----:B------:R-:W-:Y:S04]  /*40950*/  STL.64 [R1+0x1b0], R140 ;  /* 0x0001b08c01007387 */ /* 0x000fe80000100a00 */
[----:B------:R-:W-:Y:S04]  /*40960*/  STL.64 [R1+0x1b8], R142 ;  /* 0x0001b88e01007387 */ /* 0x000fe80000100a00 */
[----:B------:R1:W-:Y:S04]  /*40970*/  STL.64 [R1+0x820], R136 ;  /* 0x0008208801007387 */ /* 0x0003e80000100a00 */
[----:B------:R1:W-:Y:S04]  /*40980*/  STL.64 [R1+0x828], R138 ;  /* 0x0008288a01007387 */ /* 0x0003e80000100a00 */
        /* <DEDUP_REMOVED lines=118> */
[----:B------:R-:W2:Y:S04]  /*410f0*/  LDL.LU.64 R220, [R1+0x27e8] ;  /* 0x0027e80001dc7983 */ /* 0x000ea80000300a00 */
[----:B------:R-:W-:Y:S04]  /*41100*/  STL.64 [R1+0x10d0], R216 ;  /* 0x0010d0d801007387 */ /* 0x000fe80000100a00 */
[----:B------:R1:W-:Y:S01]  /*41110*/  STL.64 [R1+0x10d8], R218 ;  /* 0x0010d8da01007387 */ /* 0x0003e20000100a00 */
[C---:B------:R-:W-:Y:S03]  /*41120*/  HMMA.1688.F32.TF32 R192, R180.reuse, R42, R192 ;  /* 0x0000002ab4c0723c */ /* 0x040fe600000810c0 */
[----:B-1----:R-:W3:Y:S04]  /*41130*/  LDL.LU.64 R218, [R1+0x27e0] ;  /* 0x0027e00001da7983 */ /* 0x002ee80000300a00 */
[----:B------:R-:W3:Y:S04]  /*41140*/  LDL.LU.64 R216, [R1+0x27d8] ;  /* 0x0027d80001d87983 */ /* 0x000ee80000300a00 */
[----:B------:R-:W-:Y:S04]  /*41150*/  STL.64 [R1+0x10c0], R212 ;  /* 0x0010c0d401007387 */ /* 0x000fe80000100a00 */
[----:B------:R1:W-:Y:S04]  /*41160*/  STL.64 [R1+0x10c8], R214 ;  /* 0x0010c8d601007387 */ /* 0x0003e80000100a00 */
[----:B-1----:R-:W4:Y:S04]  /*41170*/  LDL.LU.64 R214, [R1+0x27d0] ;  /* 0x0027d00001d67983 */ /* 0x002f280000300a00 */
[----:B------:R-:W4:Y:S04]  /*41180*/  LDL.LU.64 R212, [R1+0x27c8] ;  /* 0x0027c80001d47983 */ /* 0x000f280000300a00 */
[----:B------:R-:W2:Y:S04]  /*41190*/  LDL R92, [R1+0x23b8] ;  /* 0x0023b800015c7983 */ /* 0x000ea80000100800 */
[----:B------:R-:W-:Y:S04]  /*411a0*/  STL.64 [R1+0x10b0], R208 ;  /* 0x0010b0d001007387 */ /* 0x000fe80000100a00 */
[----:B------:R1:W-:Y:S04]  /*411b0*/  STL.64 [R1+0x10b8], R210 ;  /* 0x0010b8d201007387 */ /* 0x0003e80000100a00 */
[----:B-1----:R-:W2:Y:S04]  /*411c0*/  LDL.LU.64 R210, [R1+0x27c0] ;  /* 0x0027c00001d27983 */ /* 0x002ea80000300a00 */
[----:B------:R-:W2:Y:S04]  /*411d0*/  LDL.LU.64 R208, [R1+0x27b8] ;  /* 0x0027b80001d07983 */ /* 0x000ea80000300a00 */
[----:B------:R-:W2:Y:S04]  /*411e0*/  LDL R93, [R1+0x23b4] ;  /* 0x0023b400015d7983 */ /* 0x000ea80000100800 */
        /* <DEDUP_REMOVED lines=72> */
[----:B------:R-:W4:Y:S01]  /*41670*/  LDL.LU.64 R248, [R1+0x26a8] ;  /* 0x0026a80001f87983 */ /* 0x000f220000300a00 */
[C---:B------:R-:W-:Y:S08]  /*41680*/  HMMA.1688.F32.TF32 R156, R180.reuse, R98, R156 ;  /* 0x00000062b49c723c */ /* 0x040ff0000008109c */
[C---:B------:R-:W-:Y:S11]  /*41690*/  HMMA.1688.F32.TF32 R152, R180.reuse, R102, R152 ;  /* 0x00000066b498723c */ /* 0x040ff60000081098 */
[----:B------:R-:W-:Y:S04]  /*416a0*/  STL.64 [R1+0x1170], R156 ;  /* 0x0011709c01007387 */ /* 0x000fe80000100a00 */
[----:B------:R1:W-:Y:S04]  /*416b0*/  STL.64 [R1+0x1178], R158 ;  /* 0x0011789e01007387 */ /* 0x0003e80000100a00 */
[----:B------:R-:W-:Y:S04]  /*416c0*/  STL.64 [R1+0x1160], R152 ;  /* 0x0011609801007387 */ /* 0x000fe80000100a00 */
[----:B------:R1:W-:Y:S02]  /*416d0*/  STL.64 [R1+0x1168], R154 ;  /* 0x0011689a01007387 */ /* 0x0003e40000100a00 */
[C---:B-1----:R-:W-:Y:S08]  /*416e0*/  HMMA.1688.F32.TF32 R156, R180.reuse, R106, R148 ;  /* 0x0000006ab49c723c */ /* 0x042ff00000081094 */
[C---:B------:R-:W-:Y:S11]  /*416f0*/  HMMA.1688.F32.TF32 R152, R180.reuse, R110, R144 ;  /* 0x0000006eb498723c */ /* 0x040ff60000081090 */
[----:B------:R-:W-:Y:S04]  /*41700*/  STL.64 [R1+0x1150], R156 ;  /* 0x0011509c01007387 */ /* 0x000fe80000100a00 */
[----:B------:R-:W-:Y:S04]  /*41710*/  STL.64 [R1+0x1158], R158 ;  /* 0x0011589e01007387 */ /* 0x000fe80000100a00 */
[----:B------:R-:W-:Y:S04]  /*41720*/  STL.64 [R1+0x1140], R152 ;  /* 0x0011409801007387 */ /* 0x000fe80000100a00 */
[----:B------:R-:W-:Y:S01]  /*41730*/  STL.64 [R1+0x1148], R154 ;  /* 0x0011489a01007387 */ /* 0x000fe20000100a00 */
[C---:B--2---:R-:W-:Y:S08]  /*41740*/  HMMA.1688.F32.TF32 R140, R180.reuse, R134, R140 ;  /* 0x00000086b48c723c */ /* 0x044ff0000008108c */
[C---:B---3--:R-:W-:Y:S08]  /*41750*/  HMMA.1688.F32.TF32 R136, R180.reuse, R130, R136 ;  /* 0x00000082b488723c */ /* 0x048ff00000081088 */
[C---:B----4-:R-:W-:Y:S08]  /*41760*/  HMMA.1688.F32.TF32 R236, R180.reuse, R126, R236 ;  /* 0x0000007eb4ec723c */ /* 0x050ff000000810ec */
[C---:B------:R-:W-:Y:S01]  /*41770*/  HMMA.1688.F32.TF32 R144, R180.reuse, R118, R244 ;  /* 0x00000076b490723c */ /* 0x040fe200000810f4 */
[----:B------:R-:W2:Y:S07]  /*41780*/  LDL.LU R244, [R1+0x390] ;  /* 0x0003900001f47983 */ /* 0x000eae0000300800 */
[----:B------:R-:W-:-:S15]  /*41790*/  HMMA.1688.F32.TF32 R148, R180, R114, R248 ;  /* 0x00000072b494723c */ /* 0x000fde00000810f8 */
[----:B------:R-:W-:-:S04]  /*417a0*/  NOP ;  /* 0x0000000000007918 */ /* 0x000fc80000000000 */
[----:B------:R-:W-:Y:S04]  /*417b0*/  STL.64 [R1+0x1130], R148 ;  /* 0x0011309401007387 */ /* 0x000fe80000100a00 */
[----:B------:R1:W-:Y:S02]  /*417c0*/  STL.64 [R1+0x1138], R150 ;  /* 0x0011389601007387 */ /* 0x0003e40000100a00 */
[----:B-1----:R-:W-:Y:S02]  /*417d0*/  HMMA.1688.F32.TF32 R148, R180, R122, R240 ;  /* 0x0000007ab494723c */ /* 0x002fe400000810f0 */
[----:B------:R1:W-:Y:S04]  /*417e0*/  STL.64 [R1+0x1120], R144 ;  /* 0x0011209001007387 */ /* 0x0003e80000100a00 */
[----:B------:R3:W-:Y:S04]  /*417f0*/  STL.64 [R1+0x1128], R146 ;  /* 0x0011289201007387 */ /* 0x0007e80000100a00 */
[----:B------:R-:W2:Y:S04]  /*41800*/  LDL.LU R245, [R1+0x394] ;  /* 0x0003940001f57983 */ /* 0x000ea80000300800 */
[----:B------:R-:W2:Y:S04]  /*41810*/  LDL.LU R246, [R1+0x398] ;  /* 0x0003980001f67983 */ /* 0x000ea80000300800 */
[----:B------:R-:W2:Y:S04]  /*41820*/  LDL.LU R247, [R1+0x39c] ;  /* 0x00039c0001f77983 */ /* 0x000ea80000300800 */
[----:B-1----:R-:W4:Y:S04]  /*41830*/  LDL.LU R144, [R1+0x590] ;  /* 0x0005900001907983 */ /* 0x002f280000300800 */
[----:B------:R1:W-:Y:S04]  /*41840*/  STL.64 [R1+0x1110], R148 ;  /* 0x0011109401007387 */ /* 0x0003e80000100a00 */
[----:B------:R1:W-:Y:S04]  /*41850*/  STL.64 [R1+0x1118], R150 ;  /* 0x0011189601007387 */ /* 0x0003e80000100a00 */
[----:B------:R-:W4:Y:S04]  /*41860*/  LDL.LU R145, [R1+0x594] ;  /* 0x0005940001917983 */ /* 0x000f280000300800 */
[----:B---3--:R-:W4:Y:S04]  /*41870*/  LDL.LU R146, [R1+0x598] ;  /* 0x0005980001927983 */ /* 0x008f280000300800 */
[----:B------:R-:W4:Y:S04]  /*41880*/  LDL.LU R147, [R1+0x59c] ;  /* 0x00059c0001937983 */ /* 0x000f280000300800 */
[----:B-1----:R-:W3:Y:S04]  /*41890*/  LDL.LU R148, [R1+0x630] ;  /* 0x0006300001947983 */ /* 0x002ee80000300800 */
        /* <DEDUP_REMOVED lines=19> */
[----:B------:R1:W-:Y:S04]  /*419d0*/  STL.64 [R1+0x1100], R236 ;  /* 0x001100ec01007387 */ /* 0x0003e80000100a00 */
[----:B------:R1:W-:Y:S04]  /*419e0*/  STL.64 [R1+0x1108], R238 ;  /* 0x001108ee01007387 */ /* 0x0003e80000100a00 */
[----:B-1----:R-:W2:Y:S04]  /*419f0*/  LDL.LU R236, [R1+0x410] ;  /* 0x0004100001ec7983 */ /* 0x002ea80000300800 */
        /* <DEDUP_REMOVED lines=10> */
[----:B------:R1:W-:Y:S04]  /*41aa0*/  STL.64 [R1+0x650], R140 ;  /* 0x0006508c01007387 */ /* 0x0003e80000100a00 */
[----:B------:R1:W-:Y:S04]  /*41ab0*/  STL.64 [R1+0x658], R142 ;  /* 0x0006588e01007387 */ /* 0x0003e80000100a00 */
[----:B------:R-:W2:Y:S04]  /*41ac0*/  LDL.LU R181, [R1+0x804] ;  /* 0x0008040001b57983 */ /* 0x000ea80000300800 */
[----:B------:R-:W2:Y:S04]  /*41ad0*/  LDL.LU R182, [R1+0x808] ;  /* 0x0008080001b67983 */ /* 0x000ea80000300800 */
[----:B------:R-:W2:Y:S04]  /*41ae0*/  LDL.LU R183, [R1+0x80c] ;  /* 0x00080c0001b77983 */ /* 0x000ea80000300800 */
[----:B-1----:R-:W2:Y:S04]  /*41af0*/  LDL.LU R140, [R1+0x500] ;  /* 0x00050000018c7983 */ /* 0x002ea80000300800 */
[----:B------:R-:W2:Y:S04]  /*41b00*/  LDL.LU R141, [R1+0x504] ;  /* 0x00050400018d7983 */ /* 0x000ea80000300800 */
[----:B------:R-:W2:Y:S04]  /*41b10*/  LDL.LU R142, [R1+0x508] ;  /* 0x00050800018e7983 */ /* 0x000ea80000300800 */
[----:B------:R-:W2:Y:S01]  /*41b20*/  LDL.LU R143, [R1+0x50c] ;  /* 0x00050c00018f7983 */ /* 0x000ea20000300800 */
[C---:B----4-:R-:W-:Y:S08]  /*41b30*/  HMMA.1688.F32.TF32 R144, R232.reuse, R30, R144 ;  /* 0x0000001ee890723c */ /* 0x050ff00000081090 */
[C---:B---3--:R-:W-:Y:S08]  /*41b40*/  HMMA.1688.F32.TF32 R148, R232.reuse, R26, R148 ;  /* 0x0000001ae894723c */ /* 0x048ff00000081094 */
[C---:B--2---:R-:W-:Y:S08]  /*41b50*/  HMMA.1688.F32.TF32 R248, R232.reuse, R14, R248 ;  /* 0x0000000ee8f8723c */ /* 0x044ff000000810f8 */
[C---:B------:R-:W-:Y:S08]  /*41b60*/  HMMA.1688.F32.TF32 R156, R232.reuse, R18, R156 ;  /* 0x00000012e89c723c */ /* 0x040ff0000008109c */
[C---:B------:R-:W-:Y:S08]  /*41b70*/  HMMA.1688.F32.TF32 R152, R232.reuse, R22, R152 ;  /* 0x00000016e898723c */ /* 0x040ff00000081098 */
[----:B------:R-:W-:-:S15]  /*41b80*/  HMMA.1688.F32.TF32 R180, R232, R10, R180 ;  /* 0x0000000ae8b4723c */ /* 0x000fde00000810b4 */
[----:B------:R-:W-:-:S04]  /*41b90*/  NOP ;  /* 0x0000000000007918 */ /* 0x000fc80000000000 */
[----:B------:R-:W-:Y:S04]  /*41ba0*/  STL.64 [R1+0x800], R180 ;  /* 0x000800b401007387 */ /* 0x000fe80000100a00 */
[----:B------:R-:W-:Y:S04]  /*41bb0*/  STL.64 [R1+0x808], R182 ;  /* 0x000808b601007387 */ /* 0x000fe80000100a00 */
[----:B------:R1:W-:Y:S04]  /*41bc0*/  STL.64 [R1+0x12c0], R248 ;  /* 0x0012c0f801007387 */ /* 0x0003e80000100a00 */
[----:B------:R2:W-:Y:S01]  /*41bd0*/  STL.64 [R1+0x12c8], R250 ;  /* 0x0012c8fa01007387 */ /* 0x0005e20000100a00 */
[C---:B------:R-:W-:Y:S03]  /*41be0*/  HMMA.1688.F32.TF32 R140, R232.reuse, R34, R140 ;  /* 0x00000022e88c723c */ /* 0x040fe6000008108c */
[----:B------:R-:W-:Y:S04]  /*41bf0*/  LDS R180, [R92+UR6+0x13000] ;  /* 0x013000065cb47984 */ /* 0x000fe80008000800 */
[----:B-1----:R-:W3:Y:S04]  /*41c00*/  LDL.LU R248, [R1+0x15f0] ;  /* 0x0015f00001f87983 */ /* 0x002ee80000300800 */
[----:B------:R-:W3:Y:S04]  /*41c10*/  LDL.LU R249, [R1+0x15f4] ;  /* 0x0015f40001f97983 */ /* 0x000ee80000300800 */
[----:B--2---:R-:W3:Y:S04]  /*41c20*/  LDL.LU R250, [R1+0x15f8] ;  /* 0x0015f80001fa7983 */ /* 0x004ee80000300800 */
[----:B------:R-:W3:Y:S04]  /*41c30*/  LDL.LU R251, [R1+0x15fc] ;  /* 0x0015fc0001fb7983 */ /* 0x000ee80000300800 */
[----:B------:R-:W-:Y:S04]  /*41c40*/  STL.64 [R1+0x12b0], R156 ;  /* 0x0012b09c01007387 */ /* 0x000fe80000100a00 */
[----:B------:R1:W-:Y:S01]  /*41c50*/  STL.64 [R1+0x12b8], R158 ;  /* 0x0012b89e01007387 */ /* 0x0003e20000100a00 */
[C---:B------:R-:W-:Y:S03]  /*41c60*/  HMMA.1688.F32.TF32 R136, R232.reuse, R38, R136 ;  /* 0x00000026e888723c */ /* 0x040fe60000081088 */
[----:B------:R-:W-:Y:S04]  /*41c70*/  LDS R182, [R92+UR6+0x13800] ;  /* 0x013800065cb67984 */ /* 0x000fe80008000800 */
[----:B------:R-:W-:Y:S04]  /*41c80*/  LDS R181, [R93+UR6+0x13000] ;  /* 0x013000065db57984 */ /* 0x000fe80008000800 */
[----:B-1----:R-:W2:Y:S04]  /*41c90*/  LDL.LU.64 R158, [R1+0x26a0] ;  /* 0x0026a000019e7983 */ /* 0x002ea80000300a00 */
[----:B------:R-:W2:Y:S04]  /*41ca0*/  LDL.LU.64 R156, [R1+0x2698] ;  /* 0x00269800019c7983 */ /* 0x000ea80000300a00 */
[----:B------:R-:W-:Y:S04]  /*41cb0*/  STL.64 [R1+0x12a0], R152 ;  /* 0x0012a09801007387 */ /* 0x000fe80000100a00 */
[----:B------:R1:W-:Y:S01]  /*41cc0*/  STL.64 [R1+0x12a8], R154 ;  /* 0x0012a89a01007387 */ /* 0x0003e20000100a00 */
[C---:B------:R-:W-:Y:S03]  /*41cd0*/  HMMA.1688.F32.TF32 R236, R232.reuse, R42, R236 ;  /* 0x0000002ae8ec723c */ /* 0x040fe600000810ec */
[----:B------:R-:W3:Y:S04]  /*41ce0*/  LDS R183, [R93+UR6+0x13800] ;  /* 0x013800065db77984 */ /* 0x000ee80008000800 */
        /* <DEDUP_REMOVED lines=12> */
[----:B------:R-:W-:Y:S04]  /*41db0*/  STL.64 [R1+0x1260], R136 ;  /* 0x0012608801007387 */ /* 0x000fe80000100a00 */
[----:B------:R1:W-:Y:S02]  /*41dc0*/  STL.64 [R1+0x1268], R138 ;  /* 0x0012688a01007387 */ /* 0x0003e40000100a00 */
[C---:B-1----:R-:W-:Y:S08]  /*41dd0*/  HMMA.1688.F32.TF32 R140, R232.reuse, R46, R240 ;  /* 0x0000002ee88c723c */ /* 0x042ff000000810f0 */
[C---:B------:R-:W-:Y:S01]  /*41de0*/  HMMA.1688.F32.TF32 R136, R232.reuse, R50, R244 ;  /* 0x00000032e888723c */ /* 0x040fe200000810f4 */
[----:B------:R-:W-:Y:S04]  /*41df0*/  STL.64 [R1+0x1250], R236 ;  /* 0x001250ec01007387 */ /* 0x000fe80000100a00 */
[----:B------:R-:W-:Y:S06]  /*41e00*/  STL.64 [R1+0x1258], R238 ;  /* 0x001258ee01007387 */ /* 0x000fec0000100a00 */
[----:B------:R-:W-:Y:S04]  /*41e10*/  STL.64 [R1+0x1240], R140 ;  /* 0x0012408c01007387 */ /* 0x000fe80000100a00 */
[----:B------:R-:W-:Y:S04]  /*41e20*/  STL.64 [R1+0x1248], R142 ;  /* 0x0012488e01007387 */ /* 0x000fe80000100a00 */
[----:B------:R-:W-:Y:S04]  /*41e30*/  STL.64 [R1+0x1230], R136 ;  /* 0x0012308801007387 */ /* 0x000fe80000100a00 */
[----:B------:R4:W-:Y:S02]  /*41e40*/  STL.64 [R1+0x1238], R138 ;  /* 0x0012388a01007387 */ /* 0x0009e40000100a00 */
[C---:B----4-:R-:W-:Y:S08]  /*41e50*/  HMMA.1688.F32.TF32 R136, R232.reuse, R62, R152 ;  /* 0x0000003ee888723c */ /* 0x050ff00000081098 */
[C---:B--2---:R-:W-:Y:S08]  /*41e60*/  HMMA.1688.F32.TF32 R140, R232.reuse, R58, R148 ;  /* 0x0000003ae88c723c */ /* 0x044ff00000081094 */
[----:B---3--:R-:W-:-:S15]  /*41e70*/  HMMA.1688.F32.TF32 R144, R232, R54, R144 ;  /* 0x00000036e890723c */ /* 0x008fde0000081090 */
[----:B------:R-:W-:-:S04]  /*41e80*/  NOP ;  /* 0x0000000000007918 */ /* 0x000fc80000000000 */
        /* <DEDUP_REMOVED lines=53> */
[----:B-1----:R-:W-:Y:S01]  /*421e0*/  HMMA.1688.F32.TF32 R136, R232, R134, R228 ;  /* 0x00000086e888723c */ /* 0x002fe200000810e4 */
[----:B------:R-:W-:Y:S04]  /*421f0*/  LDS R232, [R92+UR6+0x13080] ;  /* 0x013080065ce87984 */ /* 0x000fe80008000800 */
[----:B------:R1:W-:Y:S04]  /*42200*/  STL.64 [R1+0x12e0], R144 ;  /* 0x0012e09001007387 */ /* 0x0003e80000100a00 */
[----:B------:R2:W-:Y:S01]  /*42210*/  STL.64 [R1+0x12e8], R146 ;  /* 0x0012e89201007387 */ /* 0x0005e20000100a00 */
[C---:B------:R-:W-:Y:S03]  /*42220*/  HMMA.1688.F32.TF32 R236, R180.reuse, R10, R248 ;  /* 0x0000000ab4ec723c */ /* 0x040fe600000810f8 */
[----:B------:R3:W-:Y:S04]  /*42230*/  STL.64 [R1+0x12d0], R140 ;  /* 0x0012d08c01007387 */ /* 0x0007e80000100a00 */
[----:B------:R4:W-:Y:S04]  /*42240*/  STL.64 [R1+0x12d8], R142 ;  /* 0x0012d88e01007387 */ /* 0x0009e80000100a00 */
[----:B------:R-:W4:Y:S04]  /*42250*/  LDL.LU R248, [R1+0x5b0] ;  /* 0x0005b00001f87983 */ /* 0x000f280000300800 */
[----:B------:R1:W-:Y:S04]  /*42260*/  STL.64 [R1+0x11f0], R136 ;  /* 0x0011f08801007387 */ /* 0x0003e80000100a00 */
[----:B------:R1:W-:Y:S04]  /*42270*/  STL.64 [R1+0x11f8], R138 ;  /* 0x0011f88a01007387 */ /* 0x0003e80000100a00 */
        /* <DEDUP_REMOVED lines=19> */
[----:B-1----:R-:W4:Y:S04]  /*423b0*/  LDL.LU R144, [R1+0x700] ;  /* 0x0007000001907983 */ /* 0x002f280000300800 */
[----:B------:R-:W4:Y:S04]  /*423c0*/  LDL.LU R145, [R1+0x704] ;  /* 0x0007040001917983 */ /* 0x000f280000300800 */
[----:B--2---:R-:W2:Y:S04]  /*423d0*/  LDL.LU R146, [R1+0x708] ;  /* 0x0007080001927983 */ /* 0x004ea80000300800 */
        /* <DEDUP_REMOVED lines=9> */
[----:B------:R-:W2:Y:S04]  /*42470*/  LDL.LU R244, [R1+0x560] ;  /* 0x0005600001f47983 */ /* 0x000ea80000300800 */
[----:B------:R-:W2:Y:S04]  /*42480*/  LDL.LU R245, [R1+0x564] ;  /* 0x0005640001f57983 */ /* 0x000ea80000300800 */
[----:B------:R-:W3:Y:S04]  /*42490*/  LDL.LU R246, [R1+0x568] ;  /* 0x0005680001f67983 */ /* 0x000ee80000300800 */
[----:B------:R-:W3:Y:S04]  /*424a0*/  LDL.LU R247, [R1+0x56c] ;  /* 0x00056c0001f77983 */ /* 0x000ee80000300800 */
[----:B------:R-:W-:Y:S04]  /*424b0*/  STL [R1+0x2434], R236 ;  /* 0x002434ec01007387 */ /* 0x000fe80000100800 */
[----:B------:R-:W-:Y:S04]  /*424c0*/  STL [R1+0x2430], R237 ;  /* 0x002430ed01007387 */ /* 0x000fe80000100800 */
[----:B------:R-:W-:Y:S04]  /*424d0*/  STL [R1+0x242c], R238 ;  /* 0x00242cee01007387 */ /* 0x000fe80000100800 */
[----:B------:R-:W-:Y:S04]  /*424e0*/  STL [R1+0x2428], R239 ;  /* 0x002428ef01007387 */ /* 0x000fe80000100800 */
[----:B------:R-:W-:Y:S04]  /*424f0*/  LDS R234, [R92+UR6+0x13880] ;  /* 0x013880065cea7984 */ /* 0x000fe80008000800 */
[----:B------:R-:W-:Y:S04]  /*42500*/  LDS R233, [R93+UR6+0x13080] ;  /* 0x013080065de97984 */ /* 0x000fe80008000800 */
[----:B------:R-:W1:Y:S01]  /*42510*/  LDS R235, [R93+UR6+0x13880] ;  /* 0x013880065deb7984 */ /* 0x000e620008000800 */
[C---:B------:R-:W-:Y:S08]  /*42520*/  HMMA.1688.F32.TF32 R160, R180.reuse, R14, R156 ;  /* 0x0000000eb4a0723c */ /* 0x040ff0000008109c */
[C---:B------:R-:W-:Y:S08]  /*42530*/  HMMA.1688.F32.TF32 R156, R180.reuse, R18, R152 ;  /* 0x00000012b49c723c */ /* 0x040ff00000081098 */
[C---:B------:R-:W-:Y:S03]  /*42540*/  HMMA.1688.F32.TF32 R152, R180.reuse, R22, R240 ;  /* 0x00000016b498723c */ /* 0x040fe600000810f0 */
[----:B------:R-:W-:Y:S04]  /*42550*/  STL.64 [R1+0x60], R160 ;  /* 0x000060a001007387 */ /* 0x000fe80000100a00 */
[----:B------:R-:W-:Y:S04]  /*42560*/  STL.64 [R1+0x68], R162 ;  /* 0x000068a201007387 */ /* 0x000fe80000100a00 */
[----:B------:R-:W4:Y:S04]  /*42570*/  LDL.LU R240, [R1+0x4e0] ;  /* 0x0004e00001f07983 */ /* 0x000f280000300800 */
[----:B------:R-:W-:Y:S04]  /*42580*/  STL.64 [R1+0x50], R156 ;  /* 0x0000509c01007387 */ /* 0x000fe80000100a00 */
[----:B------:R-:W-:Y:S04]  /*42590*/  STL.64 [R1+0x58], R158 ;  /* 0x0000589e01007387 */ /* 0x000fe80000100a00 */
[----:B------:R-:W-:Y:S04]  /*425a0*/  STL.64 [R1+0x40], R152 ;  /* 0x0000409801007387 */ /* 0x000fe80000100a00 */
[----:B------:R1:W-:Y:S04]  /*425b0*/  STL.64 [R1+0x48], R154 ;  /* 0x0000489a01007387 */ /* 0x0003e80000100a00 */
[----:B------:R-:W4:Y:S04]  /*425c0*/  LDL.LU R241, [R1+0x4e4] ;  /* 0x0004e40001f17983 */ /* 0x000f280000300800 */
[----:B------:R-:W4:Y:S01]  /*425d0*/  LDL.LU R242, [R1+0x4e8] ;  /* 0x0004e80001f27983 */ /* 0x000f220000300800 */
[----:B-1----:R-:W-:Y:S03]  /*425e0*/  HMMA.1688.F32.TF32 R152, R180, R26, R148 ;  /* 0x0000001ab498723c */ /* 0x002fe60000081094 */
[----:B------:R-:W4:Y:S04]  /*425f0*/  LDL.LU R243, [R1+0x4ec] ;  /* 0x0004ec0001f37983 */ /* 0x000f280000300800 */
[----:B------:R-:W4:-:S12]  /*42600*/  LDL.LU R148, [R1+0x450] ;  /* 0x0004500001947983 */ /* 0x000f180000300800 */
[----:B------:R-:W-:Y:S04]  /*42610*/  STL.64 [R1+0x30], R152 ;  /* 0x0000309801007387 */ /* 0x000fe80000100a00 */
[----:B------:R2:W-:Y:S04]  /*42620*/  STL.64 [R1+0x38], R154 ;  /* 0x0000389a01007387 */ /* 0x0005e80000100a00 */
[----:B------:R-:W4:Y:S04]  /*42630*/  LDL.LU R149, [R1+0x454] ;  /* 0x0004540001957983 */ /* 0x000f280000300800 */
[----:B------:R-:W4:Y:S01]  /*42640*/  LDL.LU R150, [R1+0x458] ;  /* 0x0004580001967983 */ /* 0x000f220000300800 */
[----:B--2---:R-:W-:Y:S03]  /*42650*/  HMMA.1688.F32.TF32 R152, R180, R30, R144 ;  /* 0x0000001eb498723c */ /* 0x004fe60000081090 */
[----:B------:R-:W2:Y:S04]  /*42660*/  LDL.LU R151, [R1+0x45c] ;  /* 0x00045c0001977983 */ /* 0x000ea80000300800 */
[----:B------:R-:W2:-:S12]  /*42670*/  LDL.LU R144, [R1+0x460] ;  /* 0x0004600001907983 */ /* 0x000e980000300800 */
[----:B------:R-:W-:Y:S04]  /*42680*/  STL.64 [R1+0x20], R152 ;  /* 0x0000209801007387 */ /* 0x000fe80000100a00 */
[----:B------:R3:W-:Y:S04]  /*42690*/  STL.64 [R1+0x28], R154 ;  /* 0x0000289a01007387 */ /* 0x0007e80000100a00 */
[----:B------:R-:W2:Y:S04]  /*426a0*/  LDL.LU R145, [R1+0x464] ;  /* 0x0004640001917983 */ /* 0x000ea80000300800 */
[----:B------:R-:W2:Y:S01]  /*426b0*/  LDL.LU R146, [R1+0x468] ;  /* 0x0004680001927983 */ /* 0x000ea20000300800 */
[C---:B---3--:R-:W-:Y:S03]  /*426c0*/  HMMA.1688.F32.TF32 R152, R180.reuse, R34, R140 ;  /* 0x00000022b498723c */ /* 0x048fe6000008108c */
[----:B------:R-:W3:Y:S05]  /*426d0*/  LDL.LU R147, [R1+0x46c] ;  /* 0x00046c0001937983 */ /* 0x000eea0000300800 */
[C---:B----4-:R-:W-:Y:S11]  /*426e0*/  HMMA.1688.F32.TF32 R140, R180.reuse, R38, R136 ;  /* 0x00000026b48c723c */ /* 0x050ff60000081088 */
[----:B------:R-:W-:Y:S04]  /*426f0*/  STL.64 [R1+0x10], R152 ;  /* 0x0000109801007387 */ /* 0x000fe80000100a00 */
[----:B------:R-:W-:Y:S04]  /*42700*/  STL.64 [R1+0x18], R154 ;  /* 0x0000189a01007387 */ /* 0x000fe80000100a00 */
[----:B------:R-:W4:Y:S04]  /*42710*/  LDL.LU R136, [R1+0x480] ;  /* 0x0004800001887983 */ /* 0x000f280000300800 */
[----:B------:R1:W-:Y:S04]  /*42720*/  STL.64 [R1], R140 ;  /* 0x0000008c01007387 */ /* 0x0003e80000100a00 */
[----:B------:R1:W-:Y:S04]  /*42730*/  STL.64 [R1+0x8], R142 ;  /* 0x0000088e01007387 */ /* 0x0003e80000100a00 */
[----:B------:R-:W4:Y:S04]  /*42740*/  LDL.LU R137, [R1+0x484] ;  /* 0x0004840001897983 */ /* 0x000f280000300800 */
[----:B------:R-:W4:Y:S04]  /*42750*/  LDL.LU R138, [R1+0x488] ;  /* 0x00048800018a7983 */ /* 0x000f280000300800 */
[----:B------:R-:W4:Y:S01]  /*42760*/  LDL.LU R139, [R1+0x48c] ;  /* 0x00048c00018b7983 */ /* 0x000f220000300800 */
[C---:B------:R-:W-:Y:S08]  /*42770*/  HMMA.1688.F32.TF32 R248, R180.reuse, R42, R248 ;  /* 0x0000002ab4f8723c */ /* 0x040ff000000810f8 */
[C---:B------:R-:W-:Y:S11]  /*42780*/  HMMA.1688.F32.TF32 R244, R180.reuse, R46, R244 ;  /* 0x0000002eb4f4723c */ /* 0x040ff600000810f4 */
[----:B------:R-:W-:Y:S04]  /*42790*/  STL [R1+0x2444], R248 ;  /* 0x002444f801007387 */ /* 0x000fe80000100800 */
[----:B------:R-:W-:Y:S04]  /*427a0*/  STL [R1+0x2440], R249 ;  /* 0x002440f901007387 */ /* 0x000fe80000100800 */
[----:B------:R-:W-:Y:S04]  /*427b0*/  STL [R1+0x243c], R250 ;  /* 0x00243cfa01007387 */ /* 0x000fe80000100800 */
[----:B------:R-:W-:Y:S04]  /*427c0*/  STL [R1+0x2438], R251 ;  /* 0x002438fb01007387 */ /* 0x000fe80000100800 */
[----:B-1----:R-:W4:Y:S04]  /*427d0*/  LDL.LU R140, [R1+0x4c0] ;  /* 0x0004c000018c7983 */ /* 0x002f280000300800 */
[----:B------:R-:W4:Y:S04]  /*427e0*/  LDL.LU R141, [R1+0x4c4] ;  /* 0x0004c400018d7983 */ /* 0x000f280000300800 */
[----:B------:R-:W4:Y:S04]  /*427f0*/  LDL.LU R142, [R1+0x4c8] ;  /* 0x0004c800018e7983 */ /* 0x000f280000300800 */
[----:B------:R-:W4:Y:S04]  /*42800*/  LDL.LU R143, [R1+0x4cc] ;  /* 0x0004cc00018f7983 */ /* 0x000f280000300800 */
[----:B------:R1:W-:Y:S04]  /*42810*/  STL [R1+0x2454], R244 ;  /* 0x002454f401007387 */ /* 0x0003e80000100800 */
[----:B------:R1:W-:Y:S04]  /*42820*/  STL [R1+0x2450], R245 ;  /* 0x002450f501007387 */ /* 0x0003e80000100800 */
[----:B------:R1:W-:Y:S04]  /*42830*/  STL [R1+0x244c], R246 ;  /* 0x00244cf601007387 */ /* 0x0003e80000100800 */
[----:B------:R1:W-:Y:S01]  /*42840*/  STL [R1+0x2448], R247 ;  /* 0x002448f701007387 */ /* 0x0003e20000100800 */
[----:B------:R-:W-:-:S15]  /*42850*/  HMMA.1688.F32.TF32 R240, R180, R50, R240 ;  /* 0x00000032b4f0723c */ /* 0x000fde00000810f0 */
[----:B------:R-:W-:-:S04]  /*42860*/  NOP ;  /* 0x0000000000007918 */ /* 0x000fc80000000000 */
[----:B------:R1:W-:Y:S01]  /*42870*/  STL [R1+0x2464], R240 ;  /* 0x002464f001007387 */ /* 0x0003e20000100800 */
[C---:B--2---:R-:W-:Y:S03]  /*42880*/  HMMA.1688.F32.TF32 R228, R180.reuse, R54, R148 ;  /* 0x00000036b4e4723c */ /* 0x044fe60000081094 */
[----:B------:R2:W-:Y:S04]  /*42890*/  STL [R1+0x2460], R241 ;  /* 0x002460f101007387 */ /* 0x0005e80000100800 */
[----:B------:R1:W-:Y:S04]  /*428a0*/  STL [R1+0x245c], R242 ;  /* 0x00245cf201007387 */ /* 0x0003e80000100800 */
[----:B------:R1:W-:Y:S08]  /*428b0*/  STL [R1+0x2458], R243 ;  /* 0x002458f301007387 */ /* 0x0003f00000100800 */
[----:B------:R-:W-:Y:S04]  /*428c0*/  STL [R1+0x2474], R228 ;  /* 0x002474e401007387 */ /* 0x000fe80000100800 */
[----:B------:R-:W-:Y:S04]  /*428d0*/  STL [R1+0x2470], R229 ;  /* 0x002470e501007387 */ /* 0x000fe80000100800 */
[----:B------:R-:W-:Y:S04]  /*428e0*/  STL [R1+0x246c], R230 ;  /* 0x00246ce601007387 */ /* 0x000fe80000100800 */
[----:B------:R-:W-:Y:S01]  /*428f0*/  STL [R1+0x2468], R231 ;  /* 0x002468e701007387 */ /* 0x000fe20000100800 */
[C---:B---3--:R-:W-:Y:S03]  /*42900*/  HMMA.1688.F32.TF32 R224, R180.reuse, R58, R144 ;  /* 0x0000003ab4e0723c */ /* 0x048fe60000081090 */
[----:B------:R-:W3:Y:S04]  /*42910*/  LDL.LU R156, [R1+0x4d0] ;  /* 0x0004d000019c7983 */ /* 0x000ee80000300800 */
[----:B------:R-:W3:Y:S04]  /*42920*/  LDL.LU R157, [R1+0x4d4] ;  /* 0x0004d400019d7983 */ /* 0x000ee80000300800 */
[----:B------:R-:W3:Y:S04]  /*42930*/  LDL.LU R158, [R1+0x4d8] ;  /* 0x0004d800019e7983 */ /* 0x000ee80000300800 */
[----:B------:R-:W3:Y:S04]  /*42940*/  LDL.LU R159, [R1+0x4dc] ;  /* 0x0004dc00019f7983 */ /* 0x000ee80000300800 */
[----:B------:R-:W-:Y:S04]  /*42950*/  STL [R1+0x2484], R224 ;  /* 0x002484e001007387 */ /* 0x000fe80000100800 */
[----:B------:R-:W-:Y:S04]  /*42960*/  STL [R1+0x2480], R225 ;  /* 0x002480e101007387 */ /* 0x000fe80000100800 */
[----:B------:R-:W-:Y:S04]  /*42970*/  STL [R1+0x247c], R226 ;  /* 0x00247ce201007387 */ /* 0x000fe80000100800 */
[----:B------:R-:W-:Y:S01]  /*42980*/  STL [R1+0x2478], R227 ;  /* 0x002478e301007387 */ /* 0x000fe20000100800 */
[C---:B----4-:R-:W-:Y:S03]  /*42990*/  HMMA.1688.F32.TF32 R220, R180.reuse, R62, R136 ;  /* 0x0000003eb4dc723c */ /* 0x050fe60000081088 */
[----:B------:R-:W4:Y:S04]  /*429a0*/  LDL.LU R136, [R1+0x4f0] ;  /* 0x0004f00001887983 */ /* 0x000f280000300800 */
[----:B------:R-:W4:Y:S04]  /*429b0*/  LDL.LU R137, [R1+0x4f4] ;  /* 0x0004f40001897983 */ /* 0x000f280000300800 */
[----:B------:R-:W4:Y:S04]  /*429c0*/  LDL.LU R138, [R1+0x4f8] ;  /* 0x0004f800018a7983 */ /* 0x000f280000300800 */
[----:B------:R-:W4:Y:S04]  /*429d0*/  LDL.LU R139, [R1+0x4fc] ;  /* 0x0004fc00018b7983 */ /* 0x000f280000300800 */
[----:B------:R-:W-:Y:S04]  /*429e0*/  STL [R1+0x2494], R220 ;  /* 0x002494dc01007387 */ /* 0x000fe80000100800 */
[----:B------:R-:W-:Y:S04]  /*429f0*/  STL [R1+0x2490], R221 ;  /* 0x002490dd01007387 */ /* 0x000fe80000100800 */
[----:B------:R-:W-:Y:S04]  /*42a00*/  STL [R1+0x248c], R222 ;  /* 0x00248cde01007387 */ /* 0x000fe80000100800 */
[----:B------:R-:W-:Y:S04]  /*42a10*/  STL [R1+0x2488], R223 ;  /* 0x002488df01007387 */ /* 0x000fe80000100800 */
        /* <DEDUP_REMOVED lines=12> */
[C---:B------:R-:W-:Y:S03]  /*42ae0*/  HMMA.1688.F32.TF32 R216, R180.reuse, R66, R140 ;  /* 0x00000042b4d8723c */ /* 0x040fe6000008108c */
[----:B------:R-:W2:Y:S04]  /*42af0*/  LDL.LU R140, [R1+0x580] ;  /* 0x00058000018c7983 */ /* 0x000ea80000300800 */
[----:B------:R-:W2:Y:S04]  /*42b00*/  LDL.LU R141, [R1+0x584] ;  /* 0x00058400018d7983 */ /* 0x000ea80000300800 */
[----:B------:R-:W2:Y:S04]  /*42b10*/  LDL.LU R142, [R1+0x588] ;  /* 0x00058800018e7983 */ /* 0x000ea80000300800 */
[----:B------:R-:W2:Y:S04]  /*42b20*/  LDL.LU R143, [R1+0x58c] ;  /* 0x00058c00018f7983 */ /* 0x000ea80000300800 */
[----:B------:R-:W-:Y:S04]  /*42b30*/  STL [R1+0x24a4], R216 ;  /* 0x0024a4d801007387 */ /* 0x000fe80000100800 */
[----:B------:R-:W-:Y:S04]  /*42b40*/  STL [R1+0x24a0], R217 ;  /* 0x0024a0d901007387 */ /* 0x000fe80000100800 */
[----:B------:R-:W-:Y:S04]  /*42b50*/  STL [R1+0x249c], R218 ;  /* 0x00249cda01007387 */ /* 0x000fe80000100800 */
[----:B------:R-:W-:Y:S01]  /*42b60*/  STL [R1+0x2498], R219 ;  /* 0x002498db01007387 */ /* 0x000fe20000100800 */
[----:B---3--:R-:W-:-:S15]  /*42b70*/  HMMA.1688.F32.TF32 R212, R180, R70, R156 ;  /* 0x00000046b4d4723c */ /* 0x008fde000008109c */
[----:B------:R-:W-:-:S04]  /*42b80*/  NOP ;  /* 0x0000000000007918 */ /* 0x000fc80000000000 */
[----:B------:R-:W-:Y:S04]  /*42b90*/  STL [R1+0x24b4], R212 ;  /* 0x0024b4d401007387 */ /* 0x000fe80000100800 */
[----:B------:R-:W-:Y:S04]  /*42ba0*/  STL [R1+0x24b0], R213 ;  /* 0x0024b0d501007387 */ /* 0x000fe80000100800 */
[----:B------:R-:W-:Y:S04]  /*42bb0*/  STL [R1+0x24ac], R214 ;  /* 0x0024acd601007387 */ /* 0x000fe80000100800 */
[----:B------:R-:W-:Y:S01]  /*42bc0*/  STL [R1+0x24a8], R215 ;  /* 0x0024a8d701007387 */ /* 0x000fe20000100800 */
[C---:B----4-:R-:W-:Y:S03]  /*42bd0*/  HMMA.1688.F32.TF32 R208, R180.reuse, R74, R136 ;  /* 0x0000004ab4d0723c */ /* 0x050fe60000081088 */
[----:B------:R-:W3:Y:S04]  /*42be0*/  LDL.LU R136, [R1+0x5a0] ;  /* 0x0005a00001887983 */ /* 0x000ee80000300800 */
[----:B------:R-:W3:Y:S04]  /*42bf0*/  LDL.LU R137, [R1+0x5a4] ;  /* 0x0005a40001897983 */ /* 0x000ee80000300800 */
[----:B------:R-:W3:Y:S04]  /*42c00*/  LDL.LU R138, [R1+0x5a8] ;  /* 0x0005a800018a7983 */ /* 0x000ee80000300800 */
[----:B------:R-:W3:Y:S04]  /*42c10*/  LDL.LU R139, [R1+0x5ac] ;  /* 0x0005ac00018b7983 */ /* 0x000ee80000300800 */
[----:B------:R-:W-:Y:S01]  /*42c20*/  STL [R1+0x24c4], R208 ;  /* 0x0024c4d001007387 */ /* 0x000fe20000100800 */
[C---:B--2---:R-:W-:Y:S03]  /*42c30*/  HMMA.1688.F32.TF32 R204, R180.reuse, R78, R152 ;  /* 0x0000004eb4cc723c */ /* 0x044fe60000081098 */
[----:B------:R-:W-:Y:S05]  /*42c40*/  STL [R1+0x24c0], R209 ;  /* 0x0024c0d101007387 */ /* 0x000fea0000100800 */
[C---:B------:R-:W-:Y:S01]  /*42c50*/  HMMA.1688.F32.TF32 R200, R180.reuse, R82, R148 ;  /* 0x00000052b4c8723c */ /* 0x040fe20000081094 */
[----:B------:R-:W-:Y:S04]  /*42c60*/  STL [R1+0x24bc], R210 ;  /* 0x0024bcd201007387 */ /* 0x000fe80000100800 */
[----:B------:R-:W-:Y:S03]  /*42c70*/  STL [R1+0x24b8], R211 ;  /* 0x0024b8d301007387 */ /* 0x000fe60000100800 */
[C---:B------:R-:W-:Y:S03]  /*42c80*/  HMMA.1688.F32.TF32 R196, R180.reuse, R86, R144 ;  /* 0x00000056b4c4723c */ /* 0x040fe60000081090 */
[----:B------:R-:W-:Y:S04]  /*42c90*/  STL [R1+0x24d4], R204 ;  /* 0x0024d4cc01007387 */ /* 0x000fe80000100800 */
[----:B------:R-:W-:Y:S04]  /*42ca0*/  STL [R1+0x24d0], R205 ;  /* 0x0024d0cd01007387 */ /* 0x000fe80000100800 */
[----:B------:R-:W-:Y:S04]  /*42cb0*/  STL [R1+0x24cc], R206 ;  /* 0x0024ccce01007387 */ /* 0x000fe80000100800 */
[----:B------:R-:W-:Y:S01]  /*42cc0*/  STL [R1+0x24c8], R207 ;  /* 0x0024c8cf01007387 */ /* 0x000fe20000100800 */
[C---:B------:R-:W-:Y:S03]  /*42cd0*/  HMMA.1688.F32.TF32 R192, R180.reuse, R90, R140 ;  /* 0x0000005ab4c0723c */ /* 0x040fe6000008108c */
        /* <DEDUP_REMOVED lines=45> */
[C---:B--2---:R-:W-:Y:S08]  /*42fb0*/  HMMA.1688.F32.TF32 R184, R180.reuse, R98, R160 ;  /* 0x00000062b4b8723c */ /* 0x044ff000000810a0 */
[C---:B----4-:R-:W-:Y:S11]  /*42fc0*/  HMMA.1688.F32.TF32 R176, R180.reuse, R102, R156 ;  /* 0x00000066b4b0723c */ /* 0x050ff6000008109c */
[----:B------:R-:W-:Y:S04]  /*42fd0*/  STL [R1+0x2524], R184 ;  /* 0x002524b801007387 */ /* 0x000fe80000100800 */
[----:B------:R-:W-:Y:S04]  /*42fe0*/  STL [R1+0x2520], R185 ;  /* 0x002520b901007387 */ /* 0x000fe80000100800 */
[----:B------:R-:W-:Y:S04]  /*42ff0*/  STL [R1+0x251c], R186 ;  /* 0x00251cba01007387 */ /* 0x000fe80000100800 */
[----:B------:R-:W-:Y:S01]  /*43000*/  STL [R1+0x2518], R187 ;  /* 0x002518bb01007387 */ /* 0x000fe20000100800 */
[C---:B------:R-:W-:Y:S03]  /*43010*/  HMMA.1688.F32.TF32 R172, R180.reuse, R106, R152 ;  /* 0x0000006ab4ac723c */ /* 0x040fe60000081098 */
[----:B------:R-:W-:Y:S05]  /*43020*/  STL [R1+0x2534], R176 ;  /* 0x002534b001007387 */ /* 0x000fea0000100800 */
[C---:B------:R-:W-:Y:S01]  /*43030*/  HMMA.1688.F32.TF32 R168, R180.reuse, R110, R148 ;  /* 0x0000006eb4a8723c */ /* 0x040fe20000081094 */
[----:B------:R-:W-:Y:S04]  /*43040*/  STL [R1+0x2530], R177 ;  /* 0x002530b101007387 */ /* 0x000fe80000100800 */
[----:B------:R-:W-:Y:S03]  /*43050*/  STL [R1+0x252c], R178 ;  /* 0x00252cb201007387 */ /* 0x000fe60000100800 */
[C---:B------:R-:W-:Y:S01]  /*43060*/  HMMA.1688.F32.TF32 R164, R180.reuse, R114, R144 ;  /* 0x00000072b4a4723c */ /* 0x040fe20000081090 */
[----:B------:R-:W-:Y:S04]  /*43070*/  STL [R1+0x2528], R179 ;  /* 0x002528b301007387 */ /* 0x000fe80000100800 */
[----:B------:R-:W-:Y:S03]  /*43080*/  STL [R1+0x2544], R172 ;  /* 0x002544ac01007387 */ /* 0x000fe60000100800 */
[C---:B------:R-:W-:Y:S01]  /*43090*/  HMMA.1688.F32.TF32 R160, R180.reuse, R118, R140 ;  /* 0x00000076b4a0723c */ /* 0x040fe2000008108c */
        /* <DEDUP_REMOVED lines=56> */
[C---:B---3--:R-:W-:Y:S08]  /*43420*/  HMMA.1688.F32.TF32 R136, R180.reuse, R126, R136 ;  /* 0x0000007eb488723c */ /* 0x048ff00000081088 */
[C---:B----4-:R-:W-:Y:S11]  /*43430*/  HMMA.1688.F32.TF32 R140, R180.reuse, R130, R140 ;  /* 0x00000082b48c723c */ /* 0x050ff6000008108c */
[----:B------:R-:W-:Y:S04]  /*43440*/  STL [R1+0x2594], R136 ;  /* 0x0025948801007387 */ /* 0x000fe80000100800 */
[----:B------:R-:W-:Y:S04]  /*43450*/  STL [R1+0x2590], R137 ;  /* 0x0025908901007387 */ /* 0x000fe80000100800 */
[----:B------:R-:W-:Y:S04]  /*43460*/  STL [R1+0x258c], R138 ;  /* 0x00258c8a01007387 */ /* 0x000fe80000100800 */
[----:B------:R1:W-:Y:S04]  /*43470*/  STL [R1+0x2588], R139 ;  /* 0x0025888b01007387 */ /* 0x0003e80000100800 */
[----:B------:R-:W-:Y:S04]  /*43480*/  STL [R1+0x25a4], R140 ;  /* 0x0025a48c01007387 */ /* 0x000fe80000100800 */
[----:B------:R-:W-:Y:S01]  /*43490*/  STL [R1+0x25a0], R141 ;  /* 0x0025a08d01007387 */ /* 0x000fe20000100800 */
[----:B--2---:R-:W-:Y:S03]  /*434a0*/  HMMA.1688.F32.TF32 R144, R180, R134, R144 ;  /* 0x00000086b490723c */ /* 0x004fe60000081090 */
[----:B------:R-:W-:Y:S04]  /*434b0*/  STL [R1+0x259c], R142 ;  /* 0x00259c8e01007387 */ /* 0x000fe80000100800 */
[----:B------:R2:W-:Y:S04]  /*434c0*/  STL [R1+0x2598], R143 ;  /* 0x0025988f01007387 */ /* 0x0005e80000100800 */
[----:B------:R-:W-:Y:S04]  /*434d0*/  LDS R180, [R92+UR6+0x13100] ;  /* 0x013100065cb47984 */ /* 0x000fe80008000800 */
[----:B------:R-:W-:Y:S01]  /*434e0*/  LDS R182, [R92+UR6+0x13900] ;  /* 0x013900065cb67984 */ /* 0x000fe20008000800 */
[C---:B------:R-:W-:Y:S03]  /*434f0*/  HMMA.1688.F32.TF32 R152, R232.reuse, R10, R152 ;  /* 0x0000000ae898723c */ /* 0x040fe60000081098 */
[----:B------:R-:W-:Y:S04]  /*43500*/  LDS R181, [R93+UR6+0x13100] ;  /* 0x013100065db57984 */ /* 0x000fe80008000800 */
[----:B------:R-:W-:Y:S01]  /*43510*/  STL [R1+0x25b4], R144 ;  /* 0x0025b49001007387 */ /* 0x000fe20000100800 */
[C---:B-1----:R-:W-:Y:S03]  /*43520*/  HMMA.1688.F32.TF32 R136, R232.reuse, R18, R244 ;  /* 0x00000012e888723c */ /* 0x042fe600000810f4 */
[----:B------:R-:W-:Y:S04]  /*43530*/  STL [R1+0x25b0], R145 ;  /* 0x0025b09101007387 */ /* 0x000fe80000100800 */
[----:B------:R-:W1:Y:S01]  /*43540*/  LDS R183, [R93+UR6+0x13900] ;  /* 0x013900065db77984 */ /* 0x000e620008000800 */
[C---:B--2---:R-:W-:Y:S03]  /*43550*/  HMMA.1688.F32.TF32 R140, R232.reuse, R14, R240 ;  /* 0x0000000ee88c723c */ /* 0x044fe600000810f0 */
[----:B------:R-:W-:Y:S04]  /*43560*/  STL [R1+0x25ac], R146 ;  /* 0x0025ac9201007387 */ /* 0x000fe80000100800 */
[----:B------:R2:W-:Y:S04]  /*43570*/  STL [R1+0x25a8], R147 ;  /* 0x0025a89301007387 */ /* 0x0005e80000100800 */
[----:B------:R-:W-:Y:S04]  /*43580*/  STL [R1+0x25c4], R152 ;  /* 0x0025c49801007387 */ /* 0x000fe80000100800 */
[----:B------:R-:W-:Y:S01]  /*43590*/  STL [R1+0x25c0], R153 ;  /* 0x0025c09901007387 */ /* 0x000fe20000100800 */
[C---:B--2---:R-:W-:Y:S03]  /*435a0*/  HMMA.1688.F32.TF32 R144, R232.reuse, R22, R248 ;  /* 0x00000016e890723c */ /* 0x044fe600000810f8 */
[----:B------:R-:W-:Y:S04]  /*435b0*/  STL [R1+0x25bc], R154 ;  /* 0x0025bc9a01007387 */ /* 0x000fe80000100800 */
[----:B------:R-:W-:Y:S04]  /*435c0*/  STL [R1+0x25b8], R155 ;  /* 0x0025b89b01007387 */ /* 0x000fe80000100800 */
[----:B------:R-:W-:Y:S04]  /*435d0*/  STL.64 [R1+0xc0], R140 ;  /* 0x0000c08c01007387 */ /* 0x000fe80000100a00 */
[----:B------:R2:W-:Y:S04]  /*435e0*/  STL.64 [R1+0xc8], R142 ;  /* 0x0000c88e01007387 */ /* 0x0005e80000100a00 */
[----:B------:R-:W-:Y:S04]  /*435f0*/  STL.64 [R1+0xb0], R136 ;  /* 0x0000b08801007387 */ /* 0x000fe80000100a00 */
[----:B------:R3:W-:Y:S01]  /*43600*/  STL.64 [R1+0xb8], R138 ;  /* 0x0000b88a01007387 */ /* 0x0007e20000100a00 */
[C---:B--2---:R-:W-:Y:S08]  /*43610*/  HMMA.1688.F32.TF32 R140, R232.reuse, R26, R236 ;  /* 0x0000001ae88c723c */ /* 0x044ff000000810ec */
[C---:B---3--:R-:W-:Y:S01]  /*43620*/  HMMA.1688.F32.TF32 R136, R232.reuse, R30, R148 ;  /* 0x0000001ee888723c */ /* 0x048fe20000081094 */
[----:B------:R-:W-:Y:S04]  /*43630*/  STL.64 [R1+0xa0], R144 ;  /* 0x0000a09001007387 */ /* 0x000fe80000100a00 */
[----:B------:R-:W-:Y:S04]  /*43640*/  STL.64 [R1+0xa8], R146 ;  /* 0x0000a89201007387 */ /* 0x000fe80000100a00 */
[----:B------:R-:W2:Y:S04]  /*43650*/  LDL.LU R248, [R1+0xa00] ;  /* 0x000a000001f87983 */ /* 0x000ea80000300800 */
        /* <DEDUP_REMOVED lines=111> */
[C---:B----4-:R-:W-:Y:S08]  /*43d50*/  HMMA.1688.F32.TF32 R148, R232.reuse, R38, R148 ;  /* 0x00000026e894723c */ /* 0x050ff00000081094 */
[C---:B--2---:R-:W-:Y:S11]  /*43d60*/  HMMA.1688.F32.TF32 R152, R232.reuse, R34, R152 ;  /* 0x00000022e898723c */ /* 0x044ff60000081098 */
[----:B------:R-:W-:Y:S08]  /*43d70*/  STL [R1+0x25d4], R148 ;  /* 0x0025d49401007387 */ /* 0x000ff00000100800 */
[----:B------:R-:W-:Y:S04]  /*43d80*/  STL.64 [R1+0x70], R152 ;  /* 0x0000709801007387 */ /* 0x000fe80000100a00 */
[----:B------:R-:W-:Y:S04]  /*43d90*/  STL.64 [R1+0x78], R154 ;  /* 0x0000789a01007387 */ /* 0x000fe80000100a00 */
[----:B------:R-:W-:Y:S04]  /*43da0*/  STL [R1+0x25d0], R149 ;  /* 0x0025d09501007387 */ /* 0x000fe80000100800 */
[----:B------:R-:W-:Y:S04]  /*43db0*/  STL [R1+0x25cc], R150 ;  /* 0x0025cc9601007387 */ /* 0x000fe80000100800 */
[----:B------:R3:W-:Y:S02]  /*43dc0*/  STL [R1+0x25c8], R151 ;  /* 0x0025c89701007387 */ /* 0x0007e40000100800 */
[C---:B---3--:R-:W-:Y:S08]  /*43dd0*/  HMMA.1688.F32.TF32 R148, R232.reuse, R42, R144 ;  /* 0x0000002ae894723c */ /* 0x048ff00000081090 */
[C---:B------:R-:W-:Y:S08]  /*43de0*/  HMMA.1688.F32.TF32 R144, R232.reuse, R46, R140 ;  /* 0x0000002ee890723c */ /* 0x040ff0000008108c */
[C---:B------:R-:W-:Y:S08]  /*43df0*/  HMMA.1688.F32.TF32 R140, R232.reuse, R50, R136 ;  /* 0x00000032e88c723c */ /* 0x040ff00000081088 */
[C---:B------:R-:W-:Y:S01]  /*43e00*/  HMMA.1688.F32.TF32 R136, R232.reuse, R54, R156 ;  /* 0x00000036e888723c */ /* 0x040fe2000008109c */
[----:B------:R-:W-:Y:S04]  /*43e10*/  STL.64 [R1+0xd0], R148 ;  /* 0x0000d09401007387 */ /* 0x000fe80000100a00 */
[----:B------:R-:W-:Y:S04]  /*43e20*/  STL.64 [R1+0xd8], R150 ;  /* 0x0000d89601007387 */ /* 0x000fe80000100a00 */
[----:B------:R-:W-:Y:S04]  /*43e30*/  STL.64 [R1+0xe0], R144 ;  /* 0x0000e09001007387 */ /* 0x000fe80000100a00 */
[----:B------:R2:W-:Y:S04]  /*43e40*/  STL.64 [R1+0xe8], R146 ;  /* 0x0000e89201007387 */ /* 0x0005e80000100a00 */
[----:B------:R-:W-:Y:S04]  /*43e50*/  STL.64 [R1+0xf0], R140 ;  /* 0x0000f08c01007387 */ /* 0x000fe80000100a00 */
[----:B------:R3:W-:Y:S01]  /*43e60*/  STL.64 [R1+0xf8], R142 ;  /* 0x0000f88e01007387 */ /* 0x0007e20000100a00 */
[C---:B--2---:R-:W-:Y:S03]  /*43e70*/  HMMA.1688.F32.TF32 R144, R232.reuse, R58, R160 ;  /* 0x0000003ae890723c */ /* 0x044fe600000810a0 */
[----:B------:R-:W-:Y:S04]  /*43e80*/  STL.64 [R1+0x100], R136 ;  /* 0x0001008801007387 */ /* 0x000fe80000100a00 */
[----:B------:R2:W-:Y:S01]  /*43e90*/  STL.64 [R1+0x108], R138 ;  /* 0x0001088a01007387 */ /* 0x0005e20000100a00 */
[C---:B---3--:R-:W-:Y:S08]  /*43ea0*/  HMMA.1688.F32.TF32 R140, R232.reuse, R62, R164 ;  /* 0x0000003ee88c723c */ /* 0x048ff000000810a4 */
        /* <DEDUP_REMOVED lines=53> */
[----:B---3--:R-:W-:Y:S03]  /*44200*/  HMMA.1688.F32.TF32 R140, R232, R134, R248 ;  /* 0x00000086e88c723c */ /* 0x008fe600000810f8 */
[----:B------:R-:W-:Y:S04]  /*44210*/  LDS R232, [R92+UR6+0x13180] ;  /* 0x013180065ce87984 */ /* 0x000fe80008000800 */
[----:B------:R-:W-:Y:S01]  /*44220*/  LDS R234, [R92+UR6+0x13980] ;  /* 0x013980065cea7984 */ /* 0x000fe20008000800 */
[C---:B-1----:R-:W-:Y:S03]  /*44230*/  HMMA.1688.F32.TF32 R136, R180.reuse, R10, R236 ;  /* 0x0000000ab488723c */ /* 0x042fe600000810ec */
[----:B------:R-:W-:Y:S04]  /*44240*/  LDS R233, [R93+UR6+0x13180] ;  /* 0x013180065de97984 */ /* 0x000fe80008000800 */
        /* <DEDUP_REMOVED lines=114> */
[----:B------:R-:W1:Y:S01]  /*44970*/  LDS R235, [R93+UR6+0x13980] ;  /* 0x013980065deb7984 */ /* 0x000e620008000800 */
[C---:B--2---:R-:W-:Y:S08]  /*44980*/  HMMA.1688.F32.TF32 R148, R180.reuse, R14, R148 ;  /* 0x0000000eb494723c */ /* 0x044ff00000081094 */
[C---:B------:R-:W-:Y:S11]  /*44990*/  HMMA.1688.F32.TF32 R152, R180.reuse, R18, R152 ;  /* 0x00000012b498723c */ /* 0x040ff60000081098 */
[----:B------:R-:W-:Y:S04]  /*449a0*/  STL.64 [R1+0x520], R148 ;  /* 0x0005209401007387 */ /* 0x000fe80000100a00 */
[----:B------:R3:W-:Y:S02]  /*449b0*/  STL.64 [R1+0x528], R150 ;  /* 0x0005289601007387 */ /* 0x0007e40000100a00 */
[C---:B---3--:R-:W-:Y:S08]  /*449c0*/  HMMA.1688.F32.TF32 R148, R180.reuse, R22, R144 ;  /* 0x00000016b494723c */ /* 0x048ff00000081090 */
        /* <DEDUP_REMOVED lines=69> */
[----:B--2---:R-:W-:Y:S03]  /*44e20*/  HMMA.1688.F32.TF32 R136, R180, R118, R236 ;  /* 0x00000076b488723c */ /* 0x004fe600000810ec */
        /* <DEDUP_REMOVED lines=9> */
[----:B------:R3:W-:Y:S01]  /*44ec0*/  STL.64 [R1+0x710], R136 ;  /* 0x0007108801007387 */ /* 0x0007e20000100a00 */
[----:B------:R-:W-:-:S03]  /*44ed0*/  IMAD.MOV.U32 R224, RZ, RZ, R3 ;  /* 0x000000ffffe07224 */ /* 0x000fc600078e0003 */
[----:B------:R4:W-:Y:S01]  /*44ee0*/  STL.64 [R1+0x718], R138 ;  /* 0x0007188a01007387 */ /* 0x0009e20000100a00 */
[----:B------:R-:W-:-:S03]  /*44ef0*/  IMAD.MOV.U32 R225, RZ, RZ, R2 ;  /* 0x000000ffffe17224 */ /* 0x000fc600078e0002 */
[----:B------:R-:W2:Y:S04]  /*44f00*/  LDL.LU R252, [R1+0x2660] ;  /* 0x0026600001fc7983 */ /* 0x000ea80000300800 */
[----:B------:R-:W2:Y:S04]  /*44f10*/  LDL.LU R4, [R1+0x265c] ;  /* 0x00265c0001047983 */ /* 0x000ea80000300800 */
        /* <DEDUP_REMOVED lines=8> */
[----:B------:R-:W4:Y:S01]  /*44fa0*/  LDL.LU R213, [R1+0xba4] ;  /* 0x000ba40001d57983 */ /* 0x000f220000300800 */
[----:B------:R-:W-:Y:S01]  /*44fb0*/  UIADD3 UR4, UPT, UPT, UR4, 0x1, URZ ;  /* 0x0000000104047890 */ /* 0x000fe2000fffe0ff */
[----:B------:R-:W-:Y:S01]  /*44fc0*/  BAR.SYNC.DEFER_BLOCKING 0x0 ;  /* 0x0000000000007b1d */ /* 0x000fe20000010000 */
[----:B--2---:R-:W-:-:S02]  /*44fd0*/  IMAD.MOV.U32 R215, RZ, RZ, R3 ;  /* 0x000000ffffd77224 */ /* 0x004fc400078e0003 */
[----:B---3--:R-:W-:-:S03]  /*44fe0*/  IMAD.MOV.U32 R214, RZ, RZ, R2 ;  /* 0x000000ffffd67224 */ /* 0x008fc600078e0002 */
        /* <DEDUP_REMOVED lines=54> */
[----:B------:R-:W1:Y:S04]  /*45350*/  LDL.LU R156, [R1+0x1780] ;  /* 0x00178000019c7983 */ /* 0x000e680000300800 */
[----:B------:R-:W1:Y:S04]  /*45360*/  LDL.LU R157, [R1+0x1784] ;  /* 0x00178400019d7983 */ /* 0x000e680000300800 */
[----:B------:R-:W1:Y:S04]  /*45370*/  LDL.LU R158, [R1+0x1788] ;  /* 0x00178800019e7983 */ /* 0x000e680000300800 */
[----:B------:R-:W1:Y:S04]  /*45380*/  LDL.LU R159, [R1+0x178c] ;  /* 0x00178c00019f7983 */ /* 0x000e680000300800 */
        /* <DEDUP_REMOVED lines=14> */
[----:B--2---:R-:W-:Y:S02]  /*45470*/  IMAD.MOV.U32 R207, RZ, RZ, R2 ;  /* 0x000000ffffcf7224 */ /* 0x004fe400078e0002 */
[----:B---3--:R-:W-:Y:S02]  /*45480*/  IMAD.MOV.U32 R206, RZ, RZ, R3 ;  /* 0x000000ffffce7224 */ /* 0x008fe400078e0003 */
[----:B------:R-:W2:Y:S04]  /*45490*/  LDL.LU R3, [R1+0x2644] ;  /* 0x0026440001037983 */ /* 0x000ea80000300800 */
[----:B------:R-:W3:Y:S04]  /*454a0*/  LDL.LU R2, [R1+0x2640] ;  /* 0x0026400001027983 */ /* 0x000ee80000300800 */
[----:B------:R-:W2:Y:S04]  /*454b0*/  LDL.LU R5, [R1+0x263c] ;  /* 0x00263c0001057983 */ /* 0x000ea80000300800 */
[----:B------:R-:W2:Y:S01]  /*454c0*/  LDL.LU R4, [R1+0x2638] ;  /* 0x0026380001047983 */ /* 0x000ea20000300800 */
[----:B------:R-:W-:Y:S01]  /*454d0*/  IMAD.MOV.U32 R222, RZ, RZ, R252 ;  /* 0x000000ffffde7224 */ /* 0x000fe200078e00fc */
[C---:B----4-:R-:W-:Y:S08]  /*454e0*/  HMMA.1688.F32.TF32 R136, R180.reuse, R134, R136 ;  /* 0x00000086b488723c */ /* 0x050ff00000081088 */
[C---:B------:R-:W-:Y:S08]  /*454f0*/  HMMA.1688.F32.TF32 R144, R180.reuse, R126, R144 ;  /* 0x0000007eb490723c */ /* 0x040ff00000081090 */
[C---:B------:R-:W-:Y:S08]  /*45500*/  HMMA.1688.F32.TF32 R148, R180.reuse, R122, R152 ;  /* 0x0000007ab494723c */ /* 0x040ff00000081098 */
[----:B------:R-:W-:Y:S11]  /*45510*/  HMMA.1688.F32.TF32 R140, R180, R130, R140 ;  /* 0x00000082b48c723c */ /* 0x000ff6000008108c */
[----:B------:R-:W-:Y:S04]  /*45520*/  STL.64 [R1+0x720], R148 ;  /* 0x0007209401007387 */ /* 0x000fe80000100a00 */
[----:B------:R-:W-:Y:S04]  /*45530*/  STL.64 [R1+0x728], R150 ;  /* 0x0007289601007387 */ /* 0x000fe80000100a00 */
[----:B------:R-:W-:Y:S04]  /*45540*/  STL.64 [R1+0x730], R144 ;  /* 0x0007309001007387 */ /* 0x000fe80000100a00 */
[----:B------:R-:W-:Y:S04]  /*45550*/  STL.64 [R1+0x738], R146 ;  /* 0x0007389201007387 */ /* 0x000fe80000100a00 */
[----:B------:R-:W-:Y:S01]  /*45560*/  STL [R1+0x25dc], R134 ;  /* 0x0025dc8601007387 */ /* 0x000fe20000100800 */
[C---:B-1----:R-:W-:Y:S03]  /*45570*/  HMMA.1688.F32.TF32 R8, R232.reuse, R10, R156 ;  /* 0x0000000ae808723c */ /* 0x042fe6000008109c */
[----:B------:R-:W-:Y:S04]  /*45580*/  STL.64 [R1+0x750], R140 ;  /* 0x0007508c01007387 */ /* 0x000fe80000100a00 */
[----:B------:R-:W-:Y:S04]  /*45590*/  STL.64 [R1+0x758], R142 ;  /* 0x0007588e01007387 */ /* 0x000fe80000100a00 */
[----:B------:R1:W-:Y:S04]  /*455a0*/  STL [R1+0x25d8], R135 ;  /* 0x0025d88701007387 */ /* 0x0003e80000100800 */
[----:B------:R-:W-:Y:S04]  /*455b0*/  STL.64 [R1+0x740], R136 ;  /* 0x0007408801007387 */ /* 0x000fe80000100a00 */
[----:B------:R4:W-:Y:S01]  /*455c0*/  STL.64 [R1+0x748], R138 ;  /* 0x0007488a01007387 */ /* 0x0009e20000100a00 */
[C---:B-1----:R-:W-:Y:S08]  /*455d0*/  HMMA.1688.F32.TF32 R132, R232.reuse, R18, R164 ;  /* 0x00000012e884723c */ /* 0x042ff000000810a4 */
[C---:B----4-:R-:W-:Y:S01]  /*455e0*/  HMMA.1688.F32.TF32 R136, R232.reuse, R14, R160 ;  /* 0x0000000ee888723c */ /* 0x050fe200000810a0 */
[----:B------:R-:W-:Y:S04]  /*455f0*/  STL.64 [R1+0xe70], R8 ;  /* 0x000e700801007387 */ /* 0x000fe80000100a00 */
[----:B------:R1:W-:Y:S03]  /*45600*/  STL.64 [R1+0xe78], R10 ;  /* 0x000e780a01007387 */ /* 0x0003e60000100a00 */
[C---:B-1----:R-:W-:Y:S11]  /*45610*/  HMMA.1688.F32.TF32 R8, R232.reuse, R22, R168 ;  /* 0x00000016e808723c */ /* 0x042ff600000810a8 */
[----:B------:R-:W-:Y:S04]  /*45620*/  STL.64 [R1+0x8f0], R136 ;  /* 0x0008f08801007387 */ /* 0x000fe80000100a00 */
[----:B------:R1:W-:Y:S04]  /*45630*/  STL.64 [R1+0x8f8], R138 ;  /* 0x0008f88a01007387 */ /* 0x0003e80000100a00 */
[----:B------:R-:W-:Y:S04]  /*45640*/  STL.64 [R1+0x880], R132 ;  /* 0x0008808401007387 */ /* 0x000fe80000100a00 */
[----:B------:R4:W-:Y:S01]  /*45650*/  STL.64 [R1+0x888], R134 ;  /* 0x0008888601007387 */ /* 0x0009e20000100a00 */
[C---:B-1----:R-:W-:Y:S08]  /*45660*/  HMMA.1688.F32.TF32 R136, R232.reuse, R26, R172 ;  /* 0x0000001ae888723c */ /* 0x042ff000000810ac */
[C---:B----4-:R-:W-:Y:S01]  /*45670*/  HMMA.1688.F32.TF32 R132, R232.reuse, R30, R176 ;  /* 0x0000001ee884723c */ /* 0x050fe200000810b0 */
[----:B------:R-:W-:Y:S04]  /*45680*/  STL.64 [R1+0x8d0], R8 ;  /* 0x0008d00801007387 */ /* 0x000fe80000100a00 */
[----:B------:R1:W-:Y:S06]  /*45690*/  STL.64 [R1+0x8d8], R10 ;  /* 0x0008d80a01007387 */ /* 0x0003ec0000100a00 */
[----:B------:R-:W-:Y:S04]  /*456a0*/  STL.64 [R1+0x8a0], R136 ;  /* 0x0008a08801007387 */ /* 0x000fe80000100a00 */
[----:B------:R4:W-:Y:S01]  /*456b0*/  STL.64 [R1+0x8a8], R138 ;  /* 0x0008a88a01007387 */ /* 0x0009e20000100a00 */
[C---:B-1----:R-:W-:Y:S03]  /*456c0*/  HMMA.1688.F32.TF32 R8, R232.reuse, R34, R184 ;  /* 0x00000022e808723c */ /* 0x042fe600000810b8 */
[----:B------:R-:W2:Y:S04]  /*456d0*/  LDL.LU R252, [R1+0x1c98] ;  /* 0x001c980001fc7983 */ /* 0x000ea80000300800 */
[----:B------:R-:W-:Y:S01]  /*456e0*/  STL.64 [R1+0x8b0], R132 ;  /* 0x0008b08401007387 */ /* 0x000fe20000100a00 */
[C---:B----4-:R-:W-:Y:S03]  /*456f0*/  HMMA.1688.F32.TF32 R136, R232.reuse, R38, R188 ;  /* 0x00000026e888723c */ /* 0x050fe600000810bc */
[----:B------:R1:W-:Y:S05]  /*45700*/  STL.64 [R1+0x8b8], R134 ;  /* 0x0008b88601007387 */ /* 0x0003ea0000100a00 */
        /* <DEDUP_REMOVED lines=18> */
[----:B-1----:R-:W-:Y:S03]  /*45830*/  HMMA.1688.F32.TF32 R132, R232, R66, R216 ;  /* 0x00000042e884723c */ /* 0x002fe600000810d8 */
[----:B------:R-:W-:Y:S04]  /*45840*/  STL.64 [R1+0x9f0], R8 ;  /* 0x0009f00801007387 */ /* 0x000fe80000100a00 */
[----:B------:R1:W-:Y:S01]  /*45850*/  STL.64 [R1+0x9f8], R10 ;  /* 0x0009f80a01007387 */ /* 0x0003e20000100a00 */
[----:B------:R-:W-:-:S02]  /*45860*/  IMAD.MOV.U32 R223, RZ, RZ, R69 ;  /* 0x000000ffffdf7224 */ /* 0x000fc400078e0045 */
[----:B------:R-:W-:Y:S02]  /*45870*/  IMAD.MOV.U32 R228, RZ, RZ, R68 ;  /* 0x000000ffffe47224 */ /* 0x000fe400078e0044 */
[----:B------:R-:W-:Y:S02]  /*45880*/  IMAD.MOV.U32 R226, RZ, RZ, R73 ;  /* 0x000000ffffe27224 */ /* 0x000fe400078e0049 */
[----:B------:R-:W-:Y:S02]  /*45890*/  IMAD.MOV.U32 R227, RZ, RZ, R72 ;  /* 0x000000ffffe37224 */ /* 0x000fe400078e0048 */
[----:B------:R-:W-:Y:S02]  /*458a0*/  IMAD.MOV.U32 R229, RZ, RZ, R65 ;  /* 0x000000ffffe57224 */ /* 0x000fe400078e0041 */
[----:B------:R-:W-:Y:S01]  /*458b0*/  IMAD.MOV.U32 R230, RZ, RZ, R53 ;  /* 0x000000ffffe67224 */ /* 0x000fe200078e0035 */
[----:B-1----:R-:W4:Y:S01]  /*458c0*/  LDL.LU R10, [R1+0x1ca0] ;  /* 0x001ca000010a7983 */ /* 0x002f220000300800 */
[----:B------:R-:W-:-:S02]  /*458d0*/  IMAD.MOV.U32 R231, RZ, RZ, R16 ;  /* 0x000000ffffe77224 */ /* 0x000fc400078e0010 */
[----:B------:R-:W-:Y:S01]  /*458e0*/  IMAD.MOV.U32 R240, RZ, RZ, R81 ;  /* 0x000000fffff07224 */ /* 0x000fe200078e0051 */
[----:B------:R-:W-:Y:S01]  /*458f0*/  STL.64 [R1+0xe60], R136 ;  /* 0x000e608801007387 */ /* 0x000fe20000100a00 */
[----:B------:R-:W-:Y:S02]  /*45900*/  IMAD.MOV.U32 R241, RZ, RZ, R80 ;  /* 0x000000fffff17224 */ /* 0x000fe400078e0050 */
[----:B------:R-:W-:Y:S01]  /*45910*/  IMAD.MOV.U32 R242, RZ, RZ, R77 ;  /* 0x000000fffff27224 */ /* 0x000fe200078e004d */
[----:B------:R-:W-:Y:S01]  /*45920*/  STL.64 [R1+0xe68], R138 ;  /* 0x000e688a01007387 */ /* 0x000fe20000100a00 */
[----:B------:R-:W-:Y:S02]  /*45930*/  IMAD.MOV.U32 R243, RZ, RZ, R76 ;  /* 0x000000fffff37224 */ /* 0x000fe400078e004c */
[----:B------:R-:W-:Y:S01]  /*45940*/  IMAD.MOV.U32 R246, RZ, RZ, R85 ;  /* 0x000000fffff67224 */ /* 0x000fe200078e0055 */
[----:B------:R-:W-:Y:S01]  /*45950*/  STL.64 [R1+0x9d0], R132 ;  /* 0x0009d08401007387 */ /* 0x000fe20000100a00 */
[----:B------:R-:W-:Y:S01]  /*45960*/  IMAD.MOV.U32 R247, RZ, RZ, R84 ;  /* 0x000000fffff77224 */ /* 0x000fe200078e0054 */
[----:B------:R-:W-:Y:S01]  /*45970*/  MOV R250, R89 ;  /* 0x0000005900fa7202 */ /* 0x000fe20000000f00 */
[----:B------:R-:W-:Y:S01]  /*45980*/  IMAD.MOV.U32 R251, RZ, RZ, R88 ;  /* 0x000000fffffb7224 */ /* 0x000fe200078e0058 */
[----:B------:R1:W-:Y:S01]  /*45990*/  STL.64 [R1+0x9d8], R134 ;  /* 0x0009d88601007387 */ /* 0x0003e20000100a00 */
[----:B------:R-:W-:Y:S01]  /*459a0*/  IMAD.MOV.U32 R236, RZ, RZ, R13 ;  /* 0x000000ffffec7224 */ /* 0x000fe200078e000d */
[----:B------:R-:W3:Y:S02]  /*459b0*/  LDC R9, c[0x0][0x3a0] ;  /* 0x0000e800ff097b82 */ /* 0x000ee40000000800 */
[----:B------:R-:W4:Y:S01]  /*459c0*/  LDL.LU R11, [R1+0x1c9c] ;  /* 0x001c9c00010b7983 */ /* 0x000f220000300800 */
[C---:B------:R-:W-:Y:S08]  /*459d0*/  HMMA.1688.F32.TF32 R68, R232.reuse, R70, R220 ;  /* 0x00000046e844723c */ /* 0x040ff000000810dc */
[C---:B-1----:R-:W-:Y:S08]  /*459e0*/  HMMA.1688.F32.TF32 R132, R232.reuse, R74, R224 ;  /* 0x0000004ae884723c */ /* 0x042ff000000810e0 */
[C---:B------:R-:W-:Y:S03]  /*459f0*/  HMMA.1688.F32.TF32 R72, R232.reuse, R78, R228 ;  /* 0x0000004ee848723c */ /* 0x040fe600000810e4 */
[----:B------:R-:W-:Y:S04]  /*45a00*/  STL.64 [R1+0x9c0], R68 ;  /* 0x0009c04401007387 */ /* 0x000fe80000100a00 */
[----:B------:R1:W-:Y:S02]  /*45a10*/  STL.64 [R1+0x9c8], R70 ;  /* 0x0009c84601007387 */ /* 0x0003e40000100a00 */
[C---:B-1----:R-:W-:Y:S01]  /*45a20*/  HMMA.1688.F32.TF32 R68, R232.reuse, R82, R240 ;  /* 0x00000052e844723c */ /* 0x042fe200000810f0 */
[----:B------:R-:W-:Y:S01]  /*45a30*/  IMAD.MOV.U32 R239, RZ, RZ, R7 ;  /* 0x000000ffffef7224 */ /* 0x000fe200078e0007 */
[----:B------:R-:W-:Y:S01]  /*45a40*/  STL.64 [R1+0x9b0], R132 ;  /* 0x0009b08401007387 */ /* 0x000fe20000100a00 */
[----:B---3--:R-:W-:Y:S01]  /*45a50*/  VIADD R9, R9, 0x1f ;  /* 0x0000001f09097836 */ /* 0x008fe20000000000 */
[----:B------:R-:W1:Y:S02]  /*45a60*/  LDC R7, c[0x0][0x3a0] ;  /* 0x0000e800ff077b82 */ /* 0x000e640000000800 */
[----:B------:R-:W-:Y:S02]  /*45a70*/  STL.64 [R1+0x9b8], R134 ;  /* 0x0009b88601007387 */ /* 0x000fe40000100a00 */
[C---:B------:R-:W-:Y:S02]  /*45a80*/  HMMA.1688.F32.TF32 R76, R232.reuse, R86, R244 ;  /* 0x00000056e84c723c */ /* 0x040fe400000810f4 */
[----:B------:R-:W-:Y:S04]  /*45a90*/  STL.64 [R1+0x9a0], R72 ;  /* 0x0009a04801007387 */ /* 0x000fe80000100a00 */
[----:B------:R3:W-:Y:S05]  /*45aa0*/  STL.64 [R1+0x9a8], R74 ;  /* 0x0009a84a01007387 */ /* 0x0007ea0000100a00 */
[----:B------:R-:W-:Y:S04]  /*45ab0*/  STL.64 [R1+0x990], R68 ;  /* 0x0009904401007387 */ /* 0x000fe80000100a00 */
[----:B------:R3:W-:Y:S02]  /*45ac0*/  STL.64 [R1+0x998], R70 ;  /* 0x0009984601007387 */ /* 0x0007e40000100a00 */
[C---:B---3--:R-:W-:Y:S08]  /*45ad0*/  HMMA.1688.F32.TF32 R72, R232.reuse, R90, R248 ;  /* 0x0000005ae848723c */ /* 0x048ff000000810f8 */
[----:B------:R-:W-:Y:S01]  /*45ae0*/  HMMA.1688.F32.TF32 R68, R232, R94, R236 ;  /* 0x0000005ee844723c */ /* 0x000fe200000810ec */
[----:B------:R-:W-:Y:S04]  /*45af0*/  STL.64 [R1+0x980], R76 ;  /* 0x0009804c01007387 */ /* 0x000fe80000100a00 */
[----:B------:R-:W-:Y:S06]  /*45b00*/  STL.64 [R1+0x988], R78 ;  /* 0x0009884e01007387 */ /* 0x000fec0000100a00 */
[----:B------:R-:W-:Y:S04]  /*45b10*/  STL.64 [R1+0x970], R72 ;  /* 0x0009704801007387 */ /* 0x000fe80000100a00 */
[----:B------:R-:W-:Y:S01]  /*45b20*/  STL.64 [R1+0x978], R74 ;  /* 0x0009784a01007387 */ /* 0x000fe20000100a00 */
[----:B------:R-:W-:-:S03]  /*45b30*/  SHF.R.S32.HI R8, RZ, 0x1f, R9 ;  /* 0x0000001fff087819 */ /* 0x000fc60000011409 */
[----:B------:R-:W-:Y:S04]  /*45b40*/  STL.64 [R1+0x960], R68 ;  /* 0x0009604401007387 */ /* 0x000fe80000100a00 */
[----:B------:R-:W-:Y:S04]  /*45b50*/  STL.64 [R1+0x968], R70 ;  /* 0x0009684601007387 */ /* 0x000fe80000100a00 */
[----:B------:R-:W3:Y:S04]  /*45b60*/  LDL.LU R15, [R1+0x1ca8] ;  /* 0x001ca800010f7983 */ /* 0x000ee80000300800 */
[----:B------:R-:W3:Y:S01]  /*45b70*/  LDL.LU R0, [R1+0x1cb0] ;  /* 0x001cb00001007983 */ /* 0x000ee20000300800 */
[----:B------:R-:W-:-:S03]  /*45b80*/  LEA.HI R8, R8, R9, RZ, 0x5 ;  /* 0x0000000908087211 */ /* 0x000fc600078f28ff */
[----:B------:R-:W3:Y:S04]  /*45b90*/  LDL.LU R18, [R1+0x1ca4] ;  /* 0x001ca40001127983 */ /* 0x000ee80000300800 */
[----:B------:R-:W3:Y:S04]  /*45ba0*/  LDL.LU R9, [R1+0x1cac] ;  /* 0x001cac0001097983 */ /* 0x000ee80000300800 */
[----:B------:R-:W3:Y:S04]  /*45bb0*/  LDL.LU R34, [R1+0x1cb4] ;  /* 0x001cb40001227983 */ /* 0x000ee80000300800 */
[----:B------:R-:W3:Y:S04]  /*45bc0*/  LDL.LU R31, [R1+0x1cb8] ;  /* 0x001cb800011f7983 */ /* 0x000ee80000300800 */
[----:B------:R-:W3:Y:S04]  /*45bd0*/  LDL.LU R30, [R1+0x1d1c] ;  /* 0x001d1c00011e7983 */ /* 0x000ee80000300800 */
[----:B------:R-:W3:Y:S04]  /*45be0*/  LDL.LU R27, [R1+0x1d20] ;  /* 0x001d2000011b7983 */ /* 0x000ee80000300800 */
[----:B--2---:R-:W-:Y:S01]  /*45bf0*/  STL [R1+0x25e0], R252 ;  /* 0x0025e0fc01007387 */ /* 0x004fe20000100800 */
[----:B----4-:R-:W-:-:S05]  /*45c00*/  IADD3 R10, P2, PT, R10, R3, RZ ;  /* 0x000000030a0a7210 */ /* 0x010fca0007f5e0ff */
[----:B------:R2:W-:Y:S01]  /*45c10*/  STL [R1+0x1ca0], R10 ;  /* 0x001ca00a01007387 */ /* 0x0005e20000100800 */
[----:B------:R-:W-:-:S05]  /*45c20*/  IMAD.X R11, R11, 0x1, R2, P2 ;  /* 0x000000010b0b7824 */ /* 0x000fca00010e0602 */
[----:B------:R4:W-:Y:S04]  /*45c30*/  STL [R1+0x1c9c], R11 ;  /* 0x001c9c0b01007387 */ /* 0x0009e80000100800 */
[----:B------:R-:W3:Y:S04]  /*45c40*/  LDL.LU R26, [R1+0x1d24] ;  /* 0x001d2400011a7983 */ /* 0x000ee80000300800 */
[----:B------:R-:W3:Y:S04]  /*45c50*/  LDL.LU R22, [R1+0x1d28] ;  /* 0x001d280001167983 */ /* 0x000ee80000300800 */
[----:B------:R-:W3:Y:S04]  /*45c60*/  LDL.LU R19, [R1+0x1d2c] ;  /* 0x001d2c0001137983 */ /* 0x000ee80000300800 */
[----:B------:R-:W3:Y:S01]  /*45c70*/  LDL.LU R14, [R1+0x1d30] ;  /* 0x001d3000010e7983 */ /* 0x000ee20000300800 */
[----:B------:R-:W2:Y:S01]  /*45c80*/  S2R R53, SR_TID.X ;  /* 0x0000000000357919 */ /* 0x000ea20000002100 */
[----:B-1----:R-:W-:Y:S01]  /*45c90*/  VIADD R7, R7, 0xffffffc0 ;  /* 0xffffffc007077836 */ /* 0x002fe20000000000 */
[----:B------:R-:W-:-:S03]  /*45ca0*/  SHF.R.S32.HI R8, RZ, 0x5, R8 ;  /* 0x00000005ff087819 */ /* 0x000fc60000011408 */
[----:B------:R-:W-:Y:S02]  /*45cb0*/  IMAD R7, R252, -0x20, R7 ;  /* 0xffffffe0fc077824 */ /* 0x000fe400078e0207 */
[----:B------:R-:W-:-:S03]  /*45cc0*/  VIADD R8, R8, 0xfffffffe ;  /* 0xfffffffe08087836 */ /* 0x000fc60000000000 */
[----:B------:R-:W-:Y:S02]  /*45cd0*/  ISETP.GT.AND P1, PT, R7, RZ, PT ;  /* 0x000000ff0700720c */ /* 0x000fe40003f24270 */
[----:B------:R-:W-:Y:S02]  /*45ce0*/  ISETP.GE.AND P0, PT, R252, R8, PT ;  /* 0x00000008fc00720c */ /* 0x000fe40003f06270 */
[----:B------:R-:W-:Y:S01]  /*45cf0*/  SEL R8, RZ, 0x4, !P1 ;  /* 0x00000004ff087807 */ /* 0x000fe20004800000 */
[----:B------:R-:W-:-:S03]  /*45d00*/  UISETP.GT.AND UP0, UPT, UR4, 0x1, UPT ;  /* 0x000000010400788c */ /* 0x000fc6000bf04270 */
[----:B------:R-:W-:Y:S01]  /*45d10*/  SEL R8, R8, RZ, !P0 ;  /* 0x000000ff08087207 */ /* 0x000fe20004000000 */
[----:B------:R-:W-:-:S03]  /*45d20*/  USEL UR4, UR4, URZ, !UP0 ;  /* 0x000000ff04047287 */ /* 0x000fc6000c000000 */
[----:B------:R-:W-:Y:S01]  /*45d30*/  ISETP.NE.U32.AND P1, PT, R8, RZ, PT ;  /* 0x000000ff0800720c */ /* 0x000fe20003f25070 */
[----:B------:R-:W-:Y:S01]  /*45d40*/  ULEA UR6, UR4, UR42, 0xe ;  /* 0x0000002a04067291 */ /* 0x000fe2000f8e70ff */
[----:B--2---:R-:W-:-:S05]  /*45d50*/  LOP3.LUT R16, R53, 0x1f, RZ, 0xc0, !PT ;  /* 0x0000001f35107812 */ /* 0x004fca00078ec0ff */
[----:B------:R-:W-:-:S04]  /*45d60*/  IMAD.SHL.U32 R13, R16, 0x4, RZ ;  /* 0x00000004100d7824 */ /* 0x000fc800078e00ff */
[----:B------:R-:W-:-:S05]  /*45d70*/  VIADD R8, R13, UR6 ;  /* 0x000000060d087c36 */ /* 0x000fca0008000000 */
[----:B------:R-:W-:Y:S01]  /*45d80*/  @!PT LDS RZ, [RZ] ;  /* 0x00000000fffff984 */ /* 0x000fe20000000800 */
[----:B------:R-:W-:Y:S01]  /*45d90*/  @!PT LDS RZ, [RZ] ;  /* 0x00000000fffff984 */ /* 0x000fe20000000800 */
[----:B------:R-:W-:Y:S01]  /*45da0*/  @!PT LDS RZ, [RZ] ;  /* 0x00000000fffff984 */ /* 0x000fe20000000800 */
[----:B------:R1:W-:Y:S01]  /*45db0*/  LDGSTS.E [R8+0x10000], desc[UR74][R10.64], P1 ;  /* 0x100000000a087fae */ /* 0x0003e200089a104a */
[-C--:B---3--:R-:W-:Y:S02]  /*45dc0*/  IADD3 R15, P2, PT, R15, R3.reuse, RZ ;  /* 0x000000030f0f7210 */ /* 0x088fe40007f5e0ff */
[----:B------:R-:W-:-:S03]  /*45dd0*/  IADD3 R0, P3, PT, R0, R3, RZ ;  /* 0x0000000300007210 */ /* 0x000fc60007f7e0ff */
[--C-:B------:R-:W-:Y:S01]  /*45de0*/  IMAD.X R18, R18, 0x1, R2.reuse, P2 ;  /* 0x0000000112127824 */ /* 0x100fe200010e0602 */
[----:B------:R-:W-:Y:S01]  /*45df0*/  STL [R1+0x1ca8], R15 ;  /* 0x001ca80f01007387 */ /* 0x000fe20000100800 */
[----:B-1----:R-:W-:Y:S02]  /*45e00*/  IMAD.MOV.U32 R10, RZ, RZ, R15 ;  /* 0x000000ffff0a7224 */ /* 0x002fe400078e000f */
[----:B------:R-:W-:Y:S01]  /*45e10*/  IMAD.X R9, R9, 0x1, R2, P3 ;  /* 0x0000000109097824 */ /* 0x000fe200018e0602 */
[----:B------:R1:W-:Y:S01]  /*45e20*/  STL [R1+0x1ca4], R18 ;  /* 0x001ca41201007387 */ /* 0x0003e20000100800 */
[----:B----4-:R-:W-:-:S03]  /*45e30*/  IMAD.MOV.U32 R11, RZ, RZ, R18 ;  /* 0x000000ffff0b7224 */ /* 0x010fc600078e0012 */
[----:B------:R2:W-:Y:S04]  /*45e40*/  STL [R1+0x1cb0], R0 ;  /* 0x001cb00001007387 */ /* 0x0005e80000100800 */
[----:B------:R-:W-:Y:S04]  /*45e50*/  STL [R1+0x1cac], R9 ;  /* 0x001cac0901007387 */ /* 0x000fe80000100800 */
[----:B------:R-:W3:Y:S04]  /*45e60*/  LDL.LU R23, [R1+0x1d34] ;  /* 0x001d340001177983 */ /* 0x000ee80000300800 */
[----:B------:R4:W-:Y:S04]  /*45e70*/  LDGSTS.E [R8+0x10080], desc[UR74][R10.64], P1 ;  /* 0x100800000a087fae */ /* 0x0009e800089a104a */
[----:B-1----:R-:W3:Y:S04]  /*45e80*/  LDL.LU R18, [R1+0x1d38] ;  /* 0x001d380001127983 */ /* 0x002ee80000300800 */
[----:B------:R-:W3:Y:S01]  /*45e90*/  LDL.LU R15, [R1+0x1d9c] ;  /* 0x001d9c00010f7983 */ /* 0x000ee20000300800 */
[----:B----4-:R-:W-:-:S03]  /*45ea0*/  IMAD.MOV.U32 R10, RZ, RZ, R0 ;  /* 0x000000ffff0a7224 */ /* 0x010fc600078e0000 */
[----:B--2---:R-:W2:Y:S01]  /*45eb0*/  LDL.LU R0, [R1+0x1da0] ;  /* 0x001da00001007983 */ /* 0x004ea20000300800 */
[-C--:B------:R-:W-:Y:S01]  /*45ec0*/  IADD3 R31, P3, PT, R31, R3.reuse, RZ ;  /* 0x000000031f1f7210 */ /* 0x080fe20007f7e0ff */
[----:B------:R-:W-:Y:S01]  /*45ed0*/  IMAD.MOV.U32 R11, RZ, RZ, R9 ;  /* 0x000000ffff0b7224 */ /* 0x000fe200078e0009 */
[----:B------:R-:W-:-:S03]  /*45ee0*/  IADD3 R27, P4, PT, R27, R3, RZ ;  /* 0x000000031b1b7210 */ /* 0x000fc60007f9e0ff */
[--C-:B------:R-:W-:Y:S01]  /*45ef0*/  IMAD.X R34, R34, 0x1, R2.reuse, P3 ;  /* 0x0000000122227824 */ /* 0x100fe200018e0602 */
[----:B------:R1:W-:Y:S01]  /*45f00*/  LDGSTS.E [R8+0x10100], desc[UR74][R10.64], P1 ;  /* 0x101000000a087fae */ /* 0x0003e200089a104a */
[----:B------:R-:W-:-:S03]  /*45f10*/  IMAD.X R30, R30, 0x1, R2, P4 ;  /* 0x000000011e1e7824 */ /* 0x000fc600020e0602 */
[----:B------:R-:W-:Y:S04]  /*45f20*/  STL [R1+0x1cb8], R31 ;  /* 0x001cb81f01007387 */ /* 0x000fe80000100800 */
[----:B------:R4:W-:Y:S01]  /*45f30*/  STL [R1+0x1cb4], R34 ;  /* 0x001cb42201007387 */ /* 0x0009e20000100800 */
[----:B-1----:R-:W-:Y:S02]  /*45f40*/  IMAD.MOV.U32 R10, RZ, RZ, R31 ;  /* 0x000000ffff0a7224 */ /* 0x002fe400078e001f */
[----:B------:R-:W-:Y:S01]  /*45f50*/  IMAD.MOV.U32 R11, RZ, RZ, R34 ;  /* 0x000000ffff0b7224 */ /* 0x000fe200078e0022 */
[----:B------:R-:W-:Y:S01]  /*45f60*/  STL [R1+0x1d20], R27 ;  /* 0x001d201b01007387 */ /* 0x000fe20000100800 */
[----:B------:R-:W-:-:S03]  /*45f70*/  ISETP.GT.AND P2, PT, R7, 0x4, PT ;  /* 0x000000040700780c */ /* 0x000fc60003f44270 */
[----:B------:R1:W-:Y:S04]  /*45f80*/  STL [R1+0x1d1c], R30 ;  /* 0x001d1c1e01007387 */ /* 0x0003e80000100800 */
[----:B----4-:R-:W4:Y:S04]  /*45f90*/  LDL.LU R34, [R1+0x1da4] ;  /* 0x001da40001227983 */ /* 0x010f280000300800 */
[----:B------:R1:W-:Y:S04]  /*45fa0*/  LDGSTS.E [R8+0x10180], desc[UR74][R10.64], P1 ;  /* 0x101800000a087fae */ /* 0x0003e800089a104a */
[----:B------:R-:W4:Y:S01]  /*45fb0*/  LDL.LU R31, [R1+0x1da8] ;  /* 0x001da800011f7983 */ /* 0x000f220000300800 */
[----:B------:R-:W-:Y:S01]  /*45fc0*/  SEL R9, RZ, 0x4, !P2 ;  /* 0x00000004ff097807 */ /* 0x000fe20005000000 */
[----:B-1----:R-:W-:-:S02]  /*45fd0*/  IMAD.MOV.U32 R11, RZ, RZ, R30 ;  /* 0x000000ffff0b7224 */ /* 0x002fc400078e001e */
[----:B------:R-:W-:Y:S01]  /*45fe0*/  IMAD.MOV.U32 R10, RZ, RZ, R27 ;  /* 0x000000ffff0a7224 */ /* 0x000fe200078e001b */
[----:B------:R-:W4:Y:S04]  /*45ff0*/  LDL.LU R30, [R1+0x1dac] ;  /* 0x001dac00011e7983 */ /* 0x000f280000300800 */
[----:B------:R-:W4:Y:S01]  /*46000*/  LDL.LU R27, [R1+0x1db0] ;  /* 0x001db000011b7983 */ /* 0x000f220000300800 */
[----:B------:R-:W-:-:S04]  /*46010*/  SEL R9, R9, RZ, !P0 ;  /* 0x000000ff09097207 */ /* 0x000fc80004000000 */
[----:B------:R-:W-:-:S13]  /*46020*/  ISETP.NE.U32.AND P2, PT, R9, RZ, PT ;  /* 0x000000ff0900720c */ /* 0x000fda0003f45070 */
[----:B------:R1:W-:Y:S01]  /*46030*/  LDGSTS.E [R8+0x10800], desc[UR74][R10.64], P2 ;  /* 0x108000000a087fae */ /* 0x0003e200091a104a */
[----:B------:R-:W-:-:S05]  /*46040*/  IADD3 R22, P1, PT, R22, R3, RZ ;  /* 0x0000000316167210 */ /* 0x000fca0007f3e0ff */
[----:B------:R-:W-:Y:S01]  /*46050*/  IMAD.X R26, R26, 0x1, R2, P1 ;  /* 0x000000011a1a7824 */ /* 0x000fe200008e0602 */
[----:B------:R-:W-:-:S03]  /*46060*/  IADD3 R14, P3, PT, R14, R3, RZ ;  /* 0x000000030e0e7210 */ /* 0x000fc60007f7e0ff */
[----:B-1----:R-:W-:Y:S01]  /*46070*/  IMAD.MOV.U32 R11, RZ, RZ, R26 ;  /* 0x000000ffff0b7224 */ /* 0x002fe200078e001a */
[----:B------:R-:W-:Y:S01]  /*46080*/  MOV R10, R22 ;  /* 0x00000016000a7202 */ /* 0x000fe20000000f00 */
[----:B------:R-:W-:Y:S01]  /*46090*/  STL [R1+0x1d28], R22 ;  /* 0x001d281601007387 */ /* 0x000fe20000100800 */
[----:B------:R-:W-:-:S03]  /*460a0*/  IMAD.X R19, R19, 0x1, R2, P3 ;  /* 0x0000000113137824 */ /* 0x000fc600018e0602 */
[----:B------:R1:W-:Y:S04]  /*460b0*/  STL [R1+0x1d24], R26 ;  /* 0x001d241a01007387 */ /* 0x0003e80000100800 */
[----:B------:R-:W-:Y:S04]  /*460c0*/  STL [R1+0x1d30], R14 ;  /* 0x001d300e01007387 */ /* 0x000fe80000100800 */
[----:B------:R1:W-:Y:S04]  /*460d0*/  STL [R1+0x1d2c], R19 ;  /* 0x001d2c1301007387 */ /* 0x0003e80000100800 */
[----:B------:R1:W-:Y:S04]  /*460e0*/  LDGSTS.E [R8+0x10880], desc[UR74][R10.64], P2 ;  /* 0x108800000a087fae */ /* 0x0003e800091a104a */
[----:B-1----:R-:W4:Y:S04]  /*460f0*/  LDL.LU R26, [R1+0x1db4] ;  /* 0x001db400011a7983 */ /* 0x002f280000300800 */
[----:B------:R-:W4:Y:S01]  /*46100*/  LDL.LU R22, [R1+0x1db8] ;  /* 0x001db80001167983 */ /* 0x000f220000300800 */
[----:B------:R-:W-:-:S02]  /*46110*/  IMAD.MOV.U32 R11, RZ, RZ, R19 ;  /* 0x000000ffff0b7224 */ /* 0x000fc400078e0013 */
[----:B------:R-:W-:Y:S01]  /*46120*/  IMAD.MOV.U32 R10, RZ, RZ, R14 ;  /* 0x000000ffff0a7224 */ /* 0x000fe200078e000e */
[----:B------:R-:W4:Y:S04]  /*46130*/  LDL.LU R19, [R1+0x1e1c] ;  /* 0x001e1c0001137983 */ /* 0x000f280000300800 */
[----:B------:R-:W4:Y:S01]  /*46140*/  LDL.LU R14, [R1+0x1e20] ;  /* 0x001e2000010e7983 */ /* 0x000f220000300800 */
[----:B------:R-:W-:-:S03]  /*46150*/  ISETP.GT.AND P1, PT, R7, 0x8, PT ;  /* 0x000000080700780c */ /* 0x000fc60003f24270 */
[----:B------:R1:W-:Y:S01]  /*46160*/  LDGSTS.E [R8+0x10900], desc[UR74][R10.64], P2 ;  /* 0x109000000a087fae */ /* 0x0003e200091a104a */
[----:B------:R-:W-:-:S04]  /*46170*/  SEL R9, RZ, 0x4, !P1 ;  /* 0x00000004ff097807 */ /* 0x000fc80004800000 */
[----:B------:R-:W-:-:S04]  /*46180*/  SEL R9, R9, RZ, !P0 ;  /* 0x000000ff09097207 */ /* 0x000fc80004000000 */
[----:B------:R-:W-:Y:S02]  /*46190*/  ISETP.NE.U32.AND P1, PT, R9, RZ, PT ;  /* 0x000000ff0900720c */ /* 0x000fe40003f25070 */
[----:B---3--:R-:W-:-:S05]  /*461a0*/  IADD3 R18, P3, PT, R18, R3, RZ ;  /* 0x0000000312127210 */ /* 0x008fca0007f7e0ff */
[----:B------:R-:W-:Y:S01]  /*461b0*/  IMAD.X R23, R23, 0x1, R2, P3 ;  /* 0x0000000117177824 */ /* 0x000fe200018e0602 */
[----:B--2---:R-:W-:Y:S01]  /*461c0*/  IADD3 R0, P4, PT, R0, R3, RZ ;  /* 0x0000000300007210 */ /* 0x004fe20007f9e0ff */
[----:B------:R-:W-:Y:S01]  /*461d0*/  STL [R1+0x1d38], R18 ;  /* 0x001d381201007387 */ /* 0x000fe20000100800 */
[----:B-1----:R-:W-:-:S03]  /*461e0*/  IMAD.MOV.U32 R10, RZ, RZ, R18 ;  /* 0x000000ffff0a7224 */ /* 0x002fc600078e0012 */
[----:B------:R-:W-:Y:S01]  /*461f0*/  IMAD.X R15, R15, 0x1, R2, P4 ;  /* 0x000000010f0f7824 */ /* 0x000fe200020e0602 */
[----:B------:R1:W-:Y:S01]  /*46200*/  STL [R1+0x1d34], R23 ;  /* 0x001d341701007387 */ /* 0x0003e20000100800 */
[----:B------:R-:W-:-:S03]  /*46210*/  IMAD.MOV.U32 R11, RZ, RZ, R23 ;  /* 0x000000ffff0b7224 */ /* 0x000fc600078e0017 */
[----:B------:R-:W-:Y:S04]  /*46220*/  STL [R1+0x1da0], R0 ;  /* 0x001da00001007387 */ /* 0x000fe80000100800 */
[----:B------:R2:W-:Y:S04]  /*46230*/  STL [R1+0x1d9c], R15 ;  /* 0x001d9c0f01007387 */ /* 0x0005e80000100800 */
[----:B-1----:R-:W3:Y:S04]  /*46240*/  LDL.LU R23, [R1+0x1e24] ;  /* 0x001e240001177983 */ /* 0x002ee80000300800 */
[----:B------:R-:W3:Y:S04]  /*46250*/  LDL.LU R18, [R1+0x1e28] ;  /* 0x001e280001127983 */ /* 0x000ee80000300800 */
[----:B------:R1:W-:Y:S02]  /*46260*/  LDGSTS.E [R8+0x10980], desc[UR74][R10.64], P2 ;  /* 0x109800000a087fae */ /* 0x0003e400091a104a */
[----:B-1----:R-:W-:-:S02]  /*46270*/  IMAD.MOV.U32 R11, RZ, RZ, R15 ;  /* 0x000000ffff0b7224 */ /* 0x002fc400078e000f */
[----:B------:R-:W-:Y:S01]  /*46280*/  IMAD.MOV.U32 R10, RZ, RZ, R0 ;  /* 0x000000ffff0a7224 */ /* 0x000fe200078e0000 */
[----:B--2---:R-:W2:Y:S01]  /*46290*/  LDL.LU R15, [R1+0x1e2c] ;  /* 0x001e2c00010f7983 */ /* 0x004ea20000300800 */
[----:B----4-:R-:W-:-:S03]  /*462a0*/  IADD3 R31, P2, PT, R31, R3, RZ ;  /* 0x000000031f1f7210 */ /* 0x010fc60007f5e0ff */
[----:B------:R-:W4:Y:S02]  /*462b0*/  LDL.LU R0, [R1+0x1e30] ;  /* 0x001e300001007983 */ /* 0x000f240000300800 */
[----:B------:R-:W-:Y:S02]  /*462c0*/  IMAD.X R34, R34, 0x1, R2, P2 ;  /* 0x0000000122227824 */ /* 0x000fe400010e0602 */
[----:B------:R1:W-:Y:S01]  /*462d0*/  LDGSTS.E [R8+0x11000], desc[UR74][R10.64], P1 ;  /* 0x110000000a087fae */ /* 0x0003e200089a104a */
[----:B------:R-:W-:-:S03]  /*462e0*/  IADD3 R27, P3, PT, R27, R3, RZ ;  /* 0x000000031b1b7210 */ /* 0x000fc60007f7e0ff */
[----:B------:R-:W-:Y:S02]  /*462f0*/  STL [R1+0x1da8], R31 ;  /* 0x001da81f01007387 */ /* 0x000fe40000100800 */
[----:B------:R-:W-:Y:S02]  /*46300*/  IMAD.X R30, R30, 0x1, R2, P3 ;  /* 0x000000011e1e7824 */ /* 0x000fe400018e0602 */
[----:B------:R1:W-:Y:S02]  /*46310*/  STL [R1+0x1da4], R34 ;  /* 0x001da42201007387 */ /* 0x0003e40000100800 */
[----:B-1----:R-:W-:Y:S02]  /*46320*/  IMAD.MOV.U32 R10, RZ, RZ, R31 ;  /* 0x000000ffff0a7224 */ /* 0x002fe400078e001f */
[----:B------:R-:W-:Y:S01]  /*46330*/  IMAD.MOV.U32 R11, RZ, RZ, R34 ;  /* 0x000000ffff0b7224 */ /* 0x000fe200078e0022 */
[----:B------:R-:W-:Y:S04]  /*46340*/  STL [R1+0x1db0], R27 ;  /* 0x001db01b01007387 */ /* 0x000fe80000100800 */
[----:B------:R1:W-:Y:S04]  /*46350*/  STL [R1+0x1dac], R30 ;  /* 0x001dac1e01007387 */ /* 0x0003e80000100800 */
[----:B------:R1:W-:Y:S04]  /*46360*/  LDGSTS.E [R8+0x11080], desc[UR74][R10.64], P1 ;  /* 0x110800000a087fae */ /* 0x0003e800089a104a */
[----:B------:R-:W2:Y:S04]  /*46370*/  LDL.LU R34, [R1+0x1e34] ;  /* 0x001e340001227983 */ /* 0x000ea80000300800 */
[----:B------:R-:W2:Y:S01]  /*46380*/  LDL.LU R31, [R1+0x1e38] ;  /* 0x001e3800011f7983 */ /* 0x000ea20000300800 */
[----:B-1----:R-:W-:-:S02]  /*46390*/  IMAD.MOV.U32 R11, RZ, RZ, R30 ;  /* 0x000000ffff0b7224 */ /* 0x002fc400078e001e */
[----:B------:R-:W-:Y:S01]  /*463a0*/  IMAD.MOV.U32 R10, RZ, RZ, R27 ;  /* 0x000000ffff0a7224 */ /* 0x000fe200078e001b */
[----:B------:R-:W2:Y:S04]  /*463b0*/  LDL.LU R30, [R1+0x1e9c] ;  /* 0x001e9c00011e7983 */ /* 0x000ea80000300800 */
[----:B------:R-:W2:Y:S04]  /*463c0*/  LDL.LU R27, [R1+0x1ea0] ;  /* 0x001ea000011b7983 */ /* 0x000ea80000300800 */
[----:B------:R1:W-:Y:S01]  /*463d0*/  LDGSTS.E [R8+0x11100], desc[UR74][R10.64], P1 ;  /* 0x111000000a087fae */ /* 0x0003e200089a104a */
[----:B------:R-:W-:-:S05]  /*463e0*/  IADD3 R22, P3, PT, R22, R3, RZ ;  /* 0x0000000316167210 */ /* 0x000fca0007f7e0ff */
[----:B------:R-:W-:Y:S01]  /*463f0*/  IMAD.X R26, R26, 0x1, R2, P3 ;  /* 0x000000011a1a7824 */ /* 0x000fe200018e0602 */
[----:B------:R-:W-:Y:S01]  /*46400*/  IADD3 R14, P4, PT, R14, R3, RZ ;  /* 0x000000030e0e7210 */ /* 0x000fe20007f9e0ff */
[----:B------:R-:W-:Y:S01]  /*46410*/  STL [R1+0x1db8], R22 ;  /* 0x001db81601007387 */ /* 0x000fe20000100800 */
[----:B-1----:R-:W-:-:S03]  /*46420*/  IMAD.MOV.U32 R10, RZ, RZ, R22 ;  /* 0x000000ffff0a7224 */ /* 0x002fc600078e0016 */
[----:B------:R-:W-:Y:S01]  /*46430*/  IMAD.X R19, R19, 0x1, R2, P4 ;  /* 0x0000000113137824 */ /* 0x000fe200020e0602 */
[----:B------:R1:W-:Y:S01]  /*46440*/  STL [R1+0x1db4], R26 ;  /* 0x001db41a01007387 */ /* 0x0003e20000100800 */
[----:B------:R-:W-:-:S03]  /*46450*/  IMAD.MOV.U32 R11, RZ, RZ, R26 ;  /* 0x000000ffff0b7224 */ /* 0x000fc600078e001a */
[----:B------:R-:W-:Y:S04]  /*46460*/  STL [R1+0x1e20], R14 ;  /* 0x001e200e01007387 */ /* 0x000fe80000100800 */
[----:B------:R1:W-:Y:S04]  /*46470*/  STL [R1+0x1e1c], R19 ;  /* 0x001e1c1301007387 */ /* 0x0003e80000100800 */
[----:B-1----:R-:W2:Y:S04]  /*46480*/  LDL.LU R26, [R1+0x1ea4] ;  /* 0x001ea400011a7983 */ /* 0x002ea80000300800 */
[----:B------:R1:W-:Y:S04]  /*46490*/  LDGSTS.E [R8+0x11180], desc[UR74][R10.64], P1 ;  /* 0x111800000a087fae */ /* 0x0003e800089a104a */
[----:B------:R-:W2:Y:S01]  /*464a0*/  LDL.LU R22, [R1+0x1ea8] ;  /* 0x001ea80001167983 */ /* 0x000ea20000300800 */
[----:B-1----:R-:W-:-:S02]  /*464b0*/  IMAD.MOV.U32 R11, RZ, RZ, R19 ;  /* 0x000000ffff0b7224 */ /* 0x002fc400078e0013 */
[----:B------:R-:W-:Y:S01]  /*464c0*/  IMAD.MOV.U32 R10, RZ, RZ, R14 ;  /* 0x000000ffff0a7224 */ /* 0x000fe200078e000e */
[----:B------:R-:W2:Y:S04]  /*464d0*/  LDL.LU R19, [R1+0x1eac] ;  /* 0x001eac0001137983 */ /* 0x000ea80000300800 */
[----:B------:R-:W2:Y:S01]  /*464e0*/  LDL.LU R14, [R1+0x1eb0] ;  /* 0x001eb000010e7983 */ /* 0x000ea20000300800 */
[----:B------:R-:W-:-:S04]  /*464f0*/  ISETP.GT.AND P2, PT, R7, 0xc, PT ;  /* 0x0000000c0700780c */ /* 0x000fc80003f44270 */
[----:B------:R-:W-:-:S04]  /*46500*/  SEL R9, RZ, 0x4, !P2 ;  /* 0x00000004ff097807 */ /* 0x000fc80005000000 */
[----:B------:R-:W-:-:S04]  /*46510*/  SEL R9, R9, RZ, !P0 ;  /* 0x000000ff09097207 */ /* 0x000fc80004000000 */
[----:B------:R-:W-:-:S13]  /*46520*/  ISETP.NE.U32.AND P2, PT, R9, RZ, PT ;  /* 0x000000ff0900720c */ /* 0x000fda0003f45070 */
[----:B------:R1:W-:Y:S01]  /*46530*/  LDGSTS.E [R8+0x11800], desc[UR74][R10.64], P2 ;  /* 0x118000000a087fae */ /* 0x0003e200091a104a */
[----:B---3--:R-:W-:-:S05]  /*46540*/  IADD3 R18, P1, PT, R18, R3, RZ ;  /* 0x0000000312127210 */ /* 0x008fca0007f3e0ff */
[----:B------:R-:W-:Y:S02]  /*46550*/  IMAD.X R23, R23, 0x1, R2, P1 ;  /* 0x0000000117177824 */ /* 0x000fe400008e0602 */
[----:B-1----:R-:W-:Y:S02]  /*46560*/  IMAD.MOV.U32 R10, RZ, RZ, R18 ;  /* 0x000000ffff0a7224 */ /* 0x002fe400078e0012 */
[----:B------:R-:W-:Y:S01]  /*46570*/  IMAD.MOV.U32 R11, RZ, RZ, R23 ;  /* 0x000000ffff0b7224 */ /* 0x000fe200078e0017 */
[----:B------:R1:W-:Y:S04]  /*46580*/  STL [R1+0x1e28], R18 ;  /* 0x001e281201007387 */ /* 0x0003e80000100800 */
[----:B------:R-:W-:Y:S04]  /*46590*/  STL [R1+0x1e24], R23 ;  /* 0x001e241701007387 */ /* 0x000fe80000100800 */
[----:B------:R3:W-:Y:S01]  /*465a0*/  LDGSTS.E [R8+0x11880], desc[UR74][R10.64], P2 ;  /* 0x118800000a087fae */ /* 0x0007e200091a104a */
[----:B----4-:R-:W-:-:S05]  /*465b0*/  IADD3 R0, P3, PT, R0, R3, RZ ;  /* 0x0000000300007210 */ /* 0x010fca0007f7e0ff */
[----:B--2---:R-:W-:Y:S01]  /*465c0*/  IMAD.X R15, R15, 0x1, R2, P3 ;  /* 0x000000010f0f7824 */ /* 0x004fe200018e0602 */
[----:B------:R2:W-:Y:S01]  /*465d0*/  STL [R1+0x1e30], R0 ;  /* 0x001e300001007387 */ /* 0x0005e20000100800 */
[----:B---3--:R-:W-:-:S03]  /*465e0*/  IMAD.MOV.U32 R10, RZ, RZ, R0 ;  /* 0x000000ffff0a7224 */ /* 0x008fc600078e0000 */
[----:B------:R3:W-:Y:S04]  /*465f0*/  STL [R1+0x1e2c], R15 ;  /* 0x001e2c0f01007387 */ /* 0x0007e80000100800 */
[----:B-1----:R-:W4:Y:S01]  /*46600*/  LDL.LU R18, [R1+0x1eb4] ;  /* 0x001eb40001127983 */ /* 0x002f220000300800 */
[----:B------:R-:W-:-:S03]  /*46610*/  IMAD.MOV.U32 R11, RZ, RZ, R15 ;  /* 0x000000ffff0b7224 */ /* 0x000fc600078e000f */
[----:B--2---:R-:W2:Y:S04]  /*46620*/  LDL.LU R0, [R1+0x1eb8] ;  /* 0x001eb80001007983 */ /* 0x004ea80000300800 */
[----:B------:R-:W4:Y:S04]  /*46630*/  LDL.LU R23, [R1+0x1f1c] ;  /* 0x001f1c0001177983 */ /* 0x000f280000300800 */
[----:B---3--:R-:W3:Y:S04]  /*46640*/  LDL.LU R15, [R1+0x1f20] ;  /* 0x001f2000010f7983 */ /* 0x008ee80000300800 */
[----:B------:R1:W-:Y:S01]  /*46650*/  LDGSTS.E [R8+0x11900], desc[UR74][R10.64], P2 ;  /* 0x119000000a087fae */ /* 0x0003e200091a104a */
[----:B------:R-:W-:-:S05]  /*46660*/  IADD3 R31, P3, PT, R31, R3, RZ ;  /* 0x000000031f1f7210 */ /* 0x000fca0007f7e0ff */
[--C-:B------:R-:W-:Y:S01]  /*46670*/  IMAD.X R34, R34, 0x1, R2.reuse, P3 ;  /* 0x0000000122227824 */ /* 0x100fe200018e0602 */
[----:B------:R-:W-:Y:S01]  /*46680*/  IADD3 R27, P4, PT, R27, R3, RZ ;  /* 0x000000031b1b7210 */ /* 0x000fe20007f9e0ff */
[----:B------:R-:W-:Y:S04]  /*46690*/  STL [R1+0x1e38], R31 ;  /* 0x001e381f01007387 */ /* 0x000fe80000100800 */
[----:B------:R-:W-:Y:S01]  /*466a0*/  IMAD.X R30, R30, 0x1, R2, P4 ;  /* 0x000000011e1e7824 */ /* 0x000fe200020e0602 */
[----:B------:R1:W-:Y:S02]  /*466b0*/  STL [R1+0x1e34], R34 ;  /* 0x001e342201007387 */ /* 0x0003e40000100800 */
[----:B-1----:R-:W-:Y:S02]  /*466c0*/  IMAD.MOV.U32 R10, RZ, RZ, R31 ;  /* 0x000000ffff0a7224 */ /* 0x002fe400078e001f */
[----:B------:R-:W-:Y:S01]  /*466d0*/  IMAD.MOV.U32 R11, RZ, RZ, R34 ;  /* 0x000000ffff0b7224 */ /* 0x000fe200078e0022 */
[----:B------:R-:W-:Y:S01]  /*466e0*/  STL [R1+0x1ea0], R27 ;  /* 0x001ea01b01007387 */ /* 0x000fe20000100800 */
[----:B------:R-:W-:-:S03]  /*466f0*/  ISETP.GT.AND P1, PT, R7, 0x10, PT ;  /* 0x000000100700780c */ /* 0x000fc60003f24270 */
[----:B------:R1:W-:Y:S04]  /*46700*/  STL [R1+0x1e9c], R30 ;  /* 0x001e9c1e01007387 */ /* 0x0003e80000100800 */
[----:B------:R-:W3:Y:S04]  /*46710*/  LDL.LU R34, [R1+0x1f24] ;  /* 0x001f240001227983 */ /* 0x000ee80000300800 */
[----:B------:R-:W3:Y:S01]  /*46720*/  LDL.LU R31, [R1+0x1f28] ;  /* 0x001f2800011f7983 */ /* 0x000ee20000300800 */
[----:B------:R-:W-:-:S03]  /*46730*/  SEL R9, RZ, 0x4, !P1 ;  /* 0x00000004ff097807 */ /* 0x000fc60004800000 */
[----:B------:R1:W-:Y:S01]  /*46740*/  LDGSTS.E [R8+0x11980], desc[UR74][R10.64], P2 ;  /* 0x119800000a087fae */ /* 0x0003e200091a104a */
[----:B------:R-:W-:Y:S01]  /*46750*/  SEL R9, R9, RZ, !P0 ;  /* 0x000000ff09097207 */ /* 0x000fe20004000000 */
[----:B-1----:R-:W-:Y:S02]  /*46760*/  IMAD.MOV.U32 R11, RZ, RZ, R30 ;  /* 0x000000ffff0b7224 */ /* 0x002fe400078e001e */
[----:B------:R-:W-:Y:S01]  /*46770*/  IMAD.MOV.U32 R10, RZ, RZ, R27 ;  /* 0x000000ffff0a7224 */ /* 0x000fe200078e001b */
[----:B------:R-:W3:Y:S04]  /*46780*/  LDL.LU R30, [R1+0x1f2c] ;  /* 0x001f2c00011e7983 */ /* 0x000ee80000300800 */
[----:B------:R-:W3:Y:S01]  /*46790*/  LDL.LU R27, [R1+0x1f30] ;  /* 0x001f3000011b7983 */ /* 0x000ee20000300800 */
[----:B------:R-:W-:-:S13]  /*467a0*/  ISETP.NE.U32.AND P1, PT, R9, RZ, PT ;  /* 0x000000ff0900720c */ /* 0x000fda0003f25070 */
[----:B------:R1:W-:Y:S01]  /*467b0*/  LDGSTS.E [R8+0x12000], desc[UR74][R10.64], P1 ;  /* 0x120000000a087fae */ /* 0x0003e200089a104a */
[----:B------:R-:W-:-:S05]  /*467c0*/  IADD3 R22, P2, PT, R22, R3, RZ ;  /* 0x0000000316167210 */ /* 0x000fca0007f5e0ff */
[----:B------:R-:W-:Y:S01]  /*467d0*/  IMAD.X R26, R26, 0x1, R2, P2 ;  /* 0x000000011a1a7824 */ /* 0x000fe200010e0602 */
[----:B------:R-:W-:Y:S01]  /*467e0*/  STL [R1+0x1ea8], R22 ;  /* 0x001ea81601007387 */ /* 0x000fe20000100800 */
[----:B-1----:R-:W-:Y:S02]  /*467f0*/  IMAD.MOV.U32 R10, RZ, RZ, R22 ;  /* 0x000000ffff0a7224 */ /* 0x002fe400078e0016 */
[----:B------:R-:W-:Y:S01]  /*46800*/  IMAD.MOV.U32 R11, RZ, RZ, R26 ;  /* 0x000000ffff0b7224 */ /* 0x000fe200078e001a */
[----:B------:R-:W-:Y:S01]  /*46810*/  IADD3 R14, P3, PT, R14, R3, RZ ;  /* 0x000000030e0e7210 */ /* 0x000fe20007f7e0ff */
[----:B------:R1:W-:Y:S04]  /*46820*/  STL [R1+0x1ea4], R26 ;  /* 0x001ea41a01007387 */ /* 0x0003e80000100800 */
[----:B------:R-:W-:Y:S01]  /*46830*/  IMAD.X R19, R19, 0x1, R2, P3 ;  /* 0x0000000113137824 */ /* 0x000fe200018e0602 */
[----:B------:R-:W-:Y:S04]  /*46840*/  STL [R1+0x1eb0], R14 ;  /* 0x001eb00e01007387 */ /* 0x000fe80000100800 */
[----:B------:R1:W-:Y:S04]  /*46850*/  STL [R1+0x1eac], R19 ;  /* 0x001eac1301007387 */ /* 0x0003e80000100800 */
[----:B------:R1:W-:Y:S04]  /*46860*/  LDGSTS.E [R8+0x12080], desc[UR74][R10.64], P1 ;  /* 0x120800000a087fae */ /* 0x0003e800089a104a */
[----:B-1----:R-:W3:Y:S04]  /*46870*/  LDL.LU R26, [R1+0x1f34] ;  /* 0x001f3400011a7983 */ /* 0x002ee80000300800 */
[----:B------:R-:W3:Y:S01]  /*46880*/  LDL.LU R22, [R1+0x1f38] ;  /* 0x001f380001167983 */ /* 0x000ee20000300800 */
[----:B------:R-:W-:-:S02]  /*46890*/  IMAD.MOV.U32 R11, RZ, RZ, R19 ;  /* 0x000000ffff0b7224 */ /* 0x000fc400078e0013 */
[----:B------:R-:W-:Y:S01]  /*468a0*/  IMAD.MOV.U32 R10, RZ, RZ, R14 ;  /* 0x000000ffff0a7224 */ /* 0x000fe200078e000e */
[----:B------:R-:W3:Y:S04]  /*468b0*/  LDL.LU R19, [R1+0x1f9c] ;  /* 0x001f9c0001137983 */ /* 0x000ee80000300800 */
[----:B------:R-:W3:Y:S01]  /*468c0*/  LDL.LU R14, [R1+0x1fa0] ;  /* 0x001fa000010e7983 */ /* 0x000ee20000300800 */
[----:B------:R-:W-:-:S03]  /*468d0*/  ISETP.GT.AND P2, PT, R7, 0x14, PT ;  /* 0x000000140700780c */ /* 0x000fc60003f44270 */
[----:B------:R1:W-:Y:S01]  /*468e0*/  LDGSTS.E [R8+0x12100], desc[UR74][R10.64], P1 ;  /* 0x121000000a087fae */ /* 0x0003e200089a104a */
[----:B------:R-:W-:-:S04]  /*468f0*/  SEL R9, RZ, 0x4, !P2 ;  /* 0x00000004ff097807 */ /* 0x000fc80005000000 */
[----:B------:R-:W-:-:S04]  /*46900*/  SEL R9, R9, RZ, !P0 ;  /* 0x000000ff09097207 */ /* 0x000fc80004000000 */
[----:B------:R-:W-:Y:S02]  /*46910*/  ISETP.NE.U32.AND P2, PT, R9, RZ, PT ;  /* 0x000000ff0900720c */ /* 0x000fe40003f45070 */
[----:B--2---:R-:W-:-:S05]  /*46920*/  IADD3 R0, P3, PT, R0, R3, RZ ;  /* 0x0000000300007210 */ /* 0x004fca0007f7e0ff */
[----:B----4-:R-:W-:Y:S01]  /*46930*/  IMAD.X R18, R18, 0x1, R2, P3 ;  /* 0x0000000112127824 */ /* 0x010fe200018e0602 */
[----:B---3--:R-:W-:Y:S01]  /*46940*/  IADD3 R15, P4, PT, R15, R3, RZ ;  /* 0x000000030f0f7210 */ /* 0x008fe20007f9e0ff */
[----:B------:R-:W-:Y:S01]  /*46950*/  STL [R1+0x1eb8], R0 ;  /* 0x001eb80001007387 */ /* 0x000fe20000100800 */
[----:B-1----:R-:W-:Y:S02]  /*46960*/  IMAD.MOV.U32 R10, RZ, RZ, R0 ;  /* 0x000000ffff0a7224 */ /* 0x002fe400078e0000 */
[----:B------:R-:W-:Y:S01]  /*46970*/  IMAD.MOV.U32 R11, RZ, RZ, R18 ;  /* 0x000000ffff0b7224 */ /* 0x000fe200078e0012 */
[----:B------:R1:W-:Y:S01]  /*46980*/  STL [R1+0x1eb4], R18 ;  /* 0x001eb41201007387 */ /* 0x0003e20000100800 */
[----:B------:R-:W-:-:S03]  /*46990*/  IMAD.X R23, R23, 0x1, R2, P4 ;  /* 0x0000000117177824 */ /* 0x000fc600020e0602 */
[----:B------:R-:W-:Y:S04]  /*469a0*/  STL [R1+0x1f20], R15 ;  /* 0x001f200f01007387 */ /* 0x000fe80000100800 */
[----:B------:R2:W-:Y:S04]  /*469b0*/  LDGSTS.E [R8+0x12180], desc[UR74][R10.64], P1 ;  /* 0x121800000a087fae */ /* 0x0005e800089a104a */
[----:B-1----:R-:W3:Y:S04]  /*469c0*/  LDL.LU R18, [R1+0x1fa8] ;  /* 0x001fa80001127983 */ /* 0x002ee80000300800 */
[----:B------:R1:W-:Y:S04]  /*469d0*/  STL [R1+0x1f1c], R23 ;  /* 0x001f1c1701007387 */ /* 0x0003e80000100800 */
[----:B------:R-:W4:Y:S01]  /*469e0*/  LDL.LU R0, [R1+0x1fb0] ;  /* 0x001fb00001007983 */ /* 0x000f220000300800 */
[----:B--2---:R-:W-:-:S02]  /*469f0*/  IMAD.MOV.U32 R11, RZ, RZ, R23 ;  /* 0x000000ffff0b7224 */ /* 0x004fc400078e0017 */
[----:B------:R-:W-:Y:S01]  /*46a00*/  IMAD.MOV.U32 R10, RZ, RZ, R15 ;  /* 0x000000ffff0a7224 */ /* 0x000fe200078e000f */
[----:B-1----:R-:W2:Y:S04]  /*46a10*/  LDL.LU R23, [R1+0x1fa4] ;  /* 0x001fa40001177983 */ /* 0x002ea80000300800 */
[----:B------:R-:W2:Y:S04]  /*46a20*/  LDL.LU R15, [R1+0x1fac] ;  /* 0x001fac00010f7983 */ /* 0x000ea80000300800 */
[----:B------:R1:W-:Y:S01]  /*46a30*/  LDGSTS.E [R8+0x12800], desc[UR74][R10.64], P2 ;  /* 0x128000000a087fae */ /* 0x0003e200091a104a */
[----:B------:R-:W-:-:S05]  /*46a40*/  IADD3 R31, P1, PT, R31, R3, RZ ;  /* 0x000000031f1f7210 */ /* 0x000fca0007f3e0ff */
[----:B------:R-:W-:Y:S01]  /*46a50*/  IMAD.X R34, R34, 0x1, R2, P1 ;  /* 0x0000000122227824 */ /* 0x000fe200008e0602 */
[----:B------:R-:W-:Y:S01]  /*46a60*/  STL [R1+0x1f28], R31 ;  /* 0x001f281f01007387 */ /* 0x000fe20000100800 */
[----:B-1----:R-:W-:Y:S02]  /*46a70*/  IMAD.MOV.U32 R10, RZ, RZ, R31 ;  /* 0x000000ffff0a7224 */ /* 0x002fe400078e001f */
[----:B------:R-:W-:Y:S01]  /*46a80*/  IMAD.MOV.U32 R11, RZ, RZ, R34 ;  /* 0x000000ffff0b7224 */ /* 0x000fe200078e0022 */
[----:B------:R-:W-:Y:S04]  /*46a90*/  STL [R1+0x1f24], R34 ;  /* 0x001f242201007387 */ /* 0x000fe80000100800 */
[----:B------:R1:W-:Y:S01]  /*46aa0*/  LDGSTS.E [R8+0x12880], desc[UR74][R10.64], P2 ;  /* 0x128800000a087fae */ /* 0x0003e200091a104a */
[----:B------:R-:W-:-:S05]  /*46ab0*/  IADD3 R27, P3, PT, R27, R3, RZ ;  /* 0x000000031b1b7210 */ /* 0x000fca0007f7e0ff */
[----:B------:R-:W-:Y:S01]  /*46ac0*/  IMAD.X R30, R30, 0x1, R2, P3 ;  /* 0x000000011e1e7824 */ /* 0x000fe200018e0602 */
[----:B------:R-:W-:Y:S01]  /*46ad0*/  STL [R1+0x1f30], R27 ;  /* 0x001f301b01007387 */ /* 0x000fe20000100800 */
[----:B-1----:R-:W-:Y:S02]  /*46ae0*/  MOV R10, R27 ;  /* 0x0000001b000a7202 */ /* 0x002fe40000000f00 */
[----:B------:R-:W-:Y:S01]  /*46af0*/  IMAD.MOV.U32 R11, RZ, RZ, R30 ;  /* 0x000000ffff0b7224 */ /* 0x000fe200078e001e */
[----:B------:R1:W-:Y:S04]  /*46b00*/  STL [R1+0x1f2c], R30 ;  /* 0x001f2c1e01007387 */ /* 0x0003e80000100800 */
[----:B------:R1:W-:Y:S04]  /*46b10*/  LDGSTS.E [R8+0x12900], desc[UR74][R10.64], P2 ;  /* 0x129000000a087fae */ /* 0x0003e800091a104a */
[----:B-1----:R-:W2:Y:S04]  /*46b20*/  LDL.LU R30, [R1+0x1fb4] ;  /* 0x001fb400011e7983 */ /* 0x002ea80000300800 */
[----:B------:R-:W2:Y:S01]  /*46b30*/  LDL.LU R27, [R1+0x1fb8] ;  /* 0x001fb800011b7983 */ /* 0x000ea20000300800 */
[----:B------:R-:W-:-:S05]  /*46b40*/  IADD3 R22, P3, PT, R22, R3, RZ ;  /* 0x0000000316167210 */ /* 0x000fca0007f7e0ff */
[----:B------:R-:W-:Y:S01]  /*46b50*/  IMAD.X R26, R26, 0x1, R2, P3 ;  /* 0x000000011a1a7824 */ /* 0x000fe200018e0602 */
[----:B------:R-:W-:Y:S01]  /*46b60*/  IADD3 R14, P4, PT, R14, R3, RZ ;  /* 0x000000030e0e7210 */ /* 0x000fe20007f9e0ff */
[----:B------:R-:W-:Y:S01]  /*46b70*/  STL [R1+0x1f38], R22 ;  /* 0x001f381601007387 */ /* 0x000fe20000100800 */
[----:B------:R-:W-:-:S03]  /*46b80*/  IMAD.MOV.U32 R10, RZ, RZ, R22 ;  /* 0x000000ffff0a7224 */ /* 0x000fc600078e0016 */
[----:B------:R-:W-:Y:S01]  /*46b90*/  IMAD.X R19, R19, 0x1, R2, P4 ;  /* 0x0000000113137824 */ /* 0x000fe200020e0602 */
[----:B------:R1:W-:Y:S01]  /*46ba0*/  STL [R1+0x1f34], R26 ;  /* 0x001f341a01007387 */ /* 0x0003e20000100800 */
[----:B------:R-:W-:-:S03]  /*46bb0*/  IMAD.MOV.U32 R11, RZ, RZ, R26 ;  /* 0x000000ffff0b7224 */ /* 0x000fc600078e001a */
[----:B------:R-:W-:Y:S04]  /*46bc0*/  STL [R1+0x1fa0], R14 ;  /* 0x001fa00e01007387 */ /* 0x000fe80000100800 */
[----:B------:R1:W-:Y:S04]  /*46bd0*/  STL [R1+0x1f9c], R19 ;  /* 0x001f9c1301007387 */ /* 0x0003e80000100800 */
[----:B-1----:R-:W2:Y:S04]  /*46be0*/  LDL.LU R26, [R1+0x201c] ;  /* 0x00201c00011a7983 */ /* 0x002ea80000300800 */
[----:B------:R-:W2:Y:S04]  /*46bf0*/  LDL.LU R22, [R1+0x2020] ;  /* 0x0020200001167983 */ /* 0x000ea80000300800 */
[----:B------:R1:W-:Y:S02]  /*46c00*/  LDGSTS.E [R8+0x12980], desc[UR74][R10.64], P2 ;  /* 0x129800000a087fae */ /* 0x0003e400091a104a */
        /* <DEDUP_REMOVED lines=9> */
[-C--:B---3--:R-:W-:Y:S02]  /*46ca0*/  IADD3 R18, P2, PT, R18, R3.reuse, RZ ;  /* 0x0000000312127210 */ /* 0x088fe40007f5e0ff */
[----:B----4-:R-:W-:-:S03]  /*46cb0*/  IADD3 R0, P3, PT, R0, R3, RZ ;  /* 0x0000000300007210 */ /* 0x010fc60007f7e0ff */
[----:B-1----:R-:W-:Y:S02]  /*46cc0*/  IMAD.MOV.U32 R10, RZ, RZ, R18 ;  /* 0x000000ffff0a7224 */ /* 0x002fe400078e0012 */
[--C-:B--2---:R-:W-:Y:S01]  /*46cd0*/  IMAD.X R23, R23, 0x1, R2.reuse, P2 ;  /* 0x0000000117177824 */ /* 0x104fe200010e0602 */
[----:B------:R1:W-:Y:S01]  /*46ce0*/  STL [R1+0x1fa8], R18 ;  /* 0x001fa81201007387 */ /* 0x0003e20000100800 */
[----:B------:R-:W-:Y:S02]  /*46cf0*/  IMAD.X R15, R15, 0x1, R2, P3 ;  /* 0x000000010f0f7824 */ /* 0x000fe400018e0602 */
[----:B------:R-:W-:Y:S01]  /*46d00*/  IMAD.MOV.U32 R11, RZ, RZ, R23 ;  /* 0x000000ffff0b7224 */ /* 0x000fe200078e0017 */
[----:B------:R-:W-:Y:S04]  /*46d10*/  STL [R1+0x1fa4], R23 ;  /* 0x001fa41701007387 */ /* 0x000fe80000100800 */
[----:B------:R2:W-:Y:S04]  /*46d20*/  STL [R1+0x1fb0], R0 ;  /* 0x001fb00001007387 */ /* 0x0005e80000100800 */
[----:B------:R3:W-:Y:S04]  /*46d30*/  STL [R1+0x1fac], R15 ;  /* 0x001fac0f01007387 */ /* 0x0007e80000100800 */
[----:B------:R4:W-:Y:S04]  /*46d40*/  LDGSTS.E [R8+0x13080], desc[UR74][R10.64], P1 ;  /* 0x130800000a087fae */ /* 0x0009e800089a104a */
[----:B-1----:R-:W2:Y:S01]  /*46d50*/  LDL.LU R18, [R1+0x2030] ;  /* 0x0020300001127983 */ /* 0x002ea20000300800 */
[----:B----4-:R-:W-:-:S03]  /*46d60*/  IMAD.MOV.U32 R10, RZ, RZ, R0 ;  /* 0x000000ffff0a7224 */ /* 0x010fc600078e0000 */
[----:B--2---:R-:W2:Y:S01]  /*46d70*/  LDL.LU R0, [R1+0x2038] ;  /* 0x0020380001007983 */ /* 0x004ea20000300800 */
[----:B------:R-:W-:-:S03]  /*46d80*/  IMAD.MOV.U32 R11, RZ, RZ, R15 ;  /* 0x000000ffff0b7224 */ /* 0x000fc600078e000f */
[----:B------:R-:W4:Y:S04]  /*46d90*/  LDL.LU R23, [R1+0x202c] ;  /* 0x00202c0001177983 */ /* 0x000f280000300800 */
[----:B---3--:R-:W3:Y:S01]  /*46da0*/  LDL.LU R15, [R1+0x2034] ;  /* 0x00203400010f7983 */ /* 0x008ee20000300800 */
[----:B------:R-:W-:Y:S02]  /*46db0*/  IMAD.MOV.U32 R238, RZ, RZ, R17 ;  /* 0x000000ffffee7224 */ /* 0x000fe400078e0011 */
[----:B------:R-:W-:Y:S01]  /*46dc0*/  IMAD.MOV.U32 R239, RZ, RZ, R12 ;  /* 0x000000ffffef7224 */ /* 0x000fe200078e000c */
[----:B------:R-:W-:Y:S01]  /*46dd0*/  ISETP.GT.AND P2, PT, R7, 0x1c, PT ;  /* 0x0000001c0700780c */ /* 0x000fe20003f44270 */
[----:B------:R1:W-:Y:S01]  /*46de0*/  LDGSTS.E [R8+0x13100], desc[UR74][R10.64], P1 ;  /* 0x131000000a087fae */ /* 0x0003e200089a104a */
[----:B------:R-:W-:-:S05]  /*46df0*/  IADD3 R27, P3, PT, R27, R3, RZ ;  /* 0x000000031b1b7210 */ /* 0x000fca0007f7e0ff */
[----:B------:R-:W-:Y:S01]  /*46e00*/  IMAD.X R30, R30, 0x1, R2, P3 ;  /* 0x000000011e1e7824 */ /* 0x000fe200018e0602 */
[----:B------:R-:W-:Y:S04]  /*46e10*/  STL [R1+0x1fb8], R27 ;  /* 0x001fb81b01007387 */ /* 0x000fe80000100800 */
[----:B------:R-:W-:Y:S04]  /*46e20*/  STL [R1+0x1fb4], R30 ;  /* 0x001fb41e01007387 */ /* 0x000fe80000100800 */
[----:B------:R-:W3:Y:S04]  /*46e30*/  LDL.LU R17, [R1+0x1cbc] ;  /* 0x001cbc0001117983 */ /* 0x000ee80000300800 */
[----:B------:R-:W3:Y:S01]  /*46e40*/  LDL.LU R12, [R1+0x1cc0] ;  /* 0x001cc000010c7983 */ /* 0x000ee20000300800 */
[----:B------:R-:W-:Y:S01]  /*46e50*/  SEL R9, RZ, 0x4, !P2 ;  /* 0x00000004ff097807 */ /* 0x000fe20005000000 */
[----:B-1----:R-:W-:-:S02]  /*46e60*/  IMAD.MOV.U32 R10, RZ, RZ, R27 ;  /* 0x000000ffff0a7224 */ /* 0x002fc400078e001b */
[----:B------:R-:W-:Y:S01]  /*46e70*/  IMAD.MOV.U32 R11, RZ, RZ, R30 ;  /* 0x000000ffff0b7224 */ /* 0x000fe200078e001e */
[----:B------:R-:W-:-:S04]  /*46e80*/  SEL R9, R9, RZ, !P0 ;  /* 0x000000ff09097207 */ /* 0x000fc80004000000 */
[----:B------:R1:W-:Y:S01]  /*46e90*/  LDGSTS.E [R8+0x13180], desc[UR74][R10.64], P1 ;  /* 0x131800000a087fae */ /* 0x0003e200089a104a */
[----:B------:R-:W-:Y:S02]  /*46ea0*/  ISETP.NE.U32.AND P2, PT, R9, RZ, PT ;  /* 0x000000ff0900720c */ /* 0x000fe40003f45070 */
[----:B------:R-:W-:-:S05]  /*46eb0*/  IADD3 R22, P1, PT, R22, R3, RZ ;  /* 0x0000000316167210 */ /* 0x000fca0007f3e0ff */
[----:B------:R-:W-:Y:S02]  /*46ec0*/  IMAD.X R26, R26, 0x1, R2, P1 ;  /* 0x000000011a1a7824 */ /* 0x000fe400008e0602 */
[----:B-1----:R-:W-:Y:S02]  /*46ed0*/  IMAD.MOV.U32 R10, RZ, RZ, R22 ;  /* 0x000000ffff0a7224 */ /* 0x002fe400078e0016 */
[----:B------:R-:W-:Y:S01]  /*46ee0*/  IMAD.MOV.U32 R11, RZ, RZ, R26 ;  /* 0x000000ffff0b7224 */ /* 0x000fe200078e001a */
[----:B------:R1:W-:Y:S04]  /*46ef0*/  STL [R1+0x2020], R22 ;  /* 0x0020201601007387 */ /* 0x0003e80000100800 */
[----:B------:R-:W-:Y:S04]  /*46f00*/  STL [R1+0x201c], R26 ;  /* 0x00201c1a01007387 */ /* 0x000fe80000100800 */
[----:B------:R1:W-:Y:S01]  /*46f10*/  LDGSTS.E [R8+0x13800], desc[UR74][R10.64], P2 ;  /* 0x138000000a087fae */ /* 0x0003e200091a104a */
[----:B------:R-:W-:-:S05]  /*46f20*/  IADD3 R14, P3, PT, R14, R3, RZ ;  /* 0x000000030e0e7210 */ /* 0x000fca0007f7e0ff */
[----:B------:R-:W-:Y:S01]  /*46f30*/  IMAD.X R19, R19, 0x1, R2, P3 ;  /* 0x0000000113137824 */ /* 0x000fe200018e0602 */
[----:B------:R-:W-:Y:S01]  /*46f40*/  STL [R1+0x2028], R14 ;  /* 0x0020280e01007387 */ /* 0x000fe20000100800 */
[----:B-1----:R-:W-:Y:S02]  /*46f50*/  IMAD.MOV.U32 R10, RZ, RZ, R14 ;  /* 0x000000ffff0a7224 */ /* 0x002fe400078e000e */
[----:B------:R-:W-:Y:S01]  /*46f60*/  IMAD.MOV.U32 R11, RZ, RZ, R19 ;  /* 0x000000ffff0b7224 */ /* 0x000fe200078e0013 */
[----:B------:R1:W-:Y:S04]  /*46f70*/  STL [R1+0x2024], R19 ;  /* 0x0020241301007387 */ /* 0x0003e80000100800 */
[----:B------:R-:W3:Y:S01]  /*46f80*/  LDL.LU R22, [R1+0x1cc4] ;  /* 0x001cc40001167983 */ /* 0x000ee20000300800 */
[----:B------:R-:W-:-:S02]  /*46f90*/  IMAD.MOV.U32 R248, RZ, RZ, R64 ;  /* 0x000000fffff87224 */ /* 0x000fc400078e0040 */
[----:B------:R-:W-:Y:S02]  /*46fa0*/  IMAD.MOV.U32 R249, RZ, RZ, R61 ;  /* 0x000000fffff97224 */ /* 0x000fe400078e003d */
[----:B------:R-:W-:Y:S01]  /*46fb0*/  IMAD.MOV.U32 R250, RZ, RZ, R60 ;  /* 0x000000fffffa7224 */ /* 0x000fe200078e003c */
[----:B-1----:R-:W3:Y:S04]  /*46fc0*/  LDL.LU R19, [R1+0x1cc8] ;  /* 0x001cc80001137983 */ /* 0x002ee80000300800 */
[----:B------:R-:W3:Y:S04]  /*46fd0*/  LDL.LU R14, [R1+0x1ccc] ;  /* 0x001ccc00010e7983 */ /* 0x000ee80000300800 */
[----:B------:R-:W3:Y:S01]  /*46fe0*/  LDL.LU R9, [R1+0x1cd0] ;  /* 0x001cd00001097983 */ /* 0x000ee20000300800 */
[----:B------:R-:W-:-:S02]  /*46ff0*/  IMAD.MOV.U32 R251, RZ, RZ, R57 ;  /* 0x000000fffffb7224 */ /* 0x000fc400078e0039 */
[----:B------:R-:W-:Y:S01]  /*47000*/  IMAD.MOV.U32 R236, RZ, RZ, R56 ;  /* 0x000000ffffec7224 */ /* 0x000fe200078e0038 */
[----:B------:R-:W-:Y:S01]  /*47010*/  LOP3.LUT R53, R53, 0x1f, RZ, 0xc0, !PT ;  /* 0x0000001f35357812 */ /* 0x000fe200078ec0ff */
[----:B------:R-:W-:Y:S01]  /*47020*/  IMAD.MOV.U32 R237, RZ, RZ, R52 ;  /* 0x000000ffffed7224 */ /* 0x000fe200078e0034 */
[----:B------:R1:W-:Y:S02]  /*47030*/  LDGSTS.E [R8+0x13880], desc[UR74][R10.64], P2 ;  /* 0x138800000a087fae */ /* 0x0003e400091a104a */
[----:B------:R-:W-:Y:S01]  /*47040*/  HMMA.1688.F32.TF32 R56, R232, R98, R248 ;  /* 0x00000062e838723c */ /* 0x000fe200000810f8 */
[----:B------:R-:W-:Y:S01]  /*47050*/  IMAD.SHL.U32 R53, R53, 0x4, RZ ;  /* 0x0000000435357824 */ /* 0x000fe200078e00ff */
[----:B------:R-:W-:-:S05]  /*47060*/  IADD3 R18, P1, PT, R18, R3, RZ ;  /* 0x0000000312127210 */ /* 0x000fca0007f3e0ff */
[----:B------:R4:W-:Y:S01]  /*47070*/  STL [R1+0x2030], R18 ;  /* 0x0020301201007387 */ /* 0x0009e20000100800 */
[----:B--2---:R-:W-:Y:S01]  /*47080*/  IADD3 R0, P3, PT, R0, R3, RZ ;  /* 0x0000000300007210 */ /* 0x004fe20007f7e0ff */
[----:B-1----:R-:W-:Y:S02]  /*47090*/  IMAD.MOV.U32 R10, RZ, RZ, R18 ;  /* 0x000000ffff0a7224 */ /* 0x002fe400078e0012 */
[--C-:B----4-:R-:W-:Y:S01]  /*470a0*/  IMAD.X R23, R23, 0x1, R2.reuse, P1 ;  /* 0x0000000117177824 */ /* 0x110fe200008e0602 */
[----:B------:R-:W-:Y:S01]  /*470b0*/  LOP3.LUT R18, R53, 0x20, RZ, 0x3c, !PT ;  /* 0x0000002035127812 */ /* 0x000fe200078e3cff */
[----:B---3--:R-:W-:Y:S01]  /*470c0*/  IMAD.X R15, R15, 0x1, R2, P3 ;  /* 0x000000010f0f7824 */ /* 0x008fe200018e0602 */
[----:B------:R-:W-:Y:S01]  /*470d0*/  HMMA.1688.F32.TF32 R52, R232, R102, R236 ;  /* 0x00000066e834723c */ /* 0x000fe200000810ec */
[----:B------:R-:W-:Y:S01]  /*470e0*/  IMAD.MOV.U32 R11, RZ, RZ, R23 ;  /* 0x000000ffff0b7224 */ /* 0x000fe200078e0017 */
[----:B------:R-:W-:Y:S04]  /*470f0*/  STL [R1+0x202c], R23 ;  /* 0x00202c1701007387 */ /* 0x000fe80000100800 */
[----:B------:R-:W-:Y:S04]  /*47100*/  STL [R1+0x2038], R0 ;  /* 0x0020380001007387 */ /* 0x000fe80000100800 */
[----:B------:R1:W-:Y:S04]  /*47110*/  STL [R1+0x2034], R15 ;  /* 0x0020340f01007387 */ /* 0x0003e80000100800 */
[----:B------:R-:W2:Y:S04]  /*47120*/  LDL.LU R30, [R1+0x1cd4] ;  /* 0x001cd400011e7983 */ /* 0x000ea80000300800 */
[----:B------:R3:W-:Y:S04]  /*47130*/  LDGSTS.E [R8+0x13900], desc[UR74][R10.64], P2 ;  /* 0x139000000a087fae */ /* 0x0007e800091a104a */
[----:B------:R-:W4:Y:S04]  /*47140*/  LDL.LU R27, [R1+0x1cd8] ;  /* 0x001cd800011b7983 */ /* 0x000f280000300800 */
[----:B------:R-:W-:Y:S01]  /*47150*/  STL.64 [R1+0x950], R56 ;  /* 0x0009503801007387 */ /* 0x000fe20000100a00 */
[----:B---3--:R-:W-:-:S03]  /*47160*/  IMAD.MOV.U32 R10, RZ, RZ, R0 ;  /* 0x000000ffff0a7224 */ /* 0x008fc600078e0000 */
[----:B------:R-:W-:Y:S01]  /*47170*/  STL.64 [R1+0x958], R58 ;  /* 0x0009583a01007387 */ /* 0x000fe20000100a00 */
[----:B------:R-:W-:Y:S01]  /*47180*/  IMAD.MOV.U32 R11, RZ, RZ, R15 ;  /* 0x000000ffff0b7224 */ /* 0x000fe200078e000f */
[----:B------:R-:W-:Y:S02]  /*47190*/  ISETP.GT.AND P1, PT, R7, 0x1, PT ;  /* 0x000000010700780c */ /* 0x000fe40003f24270 */
[----:B-1----:R-:W3:Y:S04]  /*471a0*/  LDL.LU R15, [R1+0x1d3c] ;  /* 0x001d3c00010f7983 */ /* 0x002ee80000300800 */
[----:B------:R-:W3:Y:S04]  /*471b0*/  LDL.LU R0, [R1+0x1d40] ;  /* 0x001d400001007983 */ /* 0x000ee80000300800 */
[----:B------:R1:W-:Y:S01]  /*471c0*/  LDGSTS.E [R8+0x13980], desc[UR74][R10.64], P2 ;  /* 0x139800000a087fae */ /* 0x0003e200091a104a */
[----:B------:R-:W-:-:S03]  /*471d0*/  IADD3 R12, P2, PT, R12, R3, RZ ;  /* 0x000000030c0c7210 */ /* 0x000fc60007f5e0ff */
[----:B------:R-:W-:Y:S02]  /*471e0*/  STL.64 [R1+0x940], R52 ;  /* 0x0009403401007387 */ /* 0x000fe40000100a00 */
[----:B------:R-:W-:Y:S01]  /*471f0*/  IMAD.X R17, R17, 0x1, R2, P2 ;  /* 0x0000000111117824 */ /* 0x000fe200010e0602 */
[----:B-1----:R-:W-:Y:S01]  /*47200*/  SEL R8, RZ, 0x4, !P1 ;  /* 0x00000004ff087807 */ /* 0x002fe20004800000 */
[----:B------:R-:W-:Y:S03]  /*47210*/  STL.64 [R1+0x948], R54 ;  /* 0x0009483601007387 */ /* 0x000fe60000100a00 */
[----:B------:R-:W-:Y:S01]  /*47220*/  SEL R8, R8, RZ, !P0 ;  /* 0x000000ff08087207 */ /* 0x000fe20004000000 */
[----:B------:R-:W-:Y:S03]  /*47230*/  STL [R1+0x1cc0], R12 ;  /* 0x001cc00c01007387 */ /* 0x000fe60000100800 */
[----:B------:R-:W-:Y:S01]  /*47240*/  ISETP.NE.U32.AND P1, PT, R8, RZ, PT ;  /* 0x000000ff0800720c */ /* 0x000fe20003f25070 */
[----:B------:R1:W-:Y:S01]  /*47250*/  STL [R1+0x1cbc], R17 ;  /* 0x001cbc1101007387 */ /* 0x0003e20000100800 */
[----:B------:R-:W-:-:S03]  /*47260*/  VIADD R8, R18, UR6 ;  /* 0x0000000612087c36 */ /* 0x000fc60008000000 */
[----:B------:R-:W3:Y:S01]  /*47270*/  LDL.LU R26, [R1+0x1d44] ;  /* 0x001d4400011a7983 */ /* 0x000ee20000300800 */
[----:B------:R-:W-:-:S03]  /*47280*/  IMAD.MOV.U32 R11, RZ, RZ, R17 ;  /* 0x000000ffff0b7224 */ /* 0x000fc600078e0011 */
[----:B------:R-:W3:Y:S01]  /*47290*/  LDL.LU R18, [R1+0x1d48] ;  /* 0x001d480001127983 */ /* 0x000ee20000300800 */
[----:B------:R-:W-:-:S03]  /*472a0*/  IMAD.MOV.U32 R10, RZ, RZ, R12 ;  /* 0x000000ffff0a7224 */ /* 0x000fc600078e000c */
[----:B-1----:R-:W3:Y:S04]  /*472b0*/  LDL.LU R17, [R1+0x1d4c] ;  /* 0x001d4c0001117983 */ /* 0x002ee80000300800 */
[----:B------:R-:W3:Y:S04]  /*472c0*/  LDL.LU R12, [R1+0x1d50] ;  /* 0x001d5000010c7983 */ /* 0x000ee80000300800 */
        /* <DEDUP_REMOVED lines=11> */
[----:B------:R-:W3:Y:S04]  /*47380*/  LDL.LU R23, [R1+0x1d54] ;  /* 0x001d540001177983 */ /* 0x000ee80000300800 */
[----:B------:R1:W-:Y:S04]  /*47390*/  LDGSTS.E [R8+0x10280], desc[UR74][R10.64], P1 ;  /* 0x102800000a087fae */ /* 0x0003e800089a104a */
[----:B-1----:R-:W3:Y:S04]  /*473a0*/  LDL.LU R22, [R1+0x1d58] ;  /* 0x001d580001167983 */ /* 0x002ee80000300800 */
[----:B------:R-:W3:Y:S01]  /*473b0*/  LDL.LU R19, [R1+0x1dbc] ;  /* 0x001dbc0001137983 */ /* 0x000ee20000300800 */
[----:B------:R-:W-:-:S03]  /*473c0*/  IMAD.MOV.U32 R11, RZ, RZ, R14 ;  /* 0x000000ffff0b7224 */ /* 0x000fc600078e000e */
[----:B------:R-:W3:Y:S01]  /*473d0*/  LDL.LU R14, [R1+0x1dc0] ;  /* 0x001dc000010e7983 */ /* 0x000ee20000300800 */
[----:B------:R-:W-:Y:S01]  /*473e0*/  ISETP.GT.AND P2, PT, R7, 0x5, PT ;  /* 0x000000050700780c */ /* 0x000fe20003f44270 */
[----:B------:R-:W-:-:S03]  /*473f0*/  IMAD.MOV.U32 R10, RZ, RZ, R9 ;  /* 0x000000ffff0a7224 */ /* 0x000fc600078e0009 */
[----:B------:R-:W-:Y:S02]  /*47400*/  SEL R9, RZ, 0x4, !P2 ;  /* 0x00000004ff097807 */ /* 0x000fe40005000000 */
[----:B------:R1:W-:Y:S02]  /*47410*/  LDGSTS.E [R8+0x10300], desc[UR74][R10.64], P1 ;  /* 0x103000000a087fae */ /* 0x0003e400089a104a */
[----:B------:R-:W-:-:S04]  /*47420*/  SEL R9, R9, RZ, !P0 ;  /* 0x000000ff09097207 */ /* 0x000fc80004000000 */
[----:B------:R-:W-:Y:S02]  /*47430*/  ISETP.NE.U32.AND P2, PT, R9, RZ, PT ;  /* 0x000000ff0900720c */ /* 0x000fe40003f45070 */
[----:B----4-:R-:W-:-:S05]  /*47440*/  IADD3 R27, P3, PT, R27, R3, RZ ;  /* 0x000000031b1b7210 */ /* 0x010fca0007f7e0ff */
[----:B--2---:R-:W-:Y:S01]  /*47450*/  IMAD.X R30, R30, 0x1, R2, P3 ;  /* 0x000000011e1e7824 */ /* 0x004fe200018e0602 */
[----:B------:R-:W-:Y:S01]  /*47460*/  STL [R1+0x1cd8], R27 ;  /* 0x001cd81b01007387 */ /* 0x000fe20000100800 */
[----:B-1----:R-:W-:Y:S02]  /*47470*/  MOV R10, R27 ;  /* 0x0000001b000a7202 */ /* 0x002fe40000000f00 */
[----:B------:R-:W-:Y:S01]  /*47480*/  IMAD.MOV.U32 R11, RZ, RZ, R30 ;  /* 0x000000ffff0b7224 */ /* 0x000fe200078e001e */
[----:B---3--:R-:W-:Y:S01]  /*47490*/  IADD3 R0, P4, PT, R0, R3, RZ ;  /* 0x0000000300007210 */ /* 0x008fe20007f9e0ff */
[----:B------:R1:W-:Y:S04]  /*474a0*/  STL [R1+0x1cd4], R30 ;  /* 0x001cd41e01007387 */ /* 0x0003e80000100800 */
[----:B------:R-:W-:Y:S01]  /*474b0*/  IMAD.X R15, R15, 0x1, R2, P4 ;  /* 0x000000010f0f7824 */ /* 0x000fe200020e0602 */
[----:B------:R-:W-:Y:S04]  /*474c0*/  STL [R1+0x1d40], R0 ;  /* 0x001d400001007387 */ /* 0x000fe80000100800 */
[----:B------:R2:W-:Y:S04]  /*474d0*/  STL [R1+0x1d3c], R15 ;  /* 0x001d3c0f01007387 */ /* 0x0005e80000100800 */
[----:B-1----:R-:W3:Y:S04]  /*474e0*/  LDL.LU R30, [R1+0x1dc4] ;  /* 0x001dc400011e7983 */ /* 0x002ee80000300800 */
[----:B------:R1:W-:Y:S04]  /*474f0*/  LDGSTS.E [R8+0x10380], desc[UR74][R10.64], P1 ;  /* 0x103800000a087fae */ /* 0x0003e800089a104a */
[----:B------:R-:W4:Y:S01]  /*47500*/  LDL.LU R27, [R1+0x1dc8] ;  /* 0x001dc800011b7983 */ /* 0x000f220000300800 */
[----:B-1----:R-:W-:-:S02]  /*47510*/  IMAD.MOV.U32 R11, RZ, RZ, R15 ;  /* 0x000000ffff0b7224 */ /* 0x002fc400078e000f */
[----:B------:R-:W-:Y:S01]  /*47520*/  IMAD.MOV.U32 R10, RZ, RZ, R0 ;  /* 0x000000ffff0a7224 */ /* 0x000fe200078e0000 */
[----:B--2---:R-:W2:Y:S01]  /*47530*/  LDL.LU R15, [R1+0x1dcc] ;  /* 0x001dcc00010f7983 */ /* 0x004ea20000300800 */
[----:B------:R-:W-:-:S03]  /*47540*/  IADD3 R18, P1, PT, R18, R3, RZ ;  /* 0x0000000312127210 */ /* 0x000fc60007f3e0ff */
[----:B------:R-:W2:Y:S02]  /*47550*/  LDL.LU R0, [R1+0x1dd0] ;  /* 0x001dd00001007983 */ /* 0x000ea40000300800 */
[--C-:B------:R-:W-:Y:S01]  /*47560*/  IMAD.X R26, R26, 0x1, R2.reuse, P1 ;  /* 0x000000011a1a7824 */ /* 0x100fe200008e0602 */
[----:B------:R-:W-:Y:S01]  /*47570*/  IADD3 R12, P3, PT, R12, R3, RZ ;  /* 0x000000030c0c7210 */ /* 0x000fe20007f7e0ff */
[----:B------:R1:W-:Y:S04]  /*47580*/  LDGSTS.E [R8+0x10a00], desc[UR74][R10.64], P2 ;  /* 0x10a000000a087fae */ /* 0x0003e800091a104a */
[----:B------:R-:W-:Y:S01]  /*47590*/  IMAD.X R17, R17, 0x1, R2, P3 ;  /* 0x0000000111117824 */ /* 0x000fe200018e0602 */
[----:B------:R-:W-:Y:S04]  /*475a0*/  STL [R1+0x1d48], R18 ;  /* 0x001d481201007387 */ /* 0x000fe80000100800 */
[----:B------:R1:W-:Y:S02]  /*475b0*/  STL [R1+0x1d44], R26 ;  /* 0x001d441a01007387 */ /* 0x0003e40000100800 */
[----:B-1----:R-:W-:-:S02]  /*475c0*/  IMAD.MOV.U32 R10, RZ, RZ, R18 ;  /* 0x000000ffff0a7224 */ /* 0x002fc400078e0012 */
        /* <DEDUP_REMOVED lines=33> */
[----:B----4-:R-:W-:-:S05]  /*477e0*/  IADD3 R27, P2, PT, R27, R3, RZ ;  /* 0x000000031b1b7210 */ /* 0x010fca0007f5e0ff */
[----:B---3--:R-:W-:Y:S01]  /*477f0*/  IMAD.X R30, R30, 0x1, R2, P2 ;  /* 0x000000011e1e7824 */ /* 0x008fe200010e0602 */
[----:B------:R-:W-:Y:S01]  /*47800*/  STL [R1+0x1dc8], R27 ;  /* 0x001dc81b01007387 */ /* 0x000fe20000100800 */
[----:B-1----:R-:W-:Y:S02]  /*47810*/  IMAD.MOV.U32 R10, RZ, RZ, R27 ;  /* 0x000000ffff0a7224 */ /* 0x002fe400078e001b */
[----:B------:R-:W-:Y:S01]  /*47820*/  IMAD.MOV.U32 R11, RZ, RZ, R30 ;  /* 0x000000ffff0b7224 */ /* 0x000fe200078e001e */
[----:B--2---:R-:W-:Y:S01]  /*47830*/  IADD3 R0, P3, PT, R0, R3, RZ ;  /* 0x0000000300007210 */ /* 0x004fe20007f7e0ff */
[----:B------:R1:W-:Y:S04]  /*47840*/  STL [R1+0x1dc4], R30 ;  /* 0x001dc41e01007387 */ /* 0x0003e80000100800 */
[----:B------:R-:W-:Y:S01]  /*47850*/  IMAD.X R15, R15, 0x1, R2, P3 ;  /* 0x000000010f0f7824 */ /* 0x000fe200018e0602 */
[----:B------:R-:W-:Y:S04]  /*47860*/  STL [R1+0x1dd0], R0 ;  /* 0x001dd00001007387 */ /* 0x000fe80000100800 */
[----:B------:R2:W-:Y:S04]  /*47870*/  STL [R1+0x1dcc], R15 ;  /* 0x001dcc0f01007387 */ /* 0x0005e80000100800 */
[----:B------:R3:W-:Y:S04]  /*47880*/  LDGSTS.E [R8+0x11280], desc[UR74][R10.64], P1 ;  /* 0x112800000a087fae */ /* 0x0007e800089a104a */
[----:B-1----:R-:W4:Y:S04]  /*47890*/  LDL.LU R30, [R1+0x1e54] ;  /* 0x001e5400011e7983 */ /* 0x002f280000300800 */
[----:B------:R-:W4:Y:S01]  /*478a0*/  LDL.LU R27, [R1+0x1e58] ;  /* 0x001e5800011b7983 */ /* 0x000f220000300800 */
[----:B---3--:R-:W-:-:S02]  /*478b0*/  IMAD.MOV.U32 R11, RZ, RZ, R15 ;  /* 0x000000ffff0b7224 */ /* 0x008fc400078e000f */
[----:B------:R-:W-:Y:S01]  /*478c0*/  IMAD.MOV.U32 R10, RZ, RZ, R0 ;  /* 0x000000ffff0a7224 */ /* 0x000fe200078e0000 */
[----:B--2---:R-:W2:Y:S04]  /*478d0*/  LDL.LU R15, [R1+0x1ebc] ;  /* 0x001ebc00010f7983 */ /* 0x004ea80000300800 */
[----:B------:R-:W3:Y:S01]  /*478e0*/  LDL.LU R0, [R1+0x1ec0] ;  /* 0x001ec00001007983 */ /* 0x000ee20000300800 */
[----:B------:R-:W-:-:S03]  /*478f0*/  IADD3 R18, P3, PT, R18, R3, RZ ;  /* 0x0000000312127210 */ /* 0x000fc60007f7e0ff */
[----:B------:R1:W-:Y:S02]  /*47900*/  LDGSTS.E [R8+0x11300], desc[UR74][R10.64], P1 ;  /* 0x113000000a087fae */ /* 0x0003e400089a104a */
        /* <DEDUP_REMOVED lines=12> */
[----:B------:R-:W-:Y:S01]  /*479d0*/  ISETP.GT.AND P2, PT, R7, 0xd, PT ;  /* 0x0000000d0700780c */ /* 0x000fe20003f44270 */
[----:B-1----:R-:W-:-:S02]  /*479e0*/  IMAD.MOV.U32 R11, RZ, RZ, R17 ;  /* 0x000000ffff0b7224 */ /* 0x002fc400078e0011 */
[----:B------:R-:W-:Y:S01]  /*479f0*/  IMAD.MOV.U32 R10, RZ, RZ, R12 ;  /* 0x000000ffff0a7224 */ /* 0x000fe200078e000c */
[----:B------:R-:W2:Y:S04]  /*47a00*/  LDL.LU R17, [R1+0x1ecc] ;  /* 0x001ecc0001117983 */ /* 0x000ea80000300800 */
[----:B------:R-:W2:Y:S01]  /*47a10*/  LDL.LU R12, [R1+0x1ed0] ;  /* 0x001ed000010c7983 */ /* 0x000ea20000300800 */
[----:B------:R-:W-:-:S04]  /*47a20*/  SEL R9, RZ, 0x4, !P2 ;  /* 0x00000004ff097807 */ /* 0x000fc80005000000 */
[----:B------:R-:W-:-:S04]  /*47a30*/  SEL R9, R9, RZ, !P0 ;  /* 0x000000ff09097207 */ /* 0x000fc80004000000 */
[----:B------:R-:W-:-:S13]  /*47a40*/  ISETP.NE.U32.AND P2, PT, R9, RZ, PT ;  /* 0x000000ff0900720c */ /* 0x000fda0003f45070 */
[----:B------:R1:W-:Y:S01]  /*47a50*/  LDGSTS.E [R8+0x11a00], desc[UR74][R10.64], P2 ;  /* 0x11a000000a087fae */ /* 0x0003e200091a104a */
        /* <DEDUP_REMOVED lines=9> */
[----:B------:R1:W-:Y:S02]  /*47af0*/  STL [R1+0x1e50], R14 ;  /* 0x001e500e01007387 */ /* 0x0003e40000100800 */
[----:B-1----:R-:W-:Y:S02]  /*47b00*/  IMAD.MOV.U32 R10, RZ, RZ, R14 ;  /* 0x000000ffff0a7224 */ /* 0x002fe400078e000e */
[----:B------:R1:W-:Y:S04]  /*47b10*/  STL [R1+0x1e4c], R19 ;  /* 0x001e4c1301007387 */ /* 0x0003e80000100800 */
[----:B------:R-:W2:Y:S01]  /*47b20*/  LDL.LU R22, [R1+0x1ed4] ;  /* 0x001ed40001167983 */ /* 0x000ea20000300800 */
[----:B------:R-:W-:-:S03]  /*47b30*/  IMAD.MOV.U32 R11, RZ, RZ, R19 ;  /* 0x000000ffff0b7224 */ /* 0x000fc600078e0013 */
[----:B------:R-:W2:Y:S04]  /*47b40*/  LDL.LU R14, [R1+0x1ed8] ;  /* 0x001ed800010e7983 */ /* 0x000ea80000300800 */
[----:B------:R-:W2:Y:S04]  /*47b50*/  LDL.LU R23, [R1+0x1f3c] ;  /* 0x001f3c0001177983 */ /* 0x000ea80000300800 */
[----:B-1----:R-:W2:Y:S01]  /*47b60*/  LDL.LU R19, [R1+0x1f40] ;  /* 0x001f400001137983 */ /* 0x002ea20000300800 */
[----:B------:R-:W-:-:S03]  /*47b70*/  ISETP.GT.AND P1, PT, R7, 0x11, PT ;  /* 0x000000110700780c */ /* 0x000fc60003f24270 */
[----:B------:R1:W-:Y:S01]  /*47b80*/  LDGSTS.E [R8+0x11b00], desc[UR74][R10.64], P2 ;  /* 0x11b000000a087fae */ /* 0x0003e200091a104a */
[----:B------:R-:W-:-:S04]  /*47b90*/  SEL R9, RZ, 0x4, !P1 ;  /* 0x00000004ff097807 */ /* 0x000fc80004800000 */
[----:B------:R-:W-:-:S04]  /*47ba0*/  SEL R9, R9, RZ, !P0 ;  /* 0x000000ff09097207 */ /* 0x000fc80004000000 */
[----:B------:R-:W-:Y:S02]  /*47bb0*/  ISETP.NE.U32.AND P1, PT, R9, RZ, PT ;  /* 0x000000ff0900720c */ /* 0x000fe40003f25070 */
[----:B----4-:R-:W-:-:S05]  /*47bc0*/  IADD3 R27, P3, PT, R27, R3, RZ ;  /* 0x000000031b1b7210 */ /* 0x010fca0007f7e0ff */
[--C-:B------:R-:W-:Y:S01]  /*47bd0*/  IMAD.X R30, R30, 0x1, R2.reuse, P3 ;  /* 0x000000011e1e7824 */ /* 0x100fe200018e0602 */
[-C--:B---3--:R-:W-:Y:S01]  /*47be0*/  IADD3 R0, P4, PT, R0, R3.reuse, RZ ;  /* 0x0000000300007210 */ /* 0x088fe20007f9e0ff */
[----:B------:R-:W-:Y:S04]  /*47bf0*/  STL [R1+0x1e58], R27 ;  /* 0x001e581b01007387 */ /* 0x000fe80000100800 */
[----:B--2---:R-:W-:Y:S01]  /*47c00*/  IMAD.X R15, R15, 0x1, R2, P4 ;  /* 0x000000010f0f7824 */ /* 0x004fe200020e0602 */
[----:B------:R2:W-:Y:S01]  /*47c10*/  STL [R1+0x1e54], R30 ;  /* 0x001e541e01007387 */ /* 0x0005e20000100800 */
[----:B-1----:R-:W-:Y:S02]  /*47c20*/  IMAD.MOV.U32 R10, RZ, RZ, R27 ;  /* 0x000000ffff0a7224 */ /* 0x002fe400078e001b */
[----:B------:R-:W-:Y:S01]  /*47c30*/  IMAD.MOV.U32 R11, RZ, RZ, R30 ;  /* 0x000000ffff0b7224 */ /* 0x000fe200078e001e */
[----:B------:R-:W-:Y:S04]  /*47c40*/  STL [R1+0x1ec0], R0 ;  /* 0x001ec00001007387 */ /* 0x000fe80000100800 */
[----:B------:R1:W-:Y:S04]  /*47c50*/  STL [R1+0x1ebc], R15 ;  /* 0x001ebc0f01007387 */ /* 0x0003e80000100800 */
[----:B--2---:R-:W2:Y:S04]  /*47c60*/  LDL.LU R30, [R1+0x1f44] ;  /* 0x001f4400011e7983 */ /* 0x004ea80000300800 */
[----:B------:R-:W3:Y:S04]  /*47c70*/  LDL.LU R27, [R1+0x1f48] ;  /* 0x001f4800011b7983 */ /* 0x000ee80000300800 */
[----:B------:R4:W-:Y:S02]  /*47c80*/  LDGSTS.E [R8+0x11b80], desc[UR74][R10.64], P2 ;  /* 0x11b800000a087fae */ /* 0x0009e400091a104a */
[----:B----4-:R-:W-:Y:S01]  /*47c90*/  IMAD.MOV.U32 R11, RZ, RZ, R15 ;  /* 0x000000ffff0b7224 */ /* 0x010fe200078e000f */
[----:B------:R-:W-:Y:S01]  /*47ca0*/  IADD3 R18, P2, PT, R18, R3, RZ ;  /* 0x0000000312127210 */ /* 0x000fe20007f5e0ff */
[----:B------:R-:W-:Y:S01]  /*47cb0*/  IMAD.MOV.U32 R10, RZ, RZ, R0 ;  /* 0x000000ffff0a7224 */ /* 0x000fe200078e0000 */
[----:B-1----:R-:W4:Y:S04]  /*47cc0*/  LDL.LU R15, [R1+0x1f4c] ;  /* 0x001f4c00010f7983 */ /* 0x002f280000300800 */
[----:B------:R-:W4:Y:S01]  /*47cd0*/  LDL.LU R0, [R1+0x1f50] ;  /* 0x001f500001007983 */ /* 0x000f220000300800 */
[----:B------:R-:W-:-:S03]  /*47ce0*/  IMAD.X R26, R26, 0x1, R2, P2 ;  /* 0x000000011a1a7824 */ /* 0x000fc600010e0602 */
[----:B------:R1:W-:Y:S01]  /*47cf0*/  LDGSTS.E [R8+0x12200], desc[UR74][R10.64], P1 ;  /* 0x122000000a087fae */ /* 0x0003e200089a104a */
[----:B------:R-:W-:-:S03]  /*47d00*/  IADD3 R12, P3, PT, R12, R3, RZ ;  /* 0x000000030c0c7210 */ /* 0x000fc60007f7e0ff */
[----:B------:R-:W-:Y:S02]  /*47d10*/  STL [R1+0x1ec8], R18 ;  /* 0x001ec81201007387 */ /* 0x000fe40000100800 */
[----:B------:R-:W-:Y:S02]  /*47d20*/  IMAD.X R17, R17, 0x1, R2, P3 ;  /* 0x0000000111117824 */ /* 0x000fe400018e0602 */
[----:B-1----:R-:W-:Y:S02]  /*47d30*/  IMAD.MOV.U32 R10, RZ, RZ, R18 ;  /* 0x000000ffff0a7224 */ /* 0x002fe400078e0012 */
[----:B------:R-:W-:Y:S01]  /*47d40*/  IMAD.MOV.U32 R11, RZ, RZ, R26 ;  /* 0x000000ffff0b7224 */ /* 0x000fe200078e001a */
        /* <DEDUP_REMOVED lines=9> */
[----:B------:R-:W4:Y:S04]  /*47de0*/  LDL.LU R12, [R1+0x1fc0] ;  /* 0x001fc000010c7983 */ /* 0x000f280000300800 */
[----:B------:R1:W-:Y:S01]  /*47df0*/  LDGSTS.E [R8+0x12300], desc[UR74][R10.64], P1 ;  /* 0x123000000a087fae */ /* 0x0003e200089a104a */
[----:B------:R-:W-:-:S05]  /*47e00*/  IADD3 R14, P3, PT, R14, R3, RZ ;  /* 0x000000030e0e7210 */ /* 0x000fca0007f7e0ff */
[----:B------:R-:W-:Y:S01]  /*47e10*/  IMAD.X R22, R22, 0x1, R2, P3 ;  /* 0x0000000116167824 */ /* 0x000fe200018e0602 */
[----:B------:R-:W-:Y:S01]  /*47e20*/  IADD3 R19, P4, PT, R19, R3, RZ ;  /* 0x0000000313137210 */ /* 0x000fe20007f9e0ff */
[----:B------:R-:W-:Y:S01]  /*47e30*/  STL [R1+0x1ed8], R14 ;  /* 0x001ed80e01007387 */ /* 0x000fe20000100800 */
[----:B-1----:R-:W-:Y:S02]  /*47e40*/  IMAD.MOV.U32 R10, RZ, RZ, R14 ;  /* 0x000000ffff0a7224 */ /* 0x002fe400078e000e */
[----:B------:R-:W-:Y:S01]  /*47e50*/  IMAD.MOV.U32 R11, RZ, RZ, R22 ;  /* 0x000000ffff0b7224 */ /* 0x000fe200078e0016 */
[----:B------:R1:W-:Y:S01]  /*47e60*/  STL [R1+0x1ed4], R22 ;  /* 0x001ed41601007387 */ /* 0x0003e20000100800 */
[----:B------:R-:W-:-:S03]  /*47e70*/  IMAD.X R23, R23, 0x1, R2, P4 ;  /* 0x0000000117177824 */ /* 0x000fc600020e0602 */
[----:B------:R-:W-:Y:S04]  /*47e80*/  STL [R1+0x1f40], R19 ;  /* 0x001f401301007387 */ /* 0x000fe80000100800 */
[----:B------:R1:W-:Y:S04]  /*47e90*/  LDGSTS.E [R8+0x12380], desc[UR74][R10.64], P1 ;  /* 0x123800000a087fae */ /* 0x0003e800089a104a */
[----:B-1----:R-:W4:Y:S04]  /*47ea0*/  LDL.LU R22, [R1+0x1fc8] ;  /* 0x001fc80001167983 */ /* 0x002f280000300800 */
[----:B------:R1:W-:Y:S04]  /*47eb0*/  STL [R1+0x1f3c], R23 ;  /* 0x001f3c1701007387 */ /* 0x0003e80000100800 */
[----:B------:R-:W4:Y:S01]  /*47ec0*/  LDL.LU R14, [R1+0x1fd0] ;  /* 0x001fd000010e7983 */ /* 0x000f220000300800 */
[----:B------:R-:W-:Y:S01]  /*47ed0*/  IMAD.MOV.U32 R11, RZ, RZ, R23 ;  /* 0x000000ffff0b7224 */ /* 0x000fe200078e0017 */
[----:B------:R-:W-:-:S02]  /*47ee0*/  MOV R10, R19 ;  /* 0x00000013000a7202 */ /* 0x000fc40000000f00 */
[----:B-1----:R-:W4:Y:S04]  /*47ef0*/  LDL.LU R23, [R1+0x1fc4] ;  /* 0x001fc40001177983 */ /* 0x002f280000300800 */
[----:B------:R-:W4:Y:S01]  /*47f00*/  LDL.LU R19, [R1+0x1fcc] ;  /* 0x001fcc0001137983 */ /* 0x000f220000300800 */
[----:B------:R-:W-:-:S04]  /*47f10*/  ISETP.GT.AND P2, PT, R7, 0x15, PT ;  /* 0x000000150700780c */ /* 0x000fc80003f44270 */
[----:B------:R-:W-:-:S04]  /*47f20*/  SEL R9, RZ, 0x4, !P2 ;  /* 0x00000004ff097807 */ /* 0x000fc80005000000 */
[----:B------:R-:W-:-:S04]  /*47f30*/  SEL R9, R9, RZ, !P0 ;  /* 0x000000ff09097207 */ /* 0x000fc80004000000 */
[----:B------:R-:W-:-:S13]  /*47f40*/  ISETP.NE.U32.AND P2, PT, R9, RZ, PT ;  /* 0x000000ff0900720c */ /* 0x000fda0003f45070 */
[----:B------:R1:W-:Y:S01]  /*47f50*/  LDGSTS.E [R8+0x12a00], desc[UR74][R10.64], P2 ;  /* 0x12a000000a087fae */ /* 0x0003e200091a104a */
[----:B---3--:R-:W-:-:S05]  /*47f60*/  IADD3 R27, P1, PT, R27, R3, RZ ;  /* 0x000000031b1b7210 */ /* 0x008fca0007f3e0ff */
[----:B--2---:R-:W-:Y:S02]  /*47f70*/  IMAD.X R30, R30, 0x1, R2, P1 ;  /* 0x000000011e1e7824 */ /* 0x004fe400008e0602 */
[----:B-1----:R-:W-:Y:S02]  /*47f80*/  IMAD.MOV.U32 R10, RZ, RZ, R27 ;  /* 0x000000ffff0a7224 */ /* 0x002fe400078e001b */
[----:B------:R-:W-:Y:S01]  /*47f90*/  IMAD.MOV.U32 R11, RZ, RZ, R30 ;  /* 0x000000ffff0b7224 */ /* 0x000fe200078e001e */
[----:B------:R-:W-:Y:S04]  /*47fa0*/  STL [R1+0x1f48], R27 ;  /* 0x001f481b01007387 */ /* 0x000fe80000100800 */
[----:B------:R-:W-:Y:S04]  /*47fb0*/  STL [R1+0x1f44], R30 ;  /* 0x001f441e01007387 */ /* 0x000fe80000100800 */
[----:B------:R1:W-:Y:S01]  /*47fc0*/  LDGSTS.E [R8+0x12a80], desc[UR74][R10.64], P2 ;  /* 0x12a800000a087fae */ /* 0x0003e200091a104a */
[----:B----4-:R-:W-:-:S05]  /*47fd0*/  IADD3 R0, P3, PT, R0, R3, RZ ;  /* 0x0000000300007210 */ /* 0x010fca0007f7e0ff */
[----:B------:R-:W-:Y:S01]  /*47fe0*/  IMAD.X R15, R15, 0x1, R2, P3 ;  /* 0x000000010f0f7824 */ /* 0x000fe200018e0602 */
[----:B------:R-:W-:Y:S01]  /*47ff0*/  STL [R1+0x1f50], R0 ;  /* 0x001f500001007387 */ /* 0x000fe20000100800 */
[----:B-1----:R-:W-:Y:S02]  /*48000*/  IMAD.MOV.U32 R10, RZ, RZ, R0 ;  /* 0x000000ffff0a7224 */ /* 0x002fe400078e0000 */
[----:B------:R-:W-:Y:S01]  /*48010*/  IMAD.MOV.U32 R11, RZ, RZ, R15 ;  /* 0x000000ffff0b7224 */ /* 0x000fe200078e000f */
[----:B------:R1:W-:Y:S04]  /*48020*/  STL [R1+0x1f4c], R15 ;  /* 0x001f4c0f01007387 */ /* 0x0003e80000100800 */
[----:B------:R2:W-:Y:S04]  /*48030*/  LDGSTS.E [R8+0x12b00], desc[UR74][R10.64], P2 ;  /* 0x12b000000a087fae */ /* 0x0005e800091a104a */
[----:B-1----:R-:W3:Y:S04]  /*48040*/  LDL.LU R15, [R1+0x1fd4] ;  /* 0x001fd400010f7983 */ /* 0x002ee80000300800 */
[----:B------:R-:W4:Y:S01]  /*48050*/  LDL.LU R0, [R1+0x1fd8] ;  /* 0x001fd80001007983 */ /* 0x000f220000300800 */
[----:B------:R-:W-:-:S05]  /*48060*/  IADD3 R18, P3, PT, R18, R3, RZ ;  /* 0x0000000312127210 */ /* 0x000fca0007f7e0ff */
[----:B------:R-:W-:Y:S01]  /*48070*/  IMAD.X R26, R26, 0x1, R2, P3 ;  /* 0x000000011a1a7824 */ /* 0x000fe200018e0602 */
[----:B------:R-:W-:Y:S01]  /*48080*/  IADD3 R12, P4, PT, R12, R3, RZ ;  /* 0x000000030c0c7210 */ /* 0x000fe20007f9e0ff */
[----:B------:R-:W-:Y:S01]  /*48090*/  STL [R1+0x1f58], R18 ;  /* 0x001f581201007387 */ /* 0x000fe20000100800 */
[----:B--2---:R-:W-:-:S03]  /*480a0*/  IMAD.MOV.U32 R10, RZ, RZ, R18 ;  /* 0x000000ffff0a7224 */ /* 0x004fc600078e0012 */
[----:B------:R-:W-:Y:S01]  /*480b0*/  IMAD.X R17, R17, 0x1, R2, P4 ;  /* 0x0000000111117824 */ /* 0x000fe200020e0602 */
[----:B------:R1:W-:Y:S01]  /*480c0*/  STL [R1+0x1f54], R26 ;  /* 0x001f541a01007387 */ /* 0x0003e20000100800 */
[----:B------:R-:W-:-:S03]  /*480d0*/  IMAD.MOV.U32 R11, RZ, RZ, R26 ;  /* 0x000000ffff0b7224 */ /* 0x000fc600078e001a */
[----:B------:R-:W-:Y:S04]  /*480e0*/  STL [R1+0x1fc0], R12 ;  /* 0x001fc00c01007387 */ /* 0x000fe80000100800 */
[----:B------:R2:W-:Y:S04]  /*480f0*/  STL [R1+0x1fbc], R17 ;  /* 0x001fbc1101007387 */ /* 0x0005e80000100800 */
[----:B-1----:R-:W3:Y:S01]  /*48100*/  LDL.LU R26, [R1+0x203c] ;  /* 0x00203c00011a7983 */ /* 0x002ee20000300800 */
[----:B------:R-:W-:-:S03]  /*48110*/  ISETP.GT.AND P1, PT, R7, 0x19, PT ;  /* 0x000000190700780c */ /* 0x000fc60003f24270 */
[----:B------:R-:W3:Y:S04]  /*48120*/  LDL.LU R18, [R1+0x2040] ;  /* 0x0020400001127983 */ /* 0x000ee80000300800 */
[----:B------:R1:W-:Y:S01]  /*48130*/  LDGSTS.E [R8+0x12b80], desc[UR74][R10.64], P2 ;  /* 0x12b800000a087fae */ /* 0x0003e200091a104a */
[----:B------:R-:W-:Y:S01]  /*48140*/  SEL R9, RZ, 0x4, !P1 ;  /* 0x00000004ff097807 */ /* 0x000fe20004800000 */
[----:B-1----:R-:W-:Y:S02]  /*48150*/  IMAD.MOV.U32 R11, RZ, RZ, R17 ;  /* 0x000000ffff0b7224 */ /* 0x002fe400078e0011 */
[----:B------:R-:W-:Y:S01]  /*48160*/  IMAD.MOV.U32 R10, RZ, RZ, R12 ;  /* 0x000000ffff0a7224 */ /* 0x000fe200078e000c */
[----:B--2---:R-:W2:Y:S04]  /*48170*/  LDL.LU R17, [R1+0x2044] ;  /* 0x0020440001117983 */ /* 0x004ea80000300800 */
[----:B------:R-:W2:Y:S01]  /*48180*/  LDL.LU R12, [R1+0x2048] ;  /* 0x00204800010c7983 */ /* 0x000ea20000300800 */
[----:B------:R-:W-:-:S04]  /*48190*/  SEL R9, R9, RZ, !P0 ;  /* 0x000000ff09097207 */ /* 0x000fc80004000000 */
[----:B------:R-:W-:-:S13]  /*481a0*/  ISETP.NE.U32.AND P1, PT, R9, RZ, PT ;  /* 0x000000ff0900720c */ /* 0x000fda0003f25070 */
[----:B------:R1:W-:Y:S01]  /*481b0*/  LDGSTS.E [R8+0x13200], desc[UR74][R10.64], P1 ;  /* 0x132000000a087fae */ /* 0x0003e200089a104a */
[-C--:B------:R-:W-:Y:S02]  /*481c0*/  IADD3 R22, P2, PT, R22, R3.reuse, RZ ;  /* 0x0000000316167210 */ /* 0x080fe40007f5e0ff */
[----:B------:R-:W-:-:S03]  /*481d0*/  IADD3 R14, P3, PT, R14, R3, RZ ;  /* 0x000000030e0e7210 */ /* 0x000fc60007f7e0ff */
[----:B-1----:R-:W-:Y:S02]  /*481e0*/  IMAD.MOV.U32 R10, RZ, RZ, R22 ;  /* 0x000000ffff0a7224 */ /* 0x002fe400078e0016 */
[--C-:B------:R-:W-:Y:S01]  /*481f0*/  IMAD.X R23, R23, 0x1, R2.reuse, P2 ;  /* 0x0000000117177824 */ /* 0x100fe200010e0602 */
        /* <DEDUP_REMOVED lines=8> */
[----:B------:R-:W-:-:S03]  /*48280*/  IMAD.MOV.U32 R10, RZ, RZ, R14 ;  /* 0x000000ffff0a7224 */ /* 0x000fc600078e000e */
[----:B------:R-:W2:Y:S01]  /*48290*/  LDL.LU R14, [R1+0x2058] ;  /* 0x00205800010e7983 */ /* 0x000ea20000300800 */
[----:B------:R-:W-:-:S03]  /*482a0*/  IMAD.MOV.U32 R11, RZ, RZ, R19 ;  /* 0x000000ffff0b7224 */ /* 0x000fc600078e0013 */
[----:B------:R-:W2:Y:S04]  /*482b0*/  LDL.LU R23, [R1+0x204c] ;  /* 0x00204c0001177983 */ /* 0x000ea80000300800 */
[----:B------:R-:W2:Y:S01]  /*482c0*/  LDL.LU R19, [R1+0x2054] ;  /* 0x0020540001137983 */ /* 0x000ea20000300800 */
[----:B------:R-:W-:-:S03]  /*482d0*/  ISETP.GT.AND P2, PT, R7, 0x1d, PT ;  /* 0x0000001d0700780c */ /* 0x000fc60003f44270 */
[----:B------:R1:W-:Y:S01]  /*482e0*/  LDGSTS.E [R8+0x13300], desc[UR74][R10.64], P1 ;  /* 0x133000000a087fae */ /* 0x0003e200089a104a */
[----:B------:R-:W-:-:S04]  /*482f0*/  SEL R9, RZ, 0x4, !P2 ;  /* 0x00000004ff097807 */ /* 0x000fc80005000000 */
[----:B------:R-:W-:-:S04]  /*48300*/  SEL R9, R9, RZ, !P0 ;  /* 0x000000ff09097207 */ /* 0x000fc80004000000 */
[----:B------:R-:W-:Y:S01]  /*48310*/  ISETP.NE.U32.AND P2, PT, R9, RZ, PT ;  /* 0x000000ff0900720c */ /* 0x000fe20003f45070 */
[----:B------:R-:W-:Y:S02]  /*48320*/  IMAD.MOV.U32 R248, RZ, RZ, R49 ;  /* 0x000000fffff87224 */ /* 0x000fe400078e0031 */
[----:B------:R-:W-:Y:S02]  /*48330*/  IMAD.MOV.U32 R249, RZ, RZ, R48 ;  /* 0x000000fffff97224 */ /* 0x000fe400078e0030 */
[----:B------:R-:W-:Y:S02]  /*48340*/  IMAD.MOV.U32 R250, RZ, RZ, R45 ;  /* 0x000000fffffa7224 */ /* 0x000fe400078e002d */
[----:B------:R-:W-:Y:S02]  /*48350*/  IMAD.MOV.U32 R251, RZ, RZ, R44 ;  /* 0x000000fffffb7224 */ /* 0x000fe400078e002c */
[----:B------:R-:W-:Y:S02]  /*48360*/  IMAD.MOV.U32 R238, RZ, RZ, R37 ;  /* 0x000000ffffee7224 */ /* 0x000fe400078e0025 */
[----:B------:R-:W-:-:S03]  /*48370*/  IMAD.MOV.U32 R239, RZ, RZ, R36 ;  /* 0x000000ffffef7224 */ /* 0x000fc600078e0024 */
[----:B------:R-:W-:Y:S01]  /*48380*/  HMMA.1688.F32.TF32 R36, R232, R106, R248 ;  /* 0x0000006ae824723c */ /* 0x000fe200000810f8 */
[----:B----4-:R-:W-:-:S05]  /*48390*/  IADD3 R0, P3, PT, R0, R3, RZ ;  /* 0x0000000300007210 */ /* 0x010fca0007f7e0ff */
[----:B---3--:R-:W-:Y:S02]  /*483a0*/  IMAD.X R15, R15, 0x1, R2, P3 ;  /* 0x000000010f0f7824 */ /* 0x008fe400018e0602 */
[----:B-1----:R-:W-:Y:S02]  /*483b0*/  IMAD.MOV.U32 R10, RZ, RZ, R0 ;  /* 0x000000ffff0a7224 */ /* 0x002fe400078e0000 */
[----:B------:R-:W-:Y:S01]  /*483c0*/  IMAD.MOV.U32 R11, RZ, RZ, R15 ;  /* 0x000000ffff0b7224 */ /* 0x000fe200078e000f */
[----:B------:R-:W-:Y:S04]  /*483d0*/  STL [R1+0x1fd8], R0 ;  /* 0x001fd80001007387 */ /* 0x000fe80000100800 */
[----:B------:R1:W-:Y:S04]  /*483e0*/  LDGSTS.E [R8+0x13380], desc[UR74][R10.64], P1 ;  /* 0x133800000a087fae */ /* 0x0003e800089a104a */
[----:B------:R3:W-:Y:S04]  /*483f0*/  STL [R1+0x1fd4], R15 ;  /* 0x001fd40f01007387 */ /* 0x0007e80000100800 */
[----:B---3--:R-:W3:Y:S04]  /*48400*/  LDL.LU R15, [R1+0x1cdc] ;  /* 0x001cdc00010f7983 */ /* 0x008ee80000300800 */
[----:B------:R-:W4:Y:S01]  /*48410*/  LDL.LU R0, [R1+0x1ce0] ;  /* 0x001ce00001007983 */ /* 0x000f220000300800 */
[----:B------:R-:W-:-:S05]  /*48420*/  IADD3 R18, P1, PT, R18, R3, RZ ;  /* 0x0000000312127210 */ /* 0x000fca0007f3e0ff */
[----:B------:R-:W-:Y:S02]  /*48430*/  IMAD.X R26, R26, 0x1, R2, P1 ;  /* 0x000000011a1a7824 */ /* 0x000fe400008e0602 */
[----:B-1----:R-:W-:Y:S02]  /*48440*/  IMAD.MOV.U32 R10, RZ, RZ, R18 ;  /* 0x000000ffff0a7224 */ /* 0x002fe400078e0012 */
[----:B------:R-:W-:Y:S01]  /*48450*/  IMAD.MOV.U32 R11, RZ, RZ, R26 ;  /* 0x000000ffff0b7224 */ /* 0x000fe200078e001a */
[----:B------:R1:W-:Y:S04]  /*48460*/  STL [R1+0x2040], R18 ;  /* 0x0020401201007387 */ /* 0x0003e80000100800 */
[----:B------:R-:W-:Y:S04]  /*48470*/  STL [R1+0x203c], R26 ;  /* 0x00203c1a01007387 */ /* 0x000fe80000100800 */
[----:B------:R1:W-:Y:S01]  /*48480*/  LDGSTS.E [R8+0x13a00], desc[UR74][R10.64], P2 ;  /* 0x13a000000a087fae */ /* 0x0003e200091a104a */
[----:B--2---:R-:W-:-:S05]  /*48490*/  IADD3 R12, P3, PT, R12, R3, RZ ;  /* 0x000000030c0c7210 */ /* 0x004fca0007f7e0ff */
[----:B------:R-:W-:Y:S01]  /*484a0*/  IMAD.X R17, R17, 0x1, R2, P3 ;  /* 0x0000000111117824 */ /* 0x000fe200018e0602 */
[----:B------:R-:W-:Y:S01]  /*484b0*/  STL [R1+0x2048], R12 ;  /* 0x0020480c01007387 */ /* 0x000fe20000100800 */
[----:B-1----:R-:W-:Y:S02]  /*484c0*/  IMAD.MOV.U32 R10, RZ, RZ, R12 ;  /* 0x000000ffff0a7224 */ /* 0x002fe400078e000c */
[----:B------:R-:W-:Y:S01]  /*484d0*/  IMAD.MOV.U32 R11, RZ, RZ, R17 ;  /* 0x000000ffff0b7224 */ /* 0x000fe200078e0011 */
[----:B------:R1:W-:Y:S04]  /*484e0*/  STL [R1+0x2044], R17 ;  /* 0x0020441101007387 */ /* 0x0003e80000100800 */
[----:B------:R-:W2:Y:S04]  /*484f0*/  LDL.LU R18, [R1+0x1ce4] ;  /* 0x001ce40001127983 */ /* 0x000ea80000300800 */
[----:B------:R1:W-:Y:S04]  /*48500*/  LDGSTS.E [R8+0x13a80], desc[UR74][R10.64], P2 ;  /* 0x13a800000a087fae */ /* 0x0003e800091a104a */
[----:B-1----:R-:W2:Y:S04]  /*48510*/  LDL.LU R17, [R1+0x1ce8] ;  /* 0x001ce80001117983 */ /* 0x002ea80000300800 */
[----:B------:R-:W2:Y:S04]  /*48520*/  LDL.LU R12, [R1+0x1cec] ;  /* 0x001cec00010c7983 */ /* 0x000ea80000300800 */
[----:B------:R-:W2:Y:S01]  /*48530*/  LDL.LU R9, [R1+0x1cf0] ;  /* 0x001cf00001097983 */ /* 0x000ea20000300800 */
[----:B------:R-:W-:-:S02]  /*48540*/  IADD3 R22, P1, PT, R22, R3, RZ ;  /* 0x0000000316167210 */ /* 0x000fc40007f3e0ff */
[----:B------:R-:W-:-:S03]  /*48550*/  IADD3 R14, P3, PT, R14, R3, RZ ;  /* 0x000000030e0e7210 */ /* 0x000fc60007f7e0ff */
[--C-:B------:R-:W-:Y:S01]  /*48560*/  IMAD.X R23, R23, 0x1, R2.reuse, P1 ;  /* 0x0000000117177824 */ /* 0x100fe200008e0602 */
[----:B------:R1:W-:Y:S01]  /*48570*/  STL [R1+0x2050], R22 ;  /* 0x0020501601007387 */ /* 0x0003e20000100800 */
[----:B------:R-:W-:-:S03]  /*48580*/  IMAD.X R19, R19, 0x1, R2, P3 ;  /* 0x0000000113137824 */ /* 0x000fc600018e0602 */
[----:B------:R-:W-:Y:S01]  /*48590*/  STL [R1+0x204c], R23 ;  /* 0x00204c1701007387 */ /* 0x000fe20000100800 */
[----:B------:R-:W-:Y:S02]  /*485a0*/  IMAD.MOV.U32 R10, RZ, RZ, R22 ;  /* 0x000000ffff0a7224 */ /* 0x000fe400078e0016 */
[----:B------:R-:W-:Y:S01]  /*485b0*/  IMAD.MOV.U32 R11, RZ, RZ, R23 ;  /* 0x000000ffff0b7224 */ /* 0x000fe200078e0017 */
[----:B------:R1:W-:Y:S04]  /*485c0*/  STL [R1+0x2058], R14 ;  /* 0x0020580e01007387 */ /* 0x0003e80000100800 */
[----:B------:R-:W-:Y:S04]  /*485d0*/  STL [R1+0x2054], R19 ;  /* 0x0020541301007387 */ /* 0x000fe80000100800 */
[----:B------:R-:W2:Y:S04]  /*485e0*/  LDL.LU R27, [R1+0x1cf4] ;  /* 0x001cf400011b7983 */ /* 0x000ea80000300800 */
[----:B------:R-:W2:Y:S04]  /*485f0*/  LDL.LU R26, [R1+0x1cf8] ;  /* 0x001cf800011a7983 */ /* 0x000ea80000300800 */
[----:B------:R-:W-:Y:S04]  /*48600*/  STL.64 [R1+0xe50], R36 ;  /* 0x000e502401007387 */ /* 0x000fe80000100a00 */
[----:B------:R1:W-:Y:S04]  /*48610*/  LDGSTS.E [R8+0x13b00], desc[UR74][R10.64], P2 ;  /* 0x13b000000a087fae */ /* 0x0003e800091a104a */
[----:B------:R1:W-:Y:S04]  /*48620*/  STL.64 [R1+0xe58], R38 ;  /* 0x000e582601007387 */ /* 0x0003e80000100a00 */
[----:B-1----:R-:W2:Y:S01]  /*48630*/  LDL.LU R22, [R1+0x1d5c] ;  /* 0x001d5c0001167983 */ /* 0x002ea20000300800 */
[----:B------:R-:W-:-:S03]  /*48640*/  IMAD.MOV.U32 R10, RZ, RZ, R14 ;  /* 0x000000ffff0a7224 */ /* 0x000fc600078e000e */
[----:B------:R-:W2:Y:S01]  /*48650*/  LDL.LU R14, [R1+0x1d60] ;  /* 0x001d6000010e7983 */ /* 0x000ea20000300800 */
[----:B------:R-:W-:Y:S02]  /*48660*/  IMAD.MOV.U32 R236, RZ, RZ, R41 ;  /* 0x000000ffffec7224 */ /* 0x000fe400078e0029 */
[----:B------:R-:W-:-:S07]  /*48670*/  IMAD.MOV.U32 R237, RZ, RZ, R40 ;  /* 0x000000ffffed7224 */ /* 0x000fce00078e0028 */
[----:B------:R-:W-:Y:S01]  /*48680*/  HMMA.1688.F32.TF32 R36, R232, R110, R236 ;  /* 0x0000006ee824723c */ /* 0x000fe200000810ec */
[----:B------:R-:W-:Y:S01]  /*48690*/  IMAD.MOV.U32 R11, RZ, RZ, R19 ;  /* 0x000000ffff0b7224 */ /* 0x000fe200078e0013 */
[----:B------:R-:W-:Y:S01]  /*486a0*/  ISETP.GT.AND P1, PT, R7, 0x2, PT ;  /* 0x000000020700780c */ /* 0x000fe20003f24270 */
[----:B------:R-:W-:-:S03]  /*486b0*/  IMAD.SHL.U32 R16, R16, 0x4, RZ ;  /* 0x0000000410107824 */ /* 0x000fc600078e00ff */
[----:B------:R1:W-:Y:S02]  /*486c0*/  LDGSTS.E [R8+0x13b80], desc[UR74][R10.64], P2 ;  /* 0x13b800000a087fae */ /* 0x0003e400091a104a */
[----:B------:R-:W-:Y:S02]  /*486d0*/  LOP3.LUT R16, R16, 0x40, RZ, 0x3c, !PT ;  /* 0x0000004010107812 */ /* 0x000fe400078e3cff */
[----:B-1----:R-:W-:-:S09]  /*486e0*/  SEL R8, RZ, 0x4, !P1 ;  /* 0x00000004ff087807 */ /* 0x002fd20004800000 */
[----:B------:R-:W-:Y:S01]  /*486f0*/  STL.64 [R1+0x920], R36 ;  /* 0x0009202401007387 */ /* 0x000fe20000100a00 */
[----:B------:R-:W-:-:S03]  /*48700*/  SEL R8, R8, RZ, !P0 ;  /* 0x000000ff08087207 */ /* 0x000fc60004000000 */
[----:B------:R-:W-:Y:S01]  /*48710*/  STL.64 [R1+0x928], R38 ;  /* 0x0009282601007387 */ /* 0x000fe20000100a00 */
[----:B------:R-:W-:Y:S01]  /*48720*/  ISETP.NE.U32.AND P1, PT, R8, RZ, PT ;  /* 0x000000ff0800720c */ /* 0x000fe20003f25070 */
[----:B------:R-:W-:Y:S01]  /*48730*/  VIADD R8, R16, UR6 ;  /* 0x0000000610087c36 */ /* 0x000fe20008000000 */
[----:B----4-:R-:W-:-:S05]  /*48740*/  IADD3 R0, P2, PT, R0, R3, RZ ;  /* 0x0000000300007210 */ /* 0x010fca0007f5e0ff */
[----:B---3--:R-:W-:Y:S01]  /*48750*/  IMAD.X R15, R15, 0x1, R2, P2 ;  /* 0x000000010f0f7824 */ /* 0x008fe200010e0602 */
[----:B------:R-:W-:Y:S01]  /*48760*/  STL [R1+0x1ce0], R0 ;  /* 0x001ce00001007387 */ /* 0x000fe20000100800 */
[----:B------:R-:W-:-:S03]  /*48770*/  IMAD.MOV.U32 R10, RZ, RZ, R0 ;  /* 0x000000ffff0a7224 */ /* 0x000fc600078e0000 */
[----:B------:R1:W-:Y:S01]  /*48780*/  STL [R1+0x1cdc], R15 ;  /* 0x001cdc0f01007387 */ /* 0x0003e20000100800 */
[----:B------:R-:W-:-:S03]  /*48790*/  IMAD.MOV.U32 R11, RZ, RZ, R15 ;  /* 0x000000ffff0b7224 */ /* 0x000fc600078e000f */
[----:B------:R-:W3:Y:S04]  /*487a0*/  LDL.LU R19, [R1+0x1d64] ;  /* 0x001d640001137983 */ /* 0x000ee80000300800 */
[----:B------:R-:W4:Y:S04]  /*487b0*/  LDL.LU R16, [R1+0x1d68] ;  /* 0x001d680001107983 */ /* 0x000f280000300800 */
[----:B-1----:R-:W3:Y:S04]  /*487c0*/  LDL.LU R15, [R1+0x1d6c] ;  /* 0x001d6c00010f7983 */ /* 0x002ee80000300800 */
[----:B------:R-:W3:Y:S04]  /*487d0*/  LDL.LU R0, [R1+0x1d70] ;  /* 0x001d700001007983 */ /* 0x000ee80000300800 */
[----:B------:R1:W-:Y:S01]  /*487e0*/  LDGSTS.E [R8+0x10400], desc[UR74][R10.64], P1 ;  /* 0x104000000a087fae */ /* 0x0003e200089a104a */
[----:B--2---:R-:W-:-:S05]  /*487f0*/  IADD3 R17, P2, PT, R17, R3, RZ ;  /* 0x0000000311117210 */ /* 0x004fca0007f5e0ff */
[----:B------:R-:W-:Y:S01]  /*48800*/  IMAD.X R18, R18, 0x1, R2, P2 ;  /* 0x0000000112127824 */ /* 0x000fe200010e0602 */
[----:B------:R-:W-:Y:S01]  /*48810*/  IADD3 R9, P3, PT, R9, R3, RZ ;  /* 0x0000000309097210 */ /* 0x000fe20007f7e0ff */
[----:B------:R-:W-:Y:S01]  /*48820*/  STL [R1+0x1ce8], R17 ;  /* 0x001ce81101007387 */ /* 0x000fe20000100800 */
[----:B-1----:R-:W-:Y:S01]  /*48830*/  MOV R10, R17 ;  /* 0x00000011000a7202 */ /* 0x002fe20000000f00 */
[----:B------:R-:W-:Y:S02]  /*48840*/  IMAD.MOV.U32 R11, RZ, RZ, R18 ;  /* 0x000000ffff0b7224 */ /* 0x000fe400078e0012 */
[----:B------:R-:W-:Y:S01]  /*48850*/  IMAD.X R12, R12, 0x1, R2, P3 ;  /* 0x000000010c0c7824 */ /* 0x000fe200018e0602 */
[----:B------:R1:W-:Y:S04]  /*48860*/  STL [R1+0x1ce4], R18 ;  /* 0x001ce41201007387 */ /* 0x0003e80000100800 */
[----:B------:R-:W-:Y:S04]  /*48870*/  STL [R1+0x1cf0], R9 ;  /* 0x001cf00901007387 */ /* 0x000fe80000100800 */
[----:B------:R2:W-:Y:S04]  /*48880*/  STL [R1+0x1cec], R12 ;  /* 0x001cec0c01007387 */ /* 0x0005e80000100800 */
[----:B------:R-:W3:Y:S04]  /*48890*/  LDL.LU R23, [R1+0x1d74] ;  /* 0x001d740001177983 */ /* 0x000ee80000300800 */
[----:B------:R2:W-:Y:S04]  /*488a0*/  LDGSTS.E [R8+0x10480], desc[UR74][R10.64], P1 ;  /* 0x104800000a087fae */ /* 0x0005e800089a104a */
[----:B-1----:R-:W3:Y:S04]  /*488b0*/  LDL.LU R18, [R1+0x1d78] ;  /* 0x001d780001127983 */ /* 0x002ee80000300800 */
[----:B------:R-:W3:Y:S01]  /*488c0*/  LDL.LU R17, [R1+0x1ddc] ;  /* 0x001ddc0001117983 */ /* 0x000ee20000300800 */
[----:B--2---:R-:W-:-:S03]  /*488d0*/  IMAD.MOV.U32 R11, RZ, RZ, R12 ;  /* 0x000000ffff0b7224 */ /* 0x004fc600078e000c */
[----:B------:R-:W2:Y:S01]  /*488e0*/  LDL.LU R12, [R1+0x1de0] ;  /* 0x001de000010c7983 */ /* 0x000ea20000300800 */
[----:B------:R-:W-:-:S05]  /*488f0*/  IMAD.MOV.U32 R10, RZ, RZ, R9 ;  /* 0x000000ffff0a7224 */ /* 0x000fca00078e0009 */
[----:B------:R1:W-:Y:S01]  /*48900*/  LDGSTS.E [R8+0x10500], desc[UR74][R10.64], P1 ;  /* 0x105000000a087fae */ /* 0x0003e200089a104a */
[----:B------:R-:W-:-:S05]  /*48910*/  IADD3 R26, P3, PT, R26, R3, RZ ;  /* 0x000000031a1a7210 */ /* 0x000fca0007f7e0ff */
[----:B------:R-:W-:Y:S01]  /*48920*/  IMAD.X R27, R27, 0x1, R2, P3 ;  /* 0x000000011b1b7824 */ /* 0x000fe200018e0602 */
[----:B------:R-:W-:Y:S01]  /*48930*/  STL [R1+0x1cf8], R26 ;  /* 0x001cf81a01007387 */ /* 0x000fe20000100800 */
[----:B-1----:R-:W-:Y:S02]  /*48940*/  IMAD.MOV.U32 R10, RZ, RZ, R26 ;  /* 0x000000ffff0a7224 */ /* 0x002fe400078e001a */
[----:B------:R-:W-:Y:S01]  /*48950*/  IMAD.MOV.U32 R11, RZ, RZ, R27 ;  /* 0x000000ffff0b7224 */ /* 0x000fe200078e001b */
[----:B------:R1:W-:Y:S04]  /*48960*/  STL [R1+0x1cf4], R27 ;  /* 0x001cf41b01007387 */ /* 0x0003e80000100800 */
[----:B------:R1:W-:Y:S01]  /*48970*/  LDGSTS.E [R8+0x10580], desc[UR74][R10.64], P1 ;  /* 0x105800000a087fae */ /* 0x0003e200089a104a */
[----:B------:R-:W-:-:S05]  /*48980*/  IADD3 R14, P4, PT, R14, R3, RZ ;  /* 0x000000030e0e7210 */ /* 0x000fca0007f9e0ff */
[----:B------:R-:W-:Y:S01]  /*48990*/  IMAD.X R22, R22, 0x1, R2, P4 ;  /* 0x0000000116167824 */ /* 0x000fe200020e0602 */
[----:B------:R-:W-:Y:S04]  /*489a0*/  STL [R1+0x1d60], R14 ;  /* 0x001d600e01007387 */ /* 0x000fe80000100800 */
[----:B------:R1:W-:Y:S02]  /*489b0*/  STL [R1+0x1d5c], R22 ;  /* 0x001d5c1601007387 */ /* 0x0003e40000100800 */
[----:B-1----:R-:W-:Y:S02]  /*489c0*/  IMAD.MOV.U32 R11, RZ, RZ, R22 ;  /* 0x000000ffff0b7224 */ /* 0x002fe400078e0016 */
[----:B------:R-:W2:Y:S01]  /*489d0*/  LDL.LU R27, [R1+0x1de4] ;  /* 0x001de400011b7983 */ /* 0x000ea20000300800 */
[----:B------:R-:W-:-:S03]  /*489e0*/  IMAD.MOV.U32 R10, RZ, RZ, R14 ;  /* 0x000000ffff0a7224 */ /* 0x000fc600078e000e */
[----:B------:R-:W2:Y:S04]  /*489f0*/  LDL.LU R26, [R1+0x1de8] ;  /* 0x001de800011a7983 */ /* 0x000ea80000300800 */
        /* <DEDUP_REMOVED lines=17> */
[----:B-1----:R-:W4:Y:S04]  /*48b10*/  LDL.LU R19, [R1+0x1df4] ;  /* 0x001df40001137983 */ /* 0x002f280000300800 */
[----:B------:R1:W-:Y:S04]  /*48b20*/  LDGSTS.E [R8+0x10c80], desc[UR74][R10.64], P2 ;  /* 0x10c800000a087fae */ /* 0x0003e800091a104a */
[----:B------:R-:W4:Y:S01]  /*48b30*/  LDL.LU R16, [R1+0x1df8] ;  /* 0x001df80001107983 */ /* 0x000f220000300800 */
[----:B-1----:R-:W-:-:S02]  /*48b40*/  IMAD.MOV.U32 R11, RZ, RZ, R15 ;  /* 0x000000ffff0b7224 */ /* 0x002fc400078e000f */
[----:B------:R-:W-:Y:S01]  /*48b50*/  IMAD.MOV.U32 R10, RZ, RZ, R0 ;  /* 0x000000ffff0a7224 */ /* 0x000fe200078e0000 */
[----:B---3--:R-:W3:Y:S04]  /*48b60*/  LDL.LU R15, [R1+0x1e5c] ;  /* 0x001e5c00010f7983 */ /* 0x008ee80000300800 */
[----:B------:R-:W3:Y:S04]  /*48b70*/  LDL.LU R0, [R1+0x1e60] ;  /* 0x001e600001007983 */ /* 0x000ee80000300800 */
[----:B------:R1:W-:Y:S01]  /*48b80*/  LDGSTS.E [R8+0x10d00], desc[UR74][R10.64], P2 ;  /* 0x10d000000a087fae */ /* 0x0003e200091a104a */
[----:B------:R-:W-:-:S02]  /*48b90*/  ISETP.GT.AND P1, PT, R7, 0xa, PT ;  /* 0x0000000a0700780c */ /* 0x000fc40003f24270 */
[----:B------:R-:W-:-:S05]  /*48ba0*/  IADD3 R18, P3, PT, R18, R3, RZ ;  /* 0x0000000312127210 */ /* 0x000fca0007f7e0ff */
        /* <DEDUP_REMOVED lines=11> */
[----:B------:R1:W-:Y:S01]  /*48c60*/  LDGSTS.E [R8+0x10d80], desc[UR74][R10.64], P2 ;  /* 0x10d800000a087fae */ /* 0x0003e200091a104a */
[----:B------:R-:W-:Y:S01]  /*48c70*/  SEL R9, RZ, 0x4, !P1 ;  /* 0x00000004ff097807 */ /* 0x000fe20004800000 */
[----:B-1----:R-:W-:-:S02]  /*48c80*/  IMAD.MOV.U32 R11, RZ, RZ, R17 ;  /* 0x000000ffff0b7224 */ /* 0x002fc400078e0011 */
[----:B------:R-:W-:Y:S01]  /*48c90*/  IMAD.MOV.U32 R10, RZ, RZ, R12 ;  /* 0x000000ffff0a7224 */ /* 0x000fe200078e000c */
[----:B--2---:R-:W2:Y:S04]  /*48ca0*/  LDL.LU R17, [R1+0x1e6c] ;  /* 0x001e6c0001117983 */ /* 0x004ea80000300800 */
[----:B------:R-:W2:Y:S01]  /*48cb0*/  LDL.LU R12, [R1+0x1e70] ;  /* 0x001e7000010c7983 */ /* 0x000ea20000300800 */
[----:B------:R-:W-:-:S04]  /*48cc0*/  SEL R9, R9, RZ, !P0 ;  /* 0x000000ff09097207 */ /* 0x000fc80004000000 */
[----:B------:R-:W-:-:S13]  /*48cd0*/  ISETP.NE.U32.AND P1, PT, R9, RZ, PT ;  /* 0x000000ff0900720c */ /* 0x000fda0003f25070 */
[----:B------:R1:W-:Y:S01]  /*48ce0*/  LDGSTS.E [R8+0x11400], desc[UR74][R10.64], P1 ;  /* 0x114000000a087fae */ /* 0x0003e200089a104a */
[----:B------:R-:W-:-:S05]  /*48cf0*/  IADD3 R26, P2, PT, R26, R3, RZ ;  /* 0x000000031a1a7210 */ /* 0x000fca0007f5e0ff */
[----:B------:R-:W-:Y:S01]  /*48d00*/  IMAD.X R27, R27, 0x1, R2, P2 ;  /* 0x000000011b1b7824 */ /* 0x000fe200010e0602 */
[----:B------:R-:W-:Y:S01]  /*48d10*/  IADD3 R14, P3, PT, R14, R3, RZ ;  /* 0x000000030e0e7210 */ /* 0x000fe20007f7e0ff */
[----:B-1----:R-:W-:Y:S01]  /*48d20*/  IMAD.MOV.U32 R10, RZ, RZ, R26 ;  /* 0x000000ffff0a7224 */ /* 0x002fe200078e001a */
[----:B------:R-:W-:Y:S01]  /*48d30*/  STL [R1+0x1de8], R26 ;  /* 0x001de81a01007387 */ /* 0x000fe20000100800 */
[----:B------:R-:W-:Y:S02]  /*48d40*/  IMAD.MOV.U32 R11, RZ, RZ, R27 ;  /* 0x000000ffff0b7224 */ /* 0x000fe400078e001b */
[----:B------:R-:W-:Y:S01]  /*48d50*/  IMAD.X R22, R22, 0x1, R2, P3 ;  /* 0x0000000116167824 */ /* 0x000fe200018e0602 */
[----:B------:R1:W-:Y:S04]  /*48d60*/  STL [R1+0x1de4], R27 ;  /* 0x001de41b01007387 */ /* 0x0003e80000100800 */
[----:B------:R-:W-:Y:S04]  /*48d70*/  STL [R1+0x1df0], R14 ;  /* 0x001df00e01007387 */ /* 0x000fe80000100800 */
[----:B------:R1:W-:Y:S04]  /*48d80*/  STL [R1+0x1dec], R22 ;  /* 0x001dec1601007387 */ /* 0x0003e80000100800 */
[----:B------:R1:W-:Y:S04]  /*48d90*/  LDGSTS.E [R8+0x11480], desc[UR74][R10.64], P1 ;  /* 0x114800000a087fae */ /* 0x0003e800089a104a */
[----:B-1----:R-:W2:Y:S04]  /*48da0*/  LDL.LU R27, [R1+0x1e74] ;  /* 0x001e7400011b7983 */ /* 0x002ea80000300800 */
[----:B------:R-:W2:Y:S01]  /*48db0*/  LDL.LU R26, [R1+0x1e78] ;  /* 0x001e7800011a7983 */ /* 0x000ea20000300800 */
[----:B------:R-:W-:-:S02]  /*48dc0*/  IMAD.MOV.U32 R11, RZ, RZ, R22 ;  /* 0x000000ffff0b7224 */ /* 0x000fc400078e0016 */
[----:B------:R-:W-:Y:S01]  /*48dd0*/  IMAD.MOV.U32 R10, RZ, RZ, R14 ;  /* 0x000000ffff0a7224 */ /* 0x000fe200078e000e */
[----:B------:R-:W2:Y:S04]  /*48de0*/  LDL.LU R22, [R1+0x1edc] ;  /* 0x001edc0001167983 */ /* 0x000ea80000300800 */
[----:B------:R-:W2:Y:S01]  /*48df0*/  LDL.LU R14, [R1+0x1ee0] ;  /* 0x001ee000010e7983 */ /* 0x000ea20000300800 */
[----:B------:R-:W-:-:S03]  /*48e00*/  ISETP.GT.AND P2, PT, R7, 0xe, PT ;  /* 0x0000000e0700780c */ /* 0x000fc60003f44270 */
[----:B------:R1:W-:Y:S01]  /*48e10*/  LDGSTS.E [R8+0x11500], desc[UR74][R10.64], P1 ;  /* 0x115000000a087fae */ /* 0x0003e200089a104a */
[----:B------:R-:W-:-:S04]  /*48e20*/  SEL R9, RZ, 0x4, !P2 ;  /* 0x00000004ff097807 */ /* 0x000fc80005000000 */
[----:B------:R-:W-:-:S04]  /*48e30*/  SEL R9, R9, RZ, !P0 ;  /* 0x000000ff09097207 */ /* 0x000fc80004000000 */
[----:B------:R-:W-:Y:S02]  /*48e40*/  ISETP.NE.U32.AND P2, PT, R9, RZ, PT ;  /* 0x000000ff0900720c */ /* 0x000fe40003f45070 */
[----:B----4-:R-:W-:-:S05]  /*48e50*/  IADD3 R16, P3, PT, R16, R3, RZ ;  /* 0x0000000310107210 */ /* 0x010fca0007f7e0ff */
[----:B------:R-:W-:Y:S01]  /*48e60*/  IMAD.X R19, R19, 0x1, R2, P3 ;  /* 0x0000000113137824 */ /* 0x000fe200018e0602 */
[----:B------:R-:W-:Y:S01]  /*48e70*/  STL [R1+0x1df8], R16 ;  /* 0x001df81001007387 */ /* 0x000fe20000100800 */
[----:B-1----:R-:W-:Y:S02]  /*48e80*/  IMAD.MOV.U32 R10, RZ, RZ, R16 ;  /* 0x000000ffff0a7224 */ /* 0x002fe400078e0010 */
[----:B------:R-:W-:Y:S01]  /*48e90*/  IMAD.MOV.U32 R11, RZ, RZ, R19 ;  /* 0x000000ffff0b7224 */ /* 0x000fe200078e0013 */
[----:B---3--:R-:W-:Y:S01]  /*48ea0*/  IADD3 R0, P4, PT, R0, R3, RZ ;  /* 0x0000000300007210 */ /* 0x008fe20007f9e0ff */
[----:B------:R1:W-:Y:S04]  /*48eb0*/  STL [R1+0x1df4], R19 ;  /* 0x001df41301007387 */ /* 0x0003e80000100800 */
[----:B------:R-:W-:Y:S01]  /*48ec0*/  IMAD.X R15, R15, 0x1, R2, P4 ;  /* 0x000000010f0f7824 */ /* 0x000fe200020e0602 */
[----:B------:R-:W-:Y:S04]  /*48ed0*/  STL [R1+0x1e60], R0 ;  /* 0x001e600001007387 */ /* 0x000fe80000100800 */
[----:B------:R3:W-:Y:S04]  /*48ee0*/  STL [R1+0x1e5c], R15 ;  /* 0x001e5c0f01007387 */ /* 0x0007e80000100800 */
[----:B------:R4:W-:Y:S04]  /*48ef0*/  LDGSTS.E [R8+0x11580], desc[UR74][R10.64], P1 ;  /* 0x115800000a087fae */ /* 0x0009e800089a104a */
[----:B-1----:R-:W2:Y:S04]  /*48f00*/  LDL.LU R19, [R1+0x1ee4] ;  /* 0x001ee40001137983 */ /* 0x002ea80000300800 */
[----:B------:R-:W2:Y:S01]  /*48f10*/  LDL.LU R16, [R1+0x1ee8] ;  /* 0x001ee80001107983 */ /* 0x000ea20000300800 */
[----:B----4-:R-:W-:-:S02]  /*48f20*/  IMAD.MOV.U32 R11, RZ, RZ, R15 ;  /* 0x000000ffff0b7224 */ /* 0x010fc400078e000f */
[----:B------:R-:W-:Y:S01]  /*48f30*/  IMAD.MOV.U32 R10, RZ, RZ, R0 ;  /* 0x000000ffff0a7224 */ /* 0x000fe200078e0000 */
[----:B---3--:R-:W3:Y:S04]  /*48f40*/  LDL.LU R15, [R1+0x1eec] ;  /* 0x001eec00010f7983 */ /* 0x008ee80000300800 */
[----:B------:R-:W4:Y:S04]  /*48f50*/  LDL.LU R0, [R1+0x1ef0] ;  /* 0x001ef00001007983 */ /* 0x000f280000300800 */
        /* <DEDUP_REMOVED lines=10> */
[----:B------:R2:W-:Y:S01]  /*49000*/  STL [R1+0x1e70], R12 ;  /* 0x001e700c01007387 */ /* 0x0005e20000100800 */
[----:B-1----:R-:W-:-:S03]  /*49010*/  IMAD.MOV.U32 R10, RZ, RZ, R12 ;  /* 0x000000ffff0a7224 */ /* 0x002fc600078e000c */
[----:B------:R1:W-:Y:S04]  /*49020*/  STL [R1+0x1e6c], R17 ;  /* 0x001e6c1101007387 */ /* 0x0003e80000100800 */
[----:B------:R-:W3:Y:S04]  /*49030*/  LDL.LU R18, [R1+0x1ef4] ;  /* 0x001ef40001127983 */ /* 0x000ee80000300800 */
[----:B--2---:R-:W2:Y:S01]  /*49040*/  LDL.LU R12, [R1+0x1ef8] ;  /* 0x001ef800010c7983 */ /* 0x004ea20000300800 */
[----:B------:R-:W-:-:S03]  /*49050*/  IMAD.MOV.U32 R11, RZ, RZ, R17 ;  /* 0x000000ffff0b7224 */ /* 0x000fc600078e0011 */
[----:B------:R-:W2:Y:S04]  /*49060*/  LDL.LU R23, [R1+0x1f5c] ;  /* 0x001f5c0001177983 */ /* 0x000ea80000300800 */
[----:B-1----:R-:W2:Y:S04]  /*49070*/  LDL.LU R17, [R1+0x1f60] ;  /* 0x001f600001117983 */ /* 0x002ea80000300800 */
        /* <DEDUP_REMOVED lines=9> */
[----:B------:R-:W-:Y:S04]  /*49110*/  STL [R1+0x1ee0], R14 ;  /* 0x001ee00e01007387 */ /* 0x000fe80000100800 */
[----:B------:R1:W-:Y:S04]  /*49120*/  STL [R1+0x1edc], R22 ;  /* 0x001edc1601007387 */ /* 0x0003e80000100800 */
[----:B------:R-:W2:Y:S04]  /*49130*/  LDL.LU R27, [R1+0x1f64] ;  /* 0x001f6400011b7983 */ /* 0x000ea80000300800 */
        /* <DEDUP_REMOVED lines=11> */
[----:B------:R-:W-:-:S05]  /*491f0*/  IADD3 R16, P2, PT, R16, R3, RZ ;  /* 0x0000000310107210 */ /* 0x000fca0007f5e0ff */
[--C-:B------:R-:W-:Y:S01]  /*49200*/  IMAD.X R19, R19, 0x1, R2.reuse, P2 ;  /* 0x0000000113137824 */ /* 0x100fe200010e0602 */
[----:B----4-:R-:W-:Y:S01]  /*49210*/  IADD3 R0, P3, PT, R0, R3, RZ ;  /* 0x0000000300007210 */ /* 0x010fe20007f7e0ff */
[----:B------:R-:W-:Y:S04]  /*49220*/  STL [R1+0x1ee8], R16 ;  /* 0x001ee81001007387 */ /* 0x000fe80000100800 */
[----:B---3--:R-:W-:Y:S01]  /*49230*/  IMAD.X R15, R15, 0x1, R2, P3 ;  /* 0x000000010f0f7824 */ /* 0x008fe200018e0602 */
[----:B------:R3:W-:Y:S01]  /*49240*/  STL [R1+0x1ee4], R19 ;  /* 0x001ee41301007387 */ /* 0x0007e20000100800 */
[----:B-1----:R-:W-:-:S03]  /*49250*/  IMAD.MOV.U32 R11, RZ, RZ, R19 ;  /* 0x000000ffff0b7224 */ /* 0x002fc600078e0013 */
[----:B------:R-:W-:Y:S01]  /*49260*/  STL [R1+0x1ef0], R0 ;  /* 0x001ef00001007387 */ /* 0x000fe20000100800 */
[----:B------:R-:W-:-:S03]  /*49270*/  IMAD.MOV.U32 R10, RZ, RZ, R16 ;  /* 0x000000ffff0a7224 */ /* 0x000fc600078e0010 */
[----:B------:R1:W-:Y:S04]  /*49280*/  STL [R1+0x1eec], R15 ;  /* 0x001eec0f01007387 */ /* 0x0003e80000100800 */
[----:B---3--:R-:W3:Y:S04]  /*49290*/  LDL.LU R19, [R1+0x1f74] ;  /* 0x001f740001137983 */ /* 0x008ee80000300800 */
[----:B------:R-:W4:Y:S04]  /*492a0*/  LDL.LU R16, [R1+0x1f78] ;  /* 0x001f780001107983 */ /* 0x000f280000300800 */
[----:B------:R1:W-:Y:S02]  /*492b0*/  LDGSTS.E [R8+0x12480], desc[UR74][R10.64], P1 ;  /* 0x124800000a087fae */ /* 0x0003e400089a104a */
[----:B-1----:R-:W-:Y:S01]  /*492c0*/  MOV R10, R0 ;  /* 0x00000000000a7202 */ /* 0x002fe20000000f00 */
[----:B------:R-:W-:-:S02]  /*492d0*/  IMAD.MOV.U32 R11, RZ, RZ, R15 ;  /* 0x000000ffff0b7224 */ /* 0x000fc400078e000f */
[----:B------:R-:W3:Y:S04]  /*492e0*/  LDL.LU R15, [R1+0x1fdc] ;  /* 0x001fdc00010f7983 */ /* 0x000ee80000300800 */
[----:B------:R-:W3:Y:S04]  /*492f0*/  LDL.LU R0, [R1+0x1fe0] ;  /* 0x001fe00001007983 */ /* 0x000ee80000300800 */
[----:B------:R1:W-:Y:S01]  /*49300*/  LDGSTS.E [R8+0x12500], desc[UR74][R10.64], P1 ;  /* 0x125000000a087fae */ /* 0x0003e200089a104a */
[----:B------:R-:W-:Y:S02]  /*49310*/  ISETP.GT.AND P2, PT, R7, 0x16, PT ;  /* 0x000000160700780c */ /* 0x000fe40003f44270 */
[----:B--2---:R-:W-:-:S05]  /*49320*/  IADD3 R12, P3, PT, R12, R3, RZ ;  /* 0x000000030c0c7210 */ /* 0x004fca0007f7e0ff */
        /* <DEDUP_REMOVED lines=11> */
[----:B------:R-:W3:Y:S01]  /*493e0*/  LDL.LU R12, [R1+0x1ff0] ;  /* 0x001ff000010c7983 */ /* 0x000ee20000300800 */
[----:B--2---:R-:W-:Y:S01]  /*493f0*/  IMAD.MOV.U32 R11, RZ, RZ, R23 ;  /* 0x000000ffff0b7224 */ /* 0x004fe200078e0017 */
[----:B------:R-:W-:-:S02]  /*49400*/  SEL R9, RZ, 0x4, !P2 ;  /* 0x00000004ff097807 */ /* 0x000fc40005000000 */
[----:B-1----:R-:W2:Y:S01]  /*49410*/  LDL.LU R23, [R1+0x1fe4] ;  /* 0x001fe40001177983 */ /* 0x002ea20000300800 */
[----:B------:R-:W-:Y:S01]  /*49420*/  IMAD.MOV.U32 R10, RZ, RZ, R17 ;  /* 0x000000ffff0a7224 */ /* 0x000fe200078e0011 */
[----:B------:R-:W-:Y:S02]  /*49430*/  SEL R9, R9, RZ, !P0 ;  /* 0x000000ff09097207 */ /* 0x000fe40004000000 */
[----:B------:R-:W2:Y:S02]  /*49440*/  LDL.LU R17, [R1+0x1fec] ;  /* 0x001fec0001117983 */ /* 0x000ea40000300800 */
[----:B------:R-:W-:-:S13]  /*49450*/  ISETP.NE.U32.AND P2, PT, R9, RZ, PT ;  /* 0x000000ff0900720c */ /* 0x000fda0003f45070 */
[----:B------:R1:W-:Y:S01]  /*49460*/  LDGSTS.E [R8+0x12c00], desc[UR74][R10.64], P2 ;  /* 0x12c000000a087fae */ /* 0x0003e200091a104a */
[----:B------:R-:W-:-:S05]  /*49470*/  IADD3 R26, P1, PT, R26, R3, RZ ;  /* 0x000000031a1a7210 */ /* 0x000fca0007f3e0ff */
[----:B------:R-:W-:Y:S02]  /*49480*/  IMAD.X R27, R27, 0x1, R2, P1 ;  /* 0x000000011b1b7824 */ /* 0x000fe400008e0602 */
[----:B-1----:R-:W-:Y:S02]  /*49490*/  IMAD.MOV.U32 R10, RZ, RZ, R26 ;  /* 0x000000ffff0a7224 */ /* 0x002fe400078e001a */
[----:B------:R-:W-:Y:S01]  /*494a0*/  IMAD.MOV.U32 R11, RZ, RZ, R27 ;  /* 0x000000ffff0b7224 */ /* 0x000fe200078e001b */
[----:B------:R-:W-:Y:S04]  /*494b0*/  STL [R1+0x1f68], R26 ;  /* 0x001f681a01007387 */ /* 0x000fe80000100800 */
[----:B------:R-:W-:Y:S04]  /*494c0*/  STL [R1+0x1f64], R27 ;  /* 0x001f641b01007387 */ /* 0x000fe80000100800 */
[----:B------:R1:W-:Y:S01]  /*494d0*/  LDGSTS.E [R8+0x12c80], desc[UR74][R10.64], P2 ;  /* 0x12c800000a087fae */ /* 0x0003e200091a104a */
[----:B------:R-:W-:-:S05]  /*494e0*/  IADD3 R14, P3, PT, R14, R3, RZ ;  /* 0x000000030e0e7210 */ /* 0x000fca0007f7e0ff */
[----:B------:R-:W-:Y:S01]  /*494f0*/  IMAD.X R22, R22, 0x1, R2, P3 ;  /* 0x0000000116167824 */ /* 0x000fe200018e0602 */
[----:B------:R-:W-:Y:S01]  /*49500*/  STL [R1+0x1f70], R14 ;  /* 0x001f700e01007387 */ /* 0x000fe20000100800 */
[----:B-1----:R-:W-:Y:S02]  /*49510*/  IMAD.MOV.U32 R10, RZ, RZ, R14 ;  /* 0x000000ffff0a7224 */ /* 0x002fe400078e000e */
[----:B------:R-:W-:Y:S01]  /*49520*/  IMAD.MOV.U32 R11, RZ, RZ, R22 ;  /* 0x000000ffff0b7224 */ /* 0x000fe200078e0016 */
[----:B------:R1:W-:Y:S01]  /*49530*/  STL [R1+0x1f6c], R22 ;  /* 0x001f6c1601007387 */ /* 0x0003e20000100800 */
[----:B------:R-:W-:-:S03]  /*49540*/  ISETP.GT.AND P1, PT, R7, 0x1a, PT ;  /* 0x0000001a0700780c */ /* 0x000fc60003f24270 */
[----:B------:R3:W-:Y:S04]  /*49550*/  LDGSTS.E [R8+0x12d00], desc[UR74][R10.64], P2 ;  /* 0x12d000000a087fae */ /* 0x0007e800091a104a */
[----:B-1----:R-:W2:Y:S04]  /*49560*/  LDL.LU R22, [R1+0x1ff4] ;  /* 0x001ff40001167983 */ /* 0x002ea80000300800 */
[----:B------:R-:W2:Y:S01]  /*49570*/  LDL.LU R14, [R1+0x1ff8] ;  /* 0x001ff800010e7983 */ /* 0x000ea20000300800 */
[----:B------:R-:W-:-:S04]  /*49580*/  SEL R9, RZ, 0x4, !P1 ;  /* 0x00000004ff097807 */ /* 0x000fc80004800000 */
[----:B------:R-:W-:-:S04]  /*49590*/  SEL R9, R9, RZ, !P0 ;  /* 0x000000ff09097207 */ /* 0x000fc80004000000 */
[----:B------:R-:W-:Y:S01]  /*495a0*/  ISETP.NE.U32.AND P1, PT, R9, RZ, PT ;  /* 0x000000ff0900720c */ /* 0x000fe20003f25070 */
[----:B------:R-:W-:Y:S01]  /*495b0*/  IMAD.MOV.U32 R251, RZ, RZ, R20 ;  /* 0x000000fffffb7224 */ /* 0x000fe200078e0014 */
[----:B----4-:R-:W-:-:S05]  /*495c0*/  IADD3 R16, P3, PT, R16, R3, RZ ;  /* 0x0000000310107210 */ /* 0x010fca0007f7e0ff */
[----:B---3--:R-:W-:Y:S02]  /*495d0*/  IMAD.X R19, R19, 0x1, R2, P3 ;  /* 0x0000000113137824 */ /* 0x008fe400018e0602 */
[----:B------:R-:W-:Y:S02]  /*495e0*/  IMAD.MOV.U32 R10, RZ, RZ, R16 ;  /* 0x000000ffff0a7224 */ /* 0x000fe400078e0010 */
[----:B------:R-:W-:Y:S01]  /*495f0*/  IMAD.MOV.U32 R11, RZ, RZ, R19 ;  /* 0x000000ffff0b7224 */ /* 0x000fe200078e0013 */
[----:B------:R-:W-:Y:S04]  /*49600*/  STL [R1+0x1f78], R16 ;  /* 0x001f781001007387 */ /* 0x000fe80000100800 */
[----:B------:R1:W-:Y:S01]  /*49610*/  LDGSTS.E [R8+0x12d80], desc[UR74][R10.64], P2 ;  /* 0x12d800000a087fae */ /* 0x0003e200091a104a */
[----:B------:R-:W-:-:S03]  /*49620*/  IADD3 R0, P4, PT, R0, R3, RZ ;  /* 0x0000000300007210 */ /* 0x000fc60007f9e0ff */
[----:B------:R3:W-:Y:S02]  /*49630*/  STL [R1+0x1f74], R19 ;  /* 0x001f741301007387 */ /* 0x0007e40000100800 */
[----:B------:R-:W-:Y:S02]  /*49640*/  IMAD.X R15, R15, 0x1, R2, P4 ;  /* 0x000000010f0f7824 */ /* 0x000fe400020e0602 */
[----:B------:R-:W-:Y:S01]  /*49650*/  STL [R1+0x1fe0], R0 ;  /* 0x001fe00001007387 */ /* 0x000fe20000100800 */
[----:B-1----:R-:W-:Y:S02]  /*49660*/  IMAD.MOV.U32 R10, RZ, RZ, R0 ;  /* 0x000000ffff0a7224 */ /* 0x002fe400078e0000 */
[----:B------:R-:W-:Y:S01]  /*49670*/  IMAD.MOV.U32 R11, RZ, RZ, R15 ;  /* 0x000000ffff0b7224 */ /* 0x000fe200078e000f */
[----:B------:R1:W-:Y:S04]  /*49680*/  STL [R1+0x1fdc], R15 ;  /* 0x001fdc0f01007387 */ /* 0x0003e80000100800 */
[----:B---3--:R-:W3:Y:S04]  /*49690*/  LDL.LU R19, [R1+0x205c] ;  /* 0x00205c0001137983 */ /* 0x008ee80000300800 */
[----:B------:R-:W4:Y:S04]  /*496a0*/  LDL.LU R16, [R1+0x2060] ;  /* 0x0020600001107983 */ /* 0x000f280000300800 */
[----:B------:R2:W-:Y:S04]  /*496b0*/  LDGSTS.E [R8+0x13400], desc[UR74][R10.64], P1 ;  /* 0x134000000a087fae */ /* 0x0005e800089a104a */
[----:B-1----:R-:W3:Y:S04]  /*496c0*/  LDL.LU R15, [R1+0x2064] ;  /* 0x00206400010f7983 */ /* 0x002ee80000300800 */
[----:B------:R-:W3:Y:S01]  /*496d0*/  LDL.LU R0, [R1+0x2068] ;  /* 0x0020680001007983 */ /* 0x000ee20000300800 */
[----:B------:R-:W-:-:S02]  /*496e0*/  IADD3 R18, P2, PT, R18, R3, RZ ;  /* 0x0000000312127210 */ /* 0x000fc40007f5e0ff */
[----:B------:R-:W-:-:S03]  /*496f0*/  IADD3 R12, P3, PT, R12, R3, RZ ;  /* 0x000000030c0c7210 */ /* 0x000fc60007f7e0ff */
[----:B--2---:R-:W-:Y:S02]  /*49700*/  IMAD.MOV.U32 R10, RZ, RZ, R18 ;  /* 0x000000ffff0a7224 */ /* 0x004fe400078e0012 */
[--C-:B------:R-:W-:Y:S01]  /*49710*/  IMAD.X R23, R23, 0x1, R2.reuse, P2 ;  /* 0x0000000117177824 */ /* 0x100fe200010e0602 */
[----:B------:R-:W-:Y:S03]  /*49720*/  STL [R1+0x1fe8], R18 ;  /* 0x001fe81201007387 */ /* 0x000fe60000100800 */
[----:B------:R-:W-:Y:S02]  /*49730*/  IMAD.MOV.U32 R11, RZ, RZ, R23 ;  /* 0x000000ffff0b7224 */ /* 0x000fe400078e0017 */
[----:B------:R-:W-:Y:S01]  /*49740*/  IMAD.X R17, R17, 0x1, R2, P3 ;  /* 0x0000000111117824 */ /* 0x000fe200018e0602 */
[----:B------:R-:W-:Y:S04]  /*49750*/  STL [R1+0x1fe4], R23 ;  /* 0x001fe41701007387 */ /* 0x000fe80000100800 */
[----:B------:R-:W-:Y:S04]  /*49760*/  STL [R1+0x1ff0], R12 ;  /* 0x001ff00c01007387 */ /* 0x000fe80000100800 */
[----:B------:R1:W-:Y:S04]  /*49770*/  LDGSTS.E [R8+0x13480], desc[UR74][R10.64], P1 ;  /* 0x134800000a087fae */ /* 0x0003e800089a104a */
[----:B------:R2:W-:Y:S01]  /*49780*/  STL [R1+0x1fec], R17 ;  /* 0x001fec1101007387 */ /* 0x0005e20000100800 */
[----:B-1----:R-:W-:-:S03]  /*49790*/  IMAD.MOV.U32 R11, RZ, RZ, R17 ;  /* 0x000000ffff0b7224 */ /* 0x002fc600078e0011 */
[----:B--2---:R-:W2:Y:S01]  /*497a0*/  LDL.LU R17, [R1+0x2070] ;  /* 0x0020700001117983 */ /* 0x004ea20000300800 */
[----:B------:R-:W-:-:S03]  /*497b0*/  IMAD.MOV.U32 R10, RZ, RZ, R12 ;  /* 0x000000ffff0a7224 */ /* 0x000fc600078e000c */
[----:B------:R-:W2:Y:S04]  /*497c0*/  LDL.LU R12, [R1+0x2078] ;  /* 0x00207800010c7983 */ /* 0x000ea80000300800 */
[----:B------:R-:W2:Y:S04]  /*497d0*/  LDL.LU R20, [R1+0x206c] ;  /* 0x00206c0001147983 */ /* 0x000ea80000300800 */
[----:B------:R-:W2:Y:S01]  /*497e0*/  LDL.LU R18, [R1+0x2074] ;  /* 0x0020740001127983 */ /* 0x000ea20000300800 */
[----:B------:R-:W-:-:S03]  /*497f0*/  ISETP.GT.AND P2, PT, R7, 0x1e, PT ;  /* 0x0000001e0700780c */ /* 0x000fc60003f44270 */
[----:B------:R1:W-:Y:S01]  /*49800*/  LDGSTS.E [R8+0x13500], desc[UR74][R10.64], P1 ;  /* 0x135000000a087fae */ /* 0x0003e200089a104a */
[----:B------:R-:W-:-:S04]  /*49810*/  SEL R9, RZ, 0x4, !P2 ;  /* 0x00000004ff097807 */ /* 0x000fc80005000000 */
[----:B------:R-:W-:-:S04]  /*49820*/  SEL R9, R9, RZ, !P0 ;  /* 0x000000ff09097207 */ /* 0x000fc80004000000 */
[----:B------:R-:W-:Y:S02]  /*49830*/  ISETP.NE.U32.AND P2, PT, R9, RZ, PT ;  /* 0x000000ff0900720c */ /* 0x000fe40003f45070 */
[----:B------:R-:W-:-:S05]  /*49840*/  IADD3 R14, P3, PT, R14, R3, RZ ;  /* 0x000000030e0e7210 */ /* 0x000fca0007f7e0ff */
[----:B------:R-:W-:Y:S01]  /*49850*/  IMAD.X R22, R22, 0x1, R2, P3 ;  /* 0x0000000116167824 */ /* 0x000fe200018e0602 */
[----:B------:R1:W-:Y:S02]  /*49860*/  STL [R1+0x1ff8], R14 ;  /* 0x001ff80e01007387 */ /* 0x0003e40000100800 */
[----:B-1----:R-:W-:Y:S02]  /*49870*/  IMAD.MOV.U32 R10, RZ, RZ, R14 ;  /* 0x000000ffff0a7224 */ /* 0x002fe400078e000e */
[----:B------:R-:W-:Y:S04]  /*49880*/  STL [R1+0x1ff4], R22 ;  /* 0x001ff41601007387 */ /* 0x000fe80000100800 */
[----:B------:R-:W2:Y:S04]  /*49890*/  LDL.LU R14, [R1+0x1cfc] ;  /* 0x001cfc00010e7983 */ /* 0x000ea80000300800 */
[----:B------:R-:W2:Y:S01]  /*498a0*/  LDL.LU R9, [R1+0x1d00] ;  /* 0x001d000001097983 */ /* 0x000ea20000300800 */
[----:B------:R-:W-:-:S02]  /*498b0*/  IMAD.MOV.U32 R11, RZ, RZ, R22 ;  /* 0x000000ffff0b7224 */ /* 0x000fc400078e0016 */
[----:B------:R-:W-:Y:S02]  /*498c0*/  IMAD.MOV.U32 R248, RZ, RZ, R33 ;  /* 0x000000fffff87224 */ /* 0x000fe400078e0021 */
[----:B------:R-:W-:Y:S01]  /*498d0*/  IMAD.MOV.U32 R249, RZ, RZ, R32 ;  /* 0x000000fffff97224 */ /* 0x000fe200078e0020 */
[----:B------:R1:W-:Y:S01]  /*498e0*/  LDGSTS.E [R8+0x13580], desc[UR74][R10.64], P1 ;  /* 0x135800000a087fae */ /* 0x0003e200089a104a */
[----:B------:R-:W-:Y:S02]  /*498f0*/  IMAD.MOV.U32 R250, RZ, RZ, R29 ;  /* 0x000000fffffa7224 */ /* 0x000fe400078e001d */
[----:B------:R-:W-:Y:S02]  /*49900*/  IMAD.MOV.U32 R237, RZ, RZ, R25 ;  /* 0x000000ffffed7224 */ /* 0x000fe400078e0019 */
[----:B------:R-:W-:-:S03]  /*49910*/  IMAD.MOV.U32 R238, RZ, RZ, R24 ;  /* 0x000000ffffee7224 */ /* 0x000fc600078e0018 */
[----:B------:R-:W-:Y:S01]  /*49920*/  HMMA.1688.F32.TF32 R24, R232, R114, R248 ;  /* 0x00000072e818723c */ /* 0x000fe200000810f8 */
[----:B------:R-:W-:Y:S02]  /*49930*/  IMAD.MOV.U32 R236, RZ, RZ, R28 ;  /* 0x000000ffffec7224 */ /* 0x000fe400078e001c */
[----:B------:R-:W-:Y:S01]  /*49940*/  IMAD.MOV.U32 R239, RZ, RZ, R21 ;  /* 0x000000ffffef7224 */ /* 0x000fe200078e0015 */
[----:B----4-:R-:W-:-:S05]  /*49950*/  IADD3 R16, P1, PT, R16, R3, RZ ;  /* 0x0000000310107210 */ /* 0x010fca0007f3e0ff */
[----:B---3--:R-:W-:Y:S02]  /*49960*/  IMAD.X R19, R19, 0x1, R2, P1 ;  /* 0x0000000113137824 */ /* 0x008fe400008e0602 */
[----:B-1----:R-:W-:Y:S01]  /*49970*/  IMAD.MOV.U32 R10, RZ, RZ, R16 ;  /* 0x000000ffff0a7224 */ /* 0x002fe200078e0010 */
[----:B------:R-:W-:Y:S01]  /*49980*/  IADD3 R0, P3, PT, R0, R3, RZ ;  /* 0x0000000300007210 */ /* 0x000fe20007f7e0ff */
[----:B------:R-:W-:Y:S01]  /*49990*/  IMAD.MOV.U32 R11, RZ, RZ, R19 ;  /* 0x000000ffff0b7224 */ /* 0x000fe200078e0013 */
[----:B------:R1:W-:Y:S03]  /*499a0*/  STL [R1+0x2060], R16 ;  /* 0x0020601001007387 */ /* 0x0003e60000100800 */
[----:B------:R-:W-:Y:S01]  /*499b0*/  IMAD.X R15, R15, 0x1, R2, P3 ;  /* 0x000000010f0f7824 */ /* 0x000fe200018e0602 */
[----:B------:R-:W-:Y:S04]  /*499c0*/  STL [R1+0x205c], R19 ;  /* 0x00205c1301007387 */ /* 0x000fe80000100800 */
[----:B------:R-:W-:Y:S04]  /*499d0*/  STL [R1+0x2068], R0 ;  /* 0x0020680001007387 */ /* 0x000fe80000100800 */
[----:B------:R3:W-:Y:S04]  /*499e0*/  LDGSTS.E [R8+0x13c00], desc[UR74][R10.64], P2 ;  /* 0x13c000000a087fae */ /* 0x0007e800091a104a */
[----:B------:R4:W-:Y:S04]  /*499f0*/  STL [R1+0x2064], R15 ;  /* 0x0020640f01007387 */ /* 0x0009e80000100800 */
[----:B-1----:R-:W2:Y:S01]  /*49a00*/  LDL.LU R16, [R1+0x1d04] ;  /* 0x001d040001107983 */ /* 0x002ea20000300800 */
[----:B---3--:R-:W-:-:S02]  /*49a10*/  IMAD.MOV.U32 R10, RZ, RZ, R0 ;  /* 0x000000ffff0a7224 */ /* 0x008fc400078e0000 */
[----:B------:R-:W-:Y:S02]  /*49a20*/  IMAD.MOV.U32 R11, RZ, RZ, R15 ;  /* 0x000000ffff0b7224 */ /* 0x000fe400078e000f */
[----:B----4-:R-:W3:Y:S04]  /*49a30*/  LDL.LU R15, [R1+0x1d08] ;  /* 0x001d0800010f7983 */ /* 0x010ee80000300800 */
[----:B------:R-:W4:Y:S04]  /*49a40*/  LDL.LU R0, [R1+0x1d10] ;  /* 0x001d100001007983 */ /* 0x000f280000300800 */
[----:B------:R-:W4:Y:S04]  /*49a50*/  LDL.LU R19, [R1+0x1d18] ;  /* 0x001d180001137983 */ /* 0x000f280000300800 */
[----:B------:R1:W-:Y:S01]  /*49a60*/  LDGSTS.E [R8+0x13c80], desc[UR74][R10.64], P2 ;  /* 0x13c800000a087fae */ /* 0x0003e200091a104a */
[----:B--2---:R-:W-:-:S02]  /*49a70*/  IADD3 R17, P1, PT, R17, R3, RZ ;  /* 0x0000000311117210 */ /* 0x004fc40007f3e0ff */
[----:B------:R-:W-:-:S03]  /*49a80*/  IADD3 R12, P3, PT, R12, R3, RZ ;  /* 0x000000030c0c7210 */ /* 0x000fc60007f7e0ff */
[--C-:B------:R-:W-:Y:S01]  /*49a90*/  IMAD.X R20, R20, 0x1, R2.reuse, P1 ;  /* 0x0000000114147824 */ /* 0x100fe200008e0602 */
[----:B------:R2:W-:Y:S01]  /*49aa0*/  STL [R1+0x2070], R17 ;  /* 0x0020701101007387 */ /* 0x0005e20000100800 */
[----:B------:R-:W-:-:S03]  /*49ab0*/  IMAD.X R18, R18, 0x1, R2, P3 ;  /* 0x0000000112127824 */ /* 0x000fc600018e0602 */
[----:B------:R2:W-:Y:S01]  /*49ac0*/  STL [R1+0x206c], R20 ;  /* 0x00206c1401007387 */ /* 0x0005e20000100800 */
[----:B-1----:R-:W-:-:S03]  /*49ad0*/  IMAD.MOV.U32 R10, RZ, RZ, R17 ;  /* 0x000000ffff0a7224 */ /* 0x002fc600078e0011 */
[----:B------:R-:W-:Y:S01]  /*49ae0*/  STL [R1+0x2078], R12 ;  /* 0x0020780c01007387 */ /* 0x000fe20000100800 */
[----:B------:R-:W-:-:S03]  /*49af0*/  IMAD.MOV.U32 R11, RZ, RZ, R20 ;  /* 0x000000ffff0b7224 */ /* 0x000fc600078e0014 */
[----:B--2---:R-:W2:Y:S04]  /*49b00*/  LDL.LU R17, [R1+0x1d0c] ;  /* 0x001d0c0001117983 */ /* 0x004ea80000300800 */
[----:B------:R-:W-:Y:S04]  /*49b10*/  STL [R1+0x2074], R18 ;  /* 0x0020741201007387 */ /* 0x000fe80000100800 */
[----:B------:R-:W2:Y:S04]  /*49b20*/  LDL.LU R23, [R1+0x1d14] ;  /* 0x001d140001177983 */ /* 0x000ea80000300800 */
[----:B------:R-:W2:Y:S04]  /*49b30*/  LDL.LU R20, [R1+0x1d80] ;  /* 0x001d800001147983 */ /* 0x000ea80000300800 */
[----:B------:R-:W-:Y:S04]  /*49b40*/  STL.64 [R1+0x910], R24 ;  /* 0x0009101801007387 */ /* 0x000fe80000100a00 */
[----:B------:R1:W-:Y:S04]  /*49b50*/  STL.64 [R1+0x918], R26 ;  /* 0x0009181a01007387 */ /* 0x0003e80000100a00 */
[----:B------:R1:W-:Y:S02]  /*49b60*/  LDGSTS.E [R8+0x13d00], desc[UR74][R10.64], P2 ;  /* 0x13d000000a087fae */ /* 0x0003e400091a104a */
[----:B-1----:R-:W-:Y:S01]  /*49b70*/  HMMA.1688.F32.TF32 R24, R232, R118, R236 ;  /* 0x00000076e818723c */ /* 0x002fe200000810ec */
[----:B------:R-:W-:-:S02]  /*49b80*/  IMAD.MOV.U32 R10, RZ, RZ, R12 ;  /* 0x000000ffff0a7224 */ /* 0x000fc400078e000c */
[----:B------:R-:W-:Y:S01]  /*49b90*/  IMAD.MOV.U32 R11, RZ, RZ, R18 ;  /* 0x000000ffff0b7224 */ /* 0x000fe200078e0012 */
[----:B------:R-:W2:Y:S04]  /*49ba0*/  LDL.LU R12, [R1+0x1d88] ;  /* 0x001d8800010c7983 */ /* 0x000ea80000300800 */
[----:B------:R1:W-:Y:S11]  /*49bb0*/  LDGSTS.E [R8+0x13d80], desc[UR74][R10.64], P2 ;  /* 0x13d800000a087fae */ /* 0x0003f600091a104a */
[----:B------:R-:W-:Y:S04]  /*49bc0*/  STL.64 [R1+0xa10], R24 ;  /* 0x000a101801007387 */ /* 0x000fe80000100a00 */
[----:B------:R-:W-:Y:S01]  /*49bd0*/  STL.64 [R1+0xa18], R26 ;  /* 0x000a181a01007387 */ /* 0x000fe20000100a00 */
[----:B------:R-:W-:-:S04]  /*49be0*/  ISETP.GT.AND P1, PT, R7, 0x3, PT ;  /* 0x000000030700780c */ /* 0x000fc80003f24270 */
[----:B-1----:R-:W-:Y:S02]  /*49bf0*/  SEL R8, RZ, 0x4, !P1 ;  /* 0x00000004ff087807 */ /* 0x002fe40004800000 */
[----:B------:R-:W-:Y:S02]  /*49c00*/  LOP3.LUT R13, R13, 0x60, RZ, 0x3c, !PT ;  /* 0x000000600d0d7812 */ /* 0x000fe400078e3cff */
[----:B------:R-:W-:-:S04]  /*49c10*/  SEL R8, R8, RZ, !P0 ;  /* 0x000000ff08087207 */ /* 0x000fc80004000000 */
[----:B------:R-:W-:Y:S02]  /*49c20*/  ISETP.NE.U32.AND P1, PT, R8, RZ, PT ;  /* 0x000000ff0800720c */ /* 0x000fe40003f25070 */
[----:B------:R-:W-:Y:S02]  /*49c30*/  IADD3 R8, PT, PT, R13, UR6, RZ ;  /* 0x000000060d087c10 */ /* 0x000fe4000fffe0ff */
[----:B------:R-:W-:-:S05]  /*49c40*/  IADD3 R9, P2, PT, R9, R3, RZ ;  /* 0x0000000309097210 */ /* 0x000fca0007f5e0ff */
[----:B------:R1:W-:Y:S04]  /*49c50*/  STL [R1+0x1d00], R9 ;  /* 0x001d000901007387 */ /* 0x0003e80000100800 */
[----:B------:R-:W2:Y:S01]  /*49c60*/  LDL.LU R22, [R1+0x1d7c] ;  /* 0x001d7c0001167983 */ /* 0x000ea20000300800 */
[----:B------:R-:W-:-:S05]  /*49c70*/  IMAD.X R14, R14, 0x1, R2, P2 ;  /* 0x000000010e0e7824 */ /* 0x000fca00010e0602 */
[----:B------:R1:W-:Y:S04]  /*49c80*/  STL [R1+0x1cfc], R14 ;  /* 0x001cfc0e01007387 */ /* 0x0003e80000100800 */
[----:B------:R-:W2:Y:S01]  /*49c90*/  LDL.LU R13, [R1+0x1d84] ;  /* 0x001d8400010d7983 */ /* 0x000ea20000300800 */
[----:B------:R-:W-:Y:S01]  /*49ca0*/  ISETP.GT.AND P2, PT, R7, 0x7, PT ;  /* 0x000000070700780c */ /* 0x000fe20003f44270 */
[----:B------:R-:W-:-:S03]  /*49cb0*/  IMAD.MOV.U32 R10, RZ, RZ, R9 ;  /* 0x000000ffff0a7224 */ /* 0x000fc600078e0009 */
[----:B-1----:R-:W-:Y:S01]  /*49cc0*/  SEL R9, RZ, 0x4, !P2 ;  /* 0x00000004ff097807 */ /* 0x002fe20005000000 */
[----:B------:R-:W-:Y:S02]  /*49cd0*/  IMAD.MOV.U32 R11, RZ, RZ, R14 ;  /* 0x000000ffff0b7224 */ /* 0x000fe400078e000e */
[----:B------:R-:W2:Y:S04]  /*49ce0*/  LDL.LU R14, [R1+0x1d90] ;  /* 0x001d9000010e7983 */ /* 0x000ea80000300800 */
[----:B------:R-:W2:Y:S04]  /*49cf0*/  LDL.LU R27, [R1+0x1d98] ;  /* 0x001d9800011b7983 */ /* 0x000ea80000300800 */
[----:B------:R1:W-:Y:S01]  /*49d00*/  LDGSTS.E [R8+0x10600], desc[UR74][R10.64], P1 ;  /* 0x106000000a087fae */ /* 0x0003e200089a104a */
[----:B------:R-:W-:-:S02]  /*49d10*/  SEL R9, R9, RZ, !P0 ;  /* 0x000000ff09097207 */ /* 0x000fc40004000000 */
[-C--:B---3--:R-:W-:Y:S02]  /*49d20*/  IADD3 R15, P2, PT, R15, R3.reuse, RZ ;  /* 0x000000030f0f7210 */ /* 0x088fe40007f5e0ff */
[----:B----4-:R-:W-:-:S03]  /*49d30*/  IADD3 R0, P3, PT, R0, R3, RZ ;  /* 0x0000000300007210 */ /* 0x010fc60007f7e0ff */
[----:B------:R-:W-:Y:S01]  /*49d40*/  IMAD.X R16, R16, 0x1, R2, P2 ;  /* 0x0000000110107824 */ /* 0x000fe200010e0602 */
[----:B------:R3:W-:Y:S01]  /*49d50*/  STL [R1+0x1d08], R15 ;  /* 0x001d080f01007387 */ /* 0x0007e20000100800 */
[----:B-1----:R-:W-:Y:S01]  /*49d60*/  IMAD.MOV.U32 R10, RZ, RZ, R15 ;  /* 0x000000ffff0a7224 */ /* 0x002fe200078e000f */
[----:B------:R-:W-:Y:S02]  /*49d70*/  IADD3 R19, P4, PT, R19, R3, RZ ;  /* 0x0000000313137210 */ /* 0x000fe40007f9e0ff */
[----:B------:R1:W-:Y:S04]  /*49d80*/  STL [R1+0x1d04], R16 ;  /* 0x001d041001007387 */ /* 0x0003e80000100800 */
[----:B------:R-:W-:Y:S04]  /*49d90*/  STL [R1+0x1d10], R0 ;  /* 0x001d100001007387 */ /* 0x000fe80000100800 */
[----:B---3--:R-:W3:Y:S01]  /*49da0*/  LDL.LU R15, [R1+0x1d8c] ;  /* 0x001d8c00010f7983 */ /* 0x008ee20000300800 */
[----:B------:R-:W-:-:S03]  /*49db0*/  IMAD.MOV.U32 R11, RZ, RZ, R16 ;  /* 0x000000ffff0b7224 */ /* 0x000fc600078e0010 */
[----:B------:R-:W-:Y:S04]  /*49dc0*/  STL [R1+0x1d18], R19 ;  /* 0x001d181301007387 */ /* 0x000fe80000100800 */
[----:B------:R4:W-:Y:S02]  /*49dd0*/  LDGSTS.E [R8+0x10680], desc[UR74][R10.64], P1 ;  /* 0x106800000a087fae */ /* 0x0009e400089a104a */
[----:B----4-:R-:W-:Y:S02]  /*49de0*/  IMAD.MOV.U32 R10, RZ, RZ, R0 ;  /* 0x000000ffff0a7224 */ /* 0x010fe400078e0000 */
[----:B--2---:R-:W-:-:S05]  /*49df0*/  IMAD.X R17, R17, 0x1, R2, P3 ;  /* 0x0000000111117824 */ /* 0x004fca00018e0602 */
[----:B------:R2:W-:Y:S04]  /*49e00*/  STL [R1+0x1d0c], R17 ;  /* 0x001d0c1101007387 */ /* 0x0005e80000100800 */
[----:B------:R-:W4:Y:S01]  /*49e10*/  LDL.LU R28, [R1+0x1d94] ;  /* 0x001d9400011c7983 */ /* 0x000f220000300800 */
[----:B------:R-:W-:Y:S01]  /*49e20*/  IMAD.X R23, R23, 0x1, R2, P4 ;  /* 0x0000000117177824 */ /* 0x000fe200020e0602 */
[----:B------:R-:W-:Y:S02]  /*49e30*/  IADD3 R20, P3, PT, R20, R3, RZ ;  /* 0x0000000314147210 */ /* 0x000fe40007f7e0ff */
[----:B-1----:R-:W4:Y:S01]  /*49e40*/  LDL.LU R16, [R1+0x1e00] ;  /* 0x001e000001107983 */ /* 0x002f220000300800 */
[----:B------:R-:W-:-:S03]  /*49e50*/  IMAD.MOV.U32 R11, RZ, RZ, R17 ;  /* 0x000000ffff0b7224 */ /* 0x000fc600078e0011 */
[----:B------:R-:W4:Y:S04]  /*49e60*/  LDL.LU R18, [R1+0x1e08] ;  /* 0x001e080001127983 */ /* 0x000f280000300800 */
[----:B------:R-:W4:Y:S04]  /*49e70*/  LDL.LU R21, [R1+0x1e10] ;  /* 0x001e100001157983 */ /* 0x000f280000300800 */
[----:B------:R1:W-:Y:S04]  /*49e80*/  STL [R1+0x1d80], R20 ;  /* 0x001d801401007387 */ /* 0x0003e80000100800 */
[----:B--2---:R-:W2:Y:S04]  /*49e90*/  LDL.LU R17, [R1+0x1dfc] ;  /* 0x001dfc0001117983 */ /* 0x004ea80000300800 */
[----:B------:R-:W-:Y:S04]  /*49ea0*/  STL [R1+0x1d14], R23 ;  /* 0x001d141701007387 */ /* 0x000fe80000100800 */
[----:B------:R1:W-:Y:S01]  /*49eb0*/  LDGSTS.E [R8+0x10700], desc[UR74][R10.64], P1 ;  /* 0x107000000a087fae */ /* 0x0003e200089a104a */
[----:B------:R-:W-:-:S05]  /*49ec0*/  IADD3 R12, P5, PT, R12, R3, RZ ;  /* 0x000000030c0c7210 */ /* 0x000fca0007fbe0ff */
[----:B------:R-:W-:Y:S04]  /*49ed0*/  STL [R1+0x1d88], R12 ;  /* 0x001d880c01007387 */ /* 0x000fe80000100800 */
[----:B------:R-:W2:Y:S01]  /*49ee0*/  LDL.LU R0, [R1+0x1e18] ;  /* 0x001e180001007983 */ /* 0x000ea20000300800 */
[----:B-1----:R-:W-:-:S03]  /*49ef0*/  IMAD.MOV.U32 R10, RZ, RZ, R19 ;  /* 0x000000ffff0a7224 */ /* 0x002fc600078e0013 */
[----:B------:R-:W2:Y:S01]  /*49f00*/  LDL.LU R19, [R1+0x1e04] ;  /* 0x001e040001137983 */ /* 0x000ea20000300800 */
[----:B------:R-:W-:Y:S01]  /*49f10*/  IMAD.MOV.U32 R11, RZ, RZ, R23 ;  /* 0x000000ffff0b7224 */ /* 0x000fe200078e0017 */
[----:B------:R-:W-:-:S04]  /*49f20*/  ISETP.NE.U32.AND P2, PT, R9, RZ, PT ;  /* 0x000000ff0900720c */ /* 0x000fc80003f45070 */
[----:B------:R1:W-:Y:S02]  /*49f30*/  LDGSTS.E [R8+0x10780], desc[UR74][R10.64], P1 ;  /* 0x107800000a087fae */ /* 0x0003e400089a104a */
[----:B-1----:R-:W-:Y:S02]  /*49f40*/  IMAD.MOV.U32 R10, RZ, RZ, R20 ;  /* 0x000000ffff0a7224 */ /* 0x002fe400078e0014 */
[----:B------:R-:W-:-:S05]  /*49f50*/  IMAD.X R22, R22, 0x1, R2, P3 ;  /* 0x0000000116167824 */ /* 0x000fca00018e0602 */
[----:B------:R-:W-:Y:S04]  /*49f60*/  STL [R1+0x1d7c], R22 ;  /* 0x001d7c1601007387 */ /* 0x000fe80000100800 */
[----:B------:R-:W2:Y:S01]  /*49f70*/  LDL.LU R26, [R1+0x1e0c] ;  /* 0x001e0c00011a7983 */ /* 0x000ea20000300800 */
[----:B------:R-:W-:-:S05]  /*49f80*/  IMAD.X R13, R13, 0x1, R2, P5 ;  /* 0x000000010d0d7824 */ /* 0x000fca00028e0602 */
[----:B------:R1:W-:Y:S01]  /*49f90*/  STL [R1+0x1d84], R13 ;  /* 0x001d840d01007387 */ /* 0x0003e20000100800 */
[----:B------:R-:W-:-:S03]  /*49fa0*/  IMAD.MOV.U32 R11, RZ, RZ, R22 ;  /* 0x000000ffff0b7224 */ /* 0x000fc600078e0016 */
[----:B------:R-:W2:Y:S04]  /*49fb0*/  LDL.LU R20, [R1+0x1e14] ;  /* 0x001e140001147983 */ /* 0x000ea80000300800 */
[----:B------:R1:W-:Y:S02]  /*49fc0*/  LDGSTS.E [R8+0x10e00], desc[UR74][R10.64], P2 ;  /* 0x10e000000a087fae */ /* 0x0003e400091a104a */
[----:B-1----:R-:W-:Y:S02]  /*49fd0*/  IMAD.MOV.U32 R10, RZ, RZ, R12 ;  /* 0x000000ffff0a7224 */ /* 0x002fe400078e000c */
[----:B------:R-:W-:Y:S02]  /*49fe0*/  IMAD.MOV.U32 R11, RZ, RZ, R13 ;  /* 0x000000ffff0b7224 */ /* 0x000fe400078e000d */
[----:B------:R-:W2:Y:S04]  /*49ff0*/  LDL.LU.64 R12, [R1+0x1c90] ;  /* 0x001c9000010c7983 */ /* 0x000ea80000300a00 */
[----:B------:R-:W2:Y:S01]  /*4a000*/  LDL.LU.64 R22, [R1+0x1c88] ;  /* 0x001c880001167983 */ /* 0x000ea20000300a00 */
[----:B------:R-:W-:-:S02]  /*4a010*/  ISETP.GT.AND P1, PT, R7, 0xb, PT ;  /* 0x0000000b0700780c */ /* 0x000fc40003f24270 */
[-C--:B------:R-:W-:Y:S01]  /*4a020*/  IADD3 R27, P3, PT, R27, R3.reuse, RZ ;  /* 0x000000031b1b7210 */ /* 0x080fe20007f7e0ff */
[----:B------:R1:W-:Y:S01]  /*4a030*/  LDGSTS.E [R8+0x10e80], desc[UR74][R10.64], P2 ;  /* 0x10e800000a087fae */ /* 0x0003e200091a104a */
[----:B------:R-:W-:Y:S02]  /*4a040*/  SEL R9, RZ, 0x4, !P1 ;  /* 0x00000004ff097807 */ /* 0x000fe40004800000 */
[----:B------:R-:W-:-:S05]  /*4a050*/  IADD3 R14, P1, PT, R14, R3, RZ ;  /* 0x000000030e0e7210 */ /* 0x000fca0007f3e0ff */
[----:B------:R-:W-:Y:S01]  /*4a060*/  STL [R1+0x1d90], R14 ;  /* 0x001d900e01007387 */ /* 0x000fe20000100800 */
[----:B-1----:R-:W-:Y:S01]  /*4a070*/  IMAD.MOV.U32 R10, RZ, RZ, R14 ;  /* 0x000000ffff0a7224 */ /* 0x002fe200078e000e */
[----:B------:R-:W-:Y:S01]  /*4a080*/  SEL R9, R9, RZ, !P0 ;  /* 0x000000ff09097207 */ /* 0x000fe20004000000 */
[----:B---3--:R-:W-:-:S04]  /*4a090*/  IMAD.X R15, R15, 0x1, R2, P1 ;  /* 0x000000010f0f7824 */ /* 0x008fc800008e0602 */
[----:B------:R-:W-:Y:S01]  /*4a0a0*/  IMAD.MOV.U32 R11, RZ, RZ, R15 ;  /* 0x000000ffff0b7224 */ /* 0x000fe200078e000f */
[----:B------:R1:W-:Y:S04]  /*4a0b0*/  STL [R1+0x1d8c], R15 ;  /* 0x001d8c0f01007387 */ /* 0x0003e80000100800 */
[----:B------:R-:W-:Y:S04]  /*4a0c0*/  STL [R1+0x1d98], R27 ;  /* 0x001d981b01007387 */ /* 0x000fe80000100800 */
[----:B------:R3:W-:Y:S04]  /*4a0d0*/  LDGSTS.E [R8+0x10f00], desc[UR74][R10.64], P2 ;  /* 0x10f000000a087fae */ /* 0x0007e800091a104a */
[----:B-1----:R-:W2:Y:S01]  /*4a0e0*/  LDL.LU.64 R14, [R1+0x1c80] ;  /* 0x001c8000010e7983 */ /* 0x002ea20000300a00 */
[----:B---3--:R-:W-:Y:S01]  /*4a0f0*/  IMAD.MOV.U32 R10, RZ, RZ, R27 ;  /* 0x000000ffff0a7224 */ /* 0x008fe200078e001b */
[----:B------:R-:W-:Y:S01]  /*4a100*/  ISETP.NE.U32.AND P1, PT, R9, RZ, PT ;  /* 0x000000ff0900720c */ /* 0x000fe20003f25070 */
[----:B----4-:R-:W-:Y:S01]  /*4a110*/  IMAD.X R28, R28, 0x1, R2, P3 ;  /* 0x000000011c1c7824 */ /* 0x010fe200018e0602 */
[----:B------:R-:W-:-:S03]  /*4a120*/  IADD3 R16, P4, PT, R16, R3, RZ ;  /* 0x0000000310107210 */ /* 0x000fc60007f9e0ff */
[----:B------:R-:W-:Y:S01]  /*4a130*/  IMAD.MOV.U32 R11, RZ, RZ, R28 ;  /* 0x000000ffff0b7224 */ /* 0x000fe200078e001c */
[-C--:B------:R-:W-:Y:S01]  /*4a140*/  IADD3 R18, P3, PT, R18, R3.reuse, RZ ;  /* 0x0000000312127210 */ /* 0x080fe20007f7e0ff */
[----:B------:R-:W-:Y:S04]  /*4a150*/  STL [R1+0x1e00], R16 ;  /* 0x001e001001007387 */ /* 0x000fe80000100800 */
[----:B------:R-:W-:Y:S01]  /*4a160*/  STL [R1+0x1d94], R28 ;  /* 0x001d941c01007387 */ /* 0x000fe20000100800 */
[----:B------:R-:W-:-:S03]  /*4a170*/  IADD3 R21, P5, PT, R21, R3, RZ ;  /* 0x0000000315157210 */ /* 0x000fc60007fbe0ff */
[----:B------:R-:W3:Y:S01]  /*4a180*/  LDL.LU.64 R24, [R1+0x1c78] ;  /* 0x001c780001187983 */ /* 0x000ee20000300a00 */
[----:B--2---:R-:W-:-:S03]  /*4a190*/  IMAD.X R17, R17, 0x1, R2, P4 ;  /* 0x0000000111117824 */ /* 0x004fc600020e0602 */
[----:B------:R1:W-:Y:S04]  /*4a1a0*/  LDGSTS.E [R8+0x10f80], desc[UR74][R10.64], P2 ;  /* 0x10f800000a087fae */ /* 0x0003e800091a104a */
[----:B------:R-:W-:Y:S04]  /*4a1b0*/  STL [R1+0x1e08], R18 ;  /* 0x001e081201007387 */ /* 0x000fe80000100800 */
[----:B------:R2:W-:Y:S04]  /*4a1c0*/  STL [R1+0x1dfc], R17 ;  /* 0x001dfc1101007387 */ /* 0x0005e80000100800 */
[----:B------:R-:W-:Y:S01]  /*4a1d0*/  STL [R1+0x1e10], R21 ;  /* 0x001e101501007387 */ /* 0x000fe20000100800 */
[----:B------:R-:W-:Y:S01]  /*4a1e0*/  IADD3 R0, P2, PT, R0, R3, RZ ;  /* 0x0000000300007210 */ /* 0x000fe20007f5e0ff */
[----:B------:R-:W-:-:S04]  /*4a1f0*/  IMAD.X R19, R19, 0x1, R2, P3 ;  /* 0x0000000113137824 */ /* 0x000fc800018e0602 */
[----:B------:R-:W-:Y:S01]  /*4a200*/  STL [R1+0x1e18], R0 ;  /* 0x001e180001007387 */ /* 0x000fe20000100800 */
[----:B-1----:R-:W-:Y:S02]  /*4a210*/  IMAD.MOV.U32 R10, RZ, RZ, R16 ;  /* 0x000000ffff0a7224 */ /* 0x002fe400078e0010 */
[----:B------:R-:W-:Y:S01]  /*4a220*/  IMAD.MOV.U32 R11, RZ, RZ, R17 ;  /* 0x000000ffff0b7224 */ /* 0x000fe200078e0011 */
[----:B------:R1:W-:Y:S04]  /*4a230*/  STL [R1+0x1e04], R19 ;  /* 0x001e041301007387 */ /* 0x0003e80000100800 */
[----:B--2---:R-:W2:Y:S04]  /*4a240*/  LDL.LU.64 R16, [R1+0x1c70] ;  /* 0x001c700001107983 */ /* 0x004ea80000300a00 */
[----:B------:R4:W-:Y:S02]  /*4a250*/  LDGSTS.E [R8+0x11600], desc[UR74][R10.64], P1 ;  /* 0x116000000a087fae */ /* 0x0009e400089a104a */
[----:B----4-:R-:W-:-:S02]  /*4a260*/  IMAD.MOV.U32 R10, RZ, RZ, R18 ;  /* 0x000000ffff0a7224 */ /* 0x010fc400078e0012 */
[----:B------:R-:W-:-:S05]  /*4a270*/  IMAD.MOV.U32 R11, RZ, RZ, R19 ;  /* 0x000000ffff0b7224 */ /* 0x000fca00078e0013 */
[----:B------:R4:W-:Y:S02]  /*4a280*/  LDGSTS.E [R8+0x11680], desc[UR74][R10.64], P1 ;  /* 0x116800000a087fae */ /* 0x0009e400089a104a */
[----:B----4-:R-:W-:Y:S02]  /*4a290*/  IMAD.MOV.U32 R10, RZ, RZ, R21 ;  /* 0x000000ffff0a7224 */ /* 0x010fe400078e0015 */
[----:B------:R-:W-:-:S05]  /*4a2a0*/  IMAD.X R26, R26, 0x1, R2, P5 ;  /* 0x000000011a1a7824 */ /* 0x000fca00028e0602 */
[----:B------:R-:W-:Y:S04]  /*4a2b0*/  STL [R1+0x1e0c], R26 ;  /* 0x001e0c1a01007387 */ /* 0x000fe80000100800 */
[----:B------:R-:W4:Y:S01]  /*4a2c0*/  LDL.LU.64 R28, [R1+0x1c68] ;  /* 0x001c6800011c7983 */ /* 0x000f220000300a00 */
[----:B------:R-:W-:Y:S02]  /*4a2d0*/  IMAD.MOV.U32 R11, RZ, RZ, R26 ;  /* 0x000000ffff0b7224 */ /* 0x000fe400078e001a */
[----:B------:R-:W-:Y:S01]  /*4a2e0*/  IMAD.X R20, R20, 0x1, R2, P2 ;  /* 0x0000000114147824 */ /* 0x000fe200010e0602 */
[----:B-1----:R-:W4:Y:S04]  /*4a2f0*/  LDL.LU.64 R18, [R1+0x1c60] ;  /* 0x001c600001127983 */ /* 0x002f280000300a00 */
[----:B------:R1:W-:Y:S04]  /*4a300*/  LDGSTS.E [R8+0x11700], desc[UR74][R10.64], P1 ;  /* 0x117000000a087fae */ /* 0x0003e800089a104a */
[----:B------:R-:W4:Y:S01]  /*4a310*/  LDL.LU.64 R40, [R1+0x1c58] ;  /* 0x001c580001287983 */ /* 0x000f220000300a00 */
[----:B-1----:R-:W-:-:S02]  /*4a320*/  IMAD.MOV.U32 R10, RZ, RZ, R0 ;  /* 0x000000ffff0a7224 */ /* 0x002fc400078e0000 */
[----:B------:R-:W-:Y:S01]  /*4a330*/  IMAD.MOV.U32 R11, RZ, RZ, R20 ;  /* 0x000000ffff0b7224 */ /* 0x000fe200078e0014 */
[----:B------:R1:W-:Y:S01]  /*4a340*/  STL [R1+0x1e14], R20 ;  /* 0x001e141401007387 */ /* 0x0003e20000100800 */
[----:B------:R-:W-:-:S03]  /*4a350*/  IADD3 R32, P2, PT, R22, R5, RZ ;  /* 0x0000000516207210 */ /* 0x000fc60007f5e0ff */
[----:B------:R2:W-:Y:S01]  /*4a360*/  LDGSTS.E [R8+0x11780], desc[UR74][R10.64], P1 ;  /* 0x117800000a087fae */ /* 0x0005e200089a104a */
[----:B------:R-:W-:-:S03]  /*4a370*/  IADD3 R31, P1, PT, R12, R5, RZ ;  /* 0x000000050c1f7210 */ /* 0x000fc60007f3e0ff */
[----:B-1----:R-:W4:Y:S02]  /*4a380*/  LDL.LU.64 R20, [R1+0x1c50] ;  /* 0x001c500001147983 */ /* 0x002f240000300a00 */
[--C-:B------:R-:W-:Y:S02]  /*4a390*/  IMAD.X R12, R13, 0x1, R4.reuse, P1 ;  /* 0x000000010d0c7824 */ /* 0x100fe400008e0604 */
[----:B------:R-:W4:Y:S01]  /*4a3a0*/  LDL.LU.64 R42, [R1+0x1c48] ;  /* 0x001c4800012a7983 */ /* 0x000f220000300a00 */
[----:B------:R-:W-:-:S03]  /*4a3b0*/  IMAD.X R13, R23, 0x1, R4, P2 ;  /* 0x00000001170d7824 */ /* 0x000fc600010e0604 */
[----:B------:R-:W4:Y:S04]  /*4a3c0*/  LDL.LU.64 R22, [R1+0x1c40] ;  /* 0x001c400001167983 */ /* 0x000f280000300a00 */
[----:B------:R-:W4:Y:S01]  /*4a3d0*/  LDL.LU.64 R10, [R1+0x1c38] ;  /* 0x001c3800010a7983 */ /* 0x000f220000300a00 */
[----:B------:R-:W-:-:S05]  /*4a3e0*/  IADD3 R33, P1, PT, R14, R5, RZ ;  /* 0x000000050e217210 */ /* 0x000fca0007f3e0ff */
[----:B------:R-:W-:Y:S01]  /*4a3f0*/  IMAD.X R14, R15, 0x1, R4, P1 ;  /* 0x000000010f0e7824 */ /* 0x000fe200008e0604 */
[----:B---3--:R-:W-:-:S05]  /*4a400*/  IADD3 R34, P2, PT, R24, R5, RZ ;  /* 0x0000000518227210 */ /* 0x008fca0007f5e0ff */
[----:B------:R-:W-:Y:S02]  /*4a410*/  IMAD.X R15, R25, 0x1, R4, P2 ;  /* 0x00000001190f7824 */ /* 0x000fe400010e0604 */
[----:B------:R-:W3:Y:S04]  /*4a420*/  LDL.LU.64 R24, [R1+0x1c30] ;  /* 0x001c300001187983 */ /* 0x000ee80000300a00 */
[----:B------:R-:W3:Y:S04]  /*4a430*/  LDL.LU.64 R46, [R1+0x1c28] ;  /* 0x001c2800012e7983 */ /* 0x000ee80000300a00 */
[----:B------:R-:W3:Y:S04]  /*4a440*/  LDL.LU.64 R26, [R1+0x1c20] ;  /* 0x001c2000011a7983 */ /* 0x000ee80000300a00 */
[----:B------:R-:W3:Y:S04]  /*4a450*/  LDL.LU.64 R48, [R1+0x1c18] ;  /* 0x001c180001307983 */ /* 0x000ee80000300a00 */
[----:B------:R-:W-:Y:S04]  /*4a460*/  STL.64 [R1+0x2630], R14 ;  /* 0x0026300e01007387 */ /* 0x000fe80000100a00 */
[----:B------:R1:W-:Y:S01]  /*4a470*/  STL.64 [R1+0x2628], R12 ;  /* 0x0026280c01007387 */ /* 0x0003e20000100a00 */
[----:B--2---:R-:W-:-:S05]  /*4a480*/  IADD3 R35, P1, PT, R16, R5, RZ ;  /* 0x0000000510237210 */ /* 0x004fca0007f3e0ff */
[----:B------:R-:W-:Y:S01]  /*4a490*/  IMAD.X R16, R17, 0x1, R4, P1 ;  /* 0x0000000111107824 */ /* 0x000fe200008e0604 */
[----:B----4-:R-:W-:-:S05]  /*4a4a0*/  IADD3 R36, P2, PT, R28, R5, RZ ;  /* 0x000000051c247210 */ /* 0x010fca0007f5e0ff */
[----:B------:R-:W-:Y:S02]  /*4a4b0*/  IMAD.X R17, R29, 0x1, R4, P2 ;  /* 0x000000011d117824 */ /* 0x000fe400010e0604 */
[----:B------:R-:W2:Y:S04]  /*4a4c0*/  LDL.LU.64 R28, [R1+0x1c10] ;  /* 0x001c1000011c7983 */ /* 0x000ea80000300a00 */
[----:B------:R-:W4:Y:S04]  /*4a4d0*/  LDL.LU.64 R58, [R1+0x1c08] ;  /* 0x001c0800013a7983 */ /* 0x000f280000300a00 */
[----:B-1----:R-:W4:Y:S04]  /*4a4e0*/  LDL.LU.64 R12, [R1+0x1c00] ;  /* 0x001c0000010c7983 */ /* 0x002f280000300a00 */
[----:B------:R-:W4:Y:S01]  /*4a4f0*/  LDL.LU.64 R50, [R1+0x1bf8] ;  /* 0x001bf80001327983 */ /* 0x000f220000300a00 */
[----:B------:R-:W-:-:S02]  /*4a500*/  IADD3 R37, P1, PT, R18, R5, RZ ;  /* 0x0000000512257210 */ /* 0x000fc40007f3e0ff */
[-C--:B------:R-:W-:Y:S01]  /*4a510*/  IADD3 R38, P2, PT, R40, R5.reuse, RZ ;  /* 0x0000000528267210 */ /* 0x080fe20007f5e0ff */
[----:B------:R-:W4:Y:S02]  /*4a520*/  LDL.LU.64 R60, [R1+0x1bf0] ;  /* 0x001bf000013c7983 */ /* 0x000f240000300a00 */
[--C-:B------:R-:W-:Y:S02]  /*4a530*/  IMAD.X R18, R19, 0x1, R4.reuse, P1 ;  /* 0x0000000113127824 */ /* 0x100fe400008e0604 */
[----:B------:R-:W-:Y:S01]  /*4a540*/  IMAD.X R19, R41, 0x1, R4, P2 ;  /* 0x0000000129137824 */ /* 0x000fe200010e0604 */
[----:B------:R-:W4:Y:S01]  /*4a550*/  LDL.LU.64 R52, [R1+0x1be8] ;  /* 0x001be80001347983 */ /* 0x000f220000300a00 */
[-C--:B------:R-:W-:Y:S02]  /*4a560*/  IADD3 R39, P1, PT, R20, R5.reuse, RZ ;  /* 0x0000000514277210 */ /* 0x080fe40007f3e0ff */
[----:B------:R-:W-:-:S03]  /*4a570*/  IADD3 R40, P2, PT, R42, R5, RZ ;  /* 0x000000052a287210 */ /* 0x000fc60007f5e0ff */
[--C-:B------:R-:W-:Y:S01]  /*4a580*/  IMAD.X R20, R21, 0x1, R4.reuse, P1 ;  /* 0x0000000115147824 */ /* 0x100fe200008e0604 */
[-C--:B------:R-:W-:Y:S01]  /*4a590*/  IADD3 R41, P1, PT, R22, R5.reuse, RZ ;  /* 0x0000000516297210 */ /* 0x080fe20007f3e0ff */
[----:B------:R-:W-:Y:S01]  /*4a5a0*/  IMAD.X R21, R43, 0x1, R4, P2 ;  /* 0x000000012b157824 */ /* 0x000fe200010e0604 */
[----:B------:R-:W-:-:S03]  /*4a5b0*/  IADD3 R42, P2, PT, R10, R5, RZ ;  /* 0x000000050a2a7210 */ /* 0x000fc60007f5e0ff */
[--C-:B------:R-:W-:Y:S02]  /*4a5c0*/  IMAD.X R22, R23, 0x1, R4.reuse, P1 ;  /* 0x0000000117167824 */ /* 0x100fe400008e0604 */
[----:B------:R-:W-:Y:S02]  /*4a5d0*/  IMAD.X R23, R11, 0x1, R4, P2 ;  /* 0x000000010b177824 */ /* 0x000fe400010e0604 */
[----:B------:R-:W4:Y:S04]  /*4a5e0*/  LDL.LU.64 R10, [R1+0x1be0] ;  /* 0x001be000010a7983 */ /* 0x000f280000300a00 */
[----:B------:R-:W4:Y:S04]  /*4a5f0*/  LDL.LU.64 R54, [R1+0x1bd8] ;  /* 0x001bd80001367983 */ /* 0x000f280000300a00 */
[----:B------:R-:W4:Y:S04]  /*4a600*/  LDL.LU.64 R56, [R1+0x1bd0] ;  /* 0x001bd00001387983 */ /* 0x000f280000300a00 */
[----:B------:R-:W4:Y:S01]  /*4a610*/  LDL.LU.64 R14, [R1+0x1bc8] ;  /* 0x001bc800010e7983 */ /* 0x000f220000300a00 */
[----:B---3--:R-:W-:-:S02]  /*4a620*/  IADD3 R43, P1, PT, R24, R5, RZ ;  /* 0x00000005182b7210 */ /* 0x008fc40007f3e0ff */
[----:B------:R-:W-:-:S03]  /*4a630*/  IADD3 R44, P2, PT, R46, R5, RZ ;  /* 0x000000052e2c7210 */ /* 0x000fc60007f5e0ff */
[--C-:B------:R-:W-:Y:S01]  /*4a640*/  IMAD.X R24, R25, 0x1, R4.reuse, P1 ;  /* 0x0000000119187824 */ /* 0x100fe200008e0604 */
[-C--:B------:R-:W-:Y:S01]  /*4a650*/  IADD3 R45, P1, PT, R26, R5.reuse, RZ ;  /* 0x000000051a2d7210 */ /* 0x080fe20007f3e0ff */
[----:B------:R-:W-:Y:S01]  /*4a660*/  IMAD.X R25, R47, 0x1, R4, P2 ;  /* 0x000000012f197824 */ /* 0x000fe200010e0604 */
[----:B------:R-:W-:Y:S02]  /*4a670*/  IADD3 R46, P2, PT, R48, R5, RZ ;  /* 0x00000005302e7210 */ /* 0x000fe40007f5e0ff */
[----:B------:R-:W-:-:S03]  /*4a680*/  IADD3.X R26, PT, PT, R27, R4, RZ, P1, !PT ;  /* 0x000000041b1a7210 */ /* 0x000fc60000ffe4ff */
[----:B------:R-:W-:Y:S01]  /*4a690*/  IMAD.X R27, R49, 0x1, R4, P2 ;  /* 0x00000001311b7824 */ /* 0x000fe200010e0604 */
[-C--:B--2---:R-:W-:Y:S02]  /*4a6a0*/  IADD3 R47, P1, PT, R28, R5.reuse, RZ ;  /* 0x000000051c2f7210 */ /* 0x084fe40007f3e0ff */
[----:B----4-:R-:W-:-:S03]  /*4a6b0*/  IADD3 R48, P2, PT, R58, R5, RZ ;  /* 0x000000053a307210 */ /* 0x010fc60007f5e0ff */
[--C-:B------:R-:W-:Y:S02]  /*4a6c0*/  IMAD.X R28, R29, 0x1, R4.reuse, P1 ;  /* 0x000000011d1c7824 */ /* 0x100fe400008e0604 */
[----:B------:R-:W-:Y:S02]  /*4a6d0*/  IMAD.X R29, R59, 0x1, R4, P2 ;  /* 0x000000013b1d7824 */ /* 0x000fe400010e0604 */
[----:B------:R-:W2:Y:S01]  /*4a6e0*/  LDL.LU.64 R58, [R1+0x1b60] ;  /* 0x001b6000013a7983 */ /* 0x000ea20000300a00 */
[-C--:B------:R-:W-:Y:S02]  /*4a6f0*/  IADD3 R49, P2, PT, R12, R5.reuse, RZ ;  /* 0x000000050c317210 */ /* 0x080fe40007f5e0ff */
[----:B------:R-:W-:-:S03]  /*4a700*/  IADD3 R70, P1, PT, R50, R5, RZ ;  /* 0x0000000532467210 */ /* 0x000fc60007f3e0ff */
[--C-:B------:R-:W-:Y:S02]  /*4a710*/  IMAD.X R30, R13, 0x1, R4.reuse, P2 ;  /* 0x000000010d1e7824 */ /* 0x100fe400010e0604 */
[----:B------:R-:W3:Y:S01]  /*4a720*/  LDL.LU.64 R12, [R1+0x1bc0] ;  /* 0x001bc000010c7983 */ /* 0x000ee20000300a00 */
[----:B------:R-:W-:Y:S01]  /*4a730*/  IMAD.X R50, R51, 0x1, R4, P1 ;  /* 0x0000000133327824 */ /* 0x000fe200008e0604 */
[----:B------:R-:W-:-:S05]  /*4a740*/  IADD3 R71, P1, PT, R60, R5, RZ ;  /* 0x000000053c477210 */ /* 0x000fca0007f3e0ff */
[----:B------:R-:W-:Y:S01]  /*4a750*/  IMAD.X R51, R61, 0x1, R4, P1 ;  /* 0x000000013d337824 */ /* 0x000fe200008e0604 */
[----:B------:R-:W-:Y:S04]  /*4a760*/  STL.64 [R1+0x25e8], R70 ;  /* 0x0025e84601007387 */ /* 0x000fe80000100a00 */
[----:B------:R1:W-:Y:S04]  /*4a770*/  STL.64 [R1+0x25f0], R50 ;  /* 0x0025f03201007387 */ /* 0x0003e80000100a00 */
[----:B------:R-:W4:Y:S01]  /*4a780*/  LDL.LU.64 R60, [R1+0x1bb8] ;  /* 0x001bb800013c7983 */ /* 0x000f220000300a00 */
[----:B------:R-:W-:-:S03]  /*4a790*/  IADD3 R72, P2, PT, R52, R5, RZ ;  /* 0x0000000534487210 */ /* 0x000fc60007f5e0ff */
[----:B-1----:R-:W4:Y:S01]  /*4a7a0*/  LDL.LU.64 R50, [R1+0x1bb0] ;  /* 0x001bb00001327983 */ /* 0x002f220000300a00 */
[----:B------:R-:W-:Y:S01]  /*4a7b0*/  IADD3 R73, P1, PT, R10, R5, RZ ;  /* 0x000000050a497210 */ /* 0x000fe20007f3e0ff */
[----:B------:R-:W-:-:S04]  /*4a7c0*/  IMAD.X R52, R53, 0x1, R4, P2 ;  /* 0x0000000135347824 */ /* 0x000fc800010e0604 */
[----:B------:R-:W-:Y:S01]  /*4a7d0*/  STL.64 [R1+0x25f8], R72 ;  /* 0x0025f84801007387 */ /* 0x000fe20000100a00 */
[----:B------:R-:W-:-:S03]  /*4a7e0*/  IMAD.X R53, R11, 0x1, R4, P1 ;  /* 0x000000010b357824 */ /* 0x000fc600008e0604 */
[----:B------:R-:W4:Y:S04]  /*4a7f0*/  LDL.LU.64 R62, [R1+0x1ba8] ;  /* 0x001ba800013e7983 */ /* 0x000f280000300a00 */
[----:B------:R-:W4:Y:S01]  /*4a800*/  LDL.LU.64 R10, [R1+0x1ba0] ;  /* 0x001ba000010a7983 */ /* 0x000f220000300a00 */
[-C--:B------:R-:W-:Y:S02]  /*4a810*/  IADD3 R74, P2, PT, R54, R5.reuse, RZ ;  /* 0x00000005364a7210 */ /* 0x080fe40007f5e0ff */
[-C--:B------:R-:W-:Y:S01]  /*4a820*/  IADD3 R75, P1, PT, R56, R5.reuse, RZ ;  /* 0x00000005384b7210 */ /* 0x080fe20007f3e0ff */
[----:B------:R1:W-:Y:S02]  /*4a830*/  STL.64 [R1+0x2600], R52 ;  /* 0x0026003401007387 */ /* 0x0003e40000100a00 */
[--C-:B------:R-:W-:Y:S01]  /*4a840*/  IMAD.X R54, R55, 0x1, R4.reuse, P2 ;  /* 0x0000000137367824 */ /* 0x100fe200010e0604 */
[----:B------:R-:W-:Y:S01]  /*4a850*/  IADD3 R76, P2, PT, R14, R5, RZ ;  /* 0x000000050e4c7210 */ /* 0x000fe20007f5e0ff */
[----:B------:R-:W4:Y:S01]  /*4a860*/  LDL.LU.64 R64, [R1+0x1b98] ;  /* 0x001b980001407983 */ /* 0x000f220000300a00 */
[----:B------:R-:W-:-:S03]  /*4a870*/  IMAD.X R55, R57, 0x1, R4, P1 ;  /* 0x0000000139377824 */ /* 0x000fc600008e0604 */
[----:B-1----:R-:W4:Y:S01]  /*4a880*/  LDL.LU.64 R52, [R1+0x1b90] ;  /* 0x001b900001347983 */ /* 0x002f220000300a00 */
[----:B------:R-:W-:-:S03]  /*4a890*/  IMAD.X R56, R15, 0x1, R4, P2 ;  /* 0x000000010f387824 */ /* 0x000fc600010e0604 */
[----:B------:R-:W-:Y:S04]  /*4a8a0*/  STL.64 [R1+0x2608], R74 ;  /* 0x0026084a01007387 */ /* 0x000fe80000100a00 */
[----:B------:R-:W-:Y:S04]  /*4a8b0*/  STL.64 [R1+0x2610], R54 ;  /* 0x0026103601007387 */ /* 0x000fe80000100a00 */
[----:B------:R-:W4:Y:S04]  /*4a8c0*/  LDL.LU.64 R66, [R1+0x1b88] ;  /* 0x001b880001427983 */ /* 0x000f280000300a00 */
[----:B------:R-:W4:Y:S01]  /*4a8d0*/  LDL.LU.64 R14, [R1+0x1b80] ;  /* 0x001b8000010e7983 */ /* 0x000f220000300a00 */
[----:B--2---:R-:W-:-:S05]  /*4a8e0*/  IADD3 R77, P1, PT, R58, R5, RZ ;  /* 0x000000053a4d7210 */ /* 0x004fca0007f3e0ff */
[----:B------:R1:W-:Y:S01]  /*4a8f0*/  STL.64 [R1+0x2618], R76 ;  /* 0x0026184c01007387 */ /* 0x0003e20000100a00 */
[--C-:B------:R-:W-:Y:S01]  /*4a900*/  IMAD.X R57, R59, 0x1, R4.reuse, P1 ;  /* 0x000000013b397824 */ /* 0x100fe200008e0604 */
[----:B---3--:R-:W-:Y:S02]  /*4a910*/  IADD3 R78, P2, PT, R12, R5, RZ ;  /* 0x000000050c4e7210 */ /* 0x008fe40007f5e0ff */
[----:B-1----:R-:W2:Y:S04]  /*4a920*/  LDL.LU.64 R76, [R1+0x1b78] ;  /* 0x001b7800014c7983 */ /* 0x002ea80000300a00 */
[----:B------:R-:W3:Y:S01]  /*4a930*/  LDL.LU.64 R68, [R1+0x1b70] ;  /* 0x001b700001447983 */ /* 0x000ee20000300a00 */
[----:B------:R-:W-:-:S03]  /*4a940*/  IMAD.X R58, R13, 0x1, R4, P2 ;  /* 0x000000010d3a7824 */ /* 0x000fc600010e0604 */
[----:B------:R1:W-:Y:S04]  /*4a950*/  STL.64 [R1+0x2620], R56 ;  /* 0x0026203801007387 */ /* 0x0003e80000100a00 */
[----:B------:R-:W3:Y:S04]  /*4a960*/  LDL.LU.64 R54, [R1+0x1b68] ;  /* 0x001b680001367983 */ /* 0x000ee80000300a00 */
[----:B------:R-:W3:Y:S01]  /*4a970*/  LDL.LU.64 R12, [R1+0x1b58] ;  /* 0x001b5800010c7983 */ /* 0x000ee20000300a00 */
[-C--:B----4-:R-:W-:Y:S02]  /*4a980*/  IADD3 R80, P2, PT, R50, R5.reuse, RZ ;  /* 0x0000000532507210 */ /* 0x090fe40007f5e0ff */
[----:B------:R-:W-:Y:S01]  /*4a990*/  IADD3 R79, P1, PT, R60, R5, RZ ;  /* 0x000000053c4f7210 */ /* 0x000fe20007f3e0ff */
[----:B------:R-:W4:Y:S02]  /*4a9a0*/  LDL.LU.64 R74, [R1+0x1b50] ;  /* 0x001b5000014a7983 */ /* 0x000f240000300a00 */
[----:B------:R-:W-:-:S02]  /*4a9b0*/  IMAD.X R60, R51, 0x1, R4, P2 ;  /* 0x00000001333c7824 */ /* 0x000fc400010e0604 */
[----:B------:R-:W4:Y:S01]  /*4a9c0*/  LDL.LU.64 R50, [R1+0x1b48] ;  /* 0x001b480001327983 */ /* 0x000f220000300a00 */
[----:B------:R-:W-:Y:S01]  /*4a9d0*/  IMAD.X R59, R61, 0x1, R4, P1 ;  /* 0x000000013d3b7824 */ /* 0x000fe200008e0604 */
[-C--:B------:R-:W-:Y:S02]  /*4a9e0*/  IADD3 R81, P1, PT, R62, R5.reuse, RZ ;  /* 0x000000053e517210 */ /* 0x080fe40007f3e0ff */
[----:B------:R-:W4:Y:S01]  /*4a9f0*/  LDL.LU.64 R72, [R1+0x1b40] ;  /* 0x001b400001487983 */ /* 0x000f220000300a00 */
[----:B------:R-:W-:-:S05]  /*4aa00*/  IADD3 R82, P2, PT, R10, R5, RZ ;  /* 0x000000050a527210 */ /* 0x000fca0007f5e0ff */
[--C-:B------:R-:W-:Y:S02]  /*4aa10*/  IMAD.X R62, R11, 0x1, R4.reuse, P2 ;  /* 0x000000010b3e7824 */ /* 0x100fe400010e0604 */
[----:B------:R-:W4:Y:S01]  /*4aa20*/  LDL.LU.64 R10, [R1+0x1b38] ;  /* 0x001b3800010a7983 */ /* 0x000f220000300a00 */
[--C-:B------:R-:W-:Y:S01]  /*4aa30*/  IMAD.X R61, R63, 0x1, R4.reuse, P1 ;  /* 0x000000013f3d7824 */ /* 0x100fe200008e0604 */
[-C--:B------:R-:W-:Y:S02]  /*4aa40*/  IADD3 R83, P1, PT, R64, R5.reuse, RZ ;  /* 0x0000000540537210 */ /* 0x080fe40007f3e0ff */
[----:B------:R-:W4:Y:S01]  /*4aa50*/  LDL.LU.64 R70, [R1+0x1b30] ;  /* 0x001b300001467983 */ /* 0x000f220000300a00 */
[----:B------:R-:W-:Y:S02]  /*4aa60*/  IADD3 R84, P2, PT, R52, R5, RZ ;  /* 0x0000000534547210 */ /* 0x000fe40007f5e0ff */
[----:B------:R-:W-:-:S03]  /*4aa70*/  IMAD.X R63, R65, 0x1, R4, P1 ;  /* 0x00000001413f7824 */ /* 0x000fc600008e0604 */
[----:B------:R-:W-:Y:S02]  /*4aa80*/  IMAD.X R64, R53, 0x1, R4, P2 ;  /* 0x0000000135407824 */ /* 0x000fe400010e0604 */
[----:B------:R-:W4:Y:S04]  /*4aa90*/  LDL.LU.64 R52, [R1+0x1b28] ;  /* 0x001b280001347983 */ /* 0x000f280000300a00 */
[----:B-1----:R-:W4:Y:S01]  /*4aaa0*/  LDL.LU.64 R56, [R1+0x1b20] ;  /* 0x001b200001387983 */ /* 0x002f220000300a00 */
[-C--:B------:R-:W-:Y:S02]  /*4aab0*/  IADD3 R85, P1, PT, R66, R5.reuse, RZ ;  /* 0x0000000542557210 */ /* 0x080fe40007f3e0ff */
[----:B------:R-:W-:-:S05]  /*4aac0*/  IADD3 R86, P2, PT, R14, R5, RZ ;  /* 0x000000050e567210 */ /* 0x000fca0007f5e0ff */
[--C-:B------:R-:W-:Y:S02]  /*4aad0*/  IMAD.X R66, R15, 0x1, R4.reuse, P2 ;  /* 0x000000010f427824 */ /* 0x100fe400010e0604 */
[----:B------:R-:W4:Y:S01]  /*4aae0*/  LDL.LU.64 R14, [R1+0x1b18] ;  /* 0x001b1800010e7983 */ /* 0x000f220000300a00 */
[----:B------:R-:W-:-:S03]  /*4aaf0*/  IMAD.X R65, R67, 0x1, R4, P1 ;  /* 0x0000000143417824 */ /* 0x000fc600008e0604 */
[----:B------:R-:W4:Y:S01]  /*4ab00*/  LDL.LU.64 R100, [R1+0x1b10] ;  /* 0x001b100001647983 */ /* 0x000f220000300a00 */
[-C--:B--2---:R-:W-:Y:S02]  /*4ab10*/  IADD3 R87, P1, PT, R76, R5.reuse, RZ ;  /* 0x000000054c577210 */ /* 0x084fe40007f3e0ff */
[----:B---3--:R-:W-:-:S03]  /*4ab20*/  IADD3 R88, P2, PT, R68, R5, RZ ;  /* 0x0000000544587210 */ /* 0x008fc60007f5e0ff */
[--C-:B------:R-:W-:Y:S02]  /*4ab30*/  IMAD.X R67, R77, 0x1, R4.reuse, P1 ;  /* 0x000000014d437824 */ /* 0x100fe400008e0604 */
[----:B------:R-:W2:Y:S01]  /*4ab40*/  LDL.LU.64 R76, [R1+0x1b08] ;  /* 0x001b0800014c7983 */ /* 0x000ea20000300a00 */
[----:B------:R-:W-:Y:S01]  /*4ab50*/  IMAD.X R68, R69, 0x1, R4, P2 ;  /* 0x0000000145447824 */ /* 0x000fe200010e0604 */
[-C--:B------:R-:W-:Y:S02]  /*4ab60*/  IADD3 R89, P2, PT, R54, R5.reuse, RZ ;  /* 0x0000000536597210 */ /* 0x080fe40007f5e0ff */
[----:B------:R-:W-:-:S03]  /*4ab70*/  IADD3 R110, P1, PT, R12, R5, RZ ;  /* 0x000000050c6e7210 */ /* 0x000fc60007f3e0ff */
[--C-:B------:R-:W-:Y:S02]  /*4ab80*/  IMAD.X R69, R55, 0x1, R4.reuse, P2 ;  /* 0x0000000137457824 */ /* 0x100fe400010e0604 */
[----:B------:R-:W3:Y:S01]  /*4ab90*/  LDL.LU.64 R54, [R1+0x1b00] ;  /* 0x001b000001367983 */ /* 0x000ee20000300a00 */
[----:B------:R-:W-:-:S03]  /*4aba0*/  IMAD.X R90, R13, 0x1, R4, P1 ;  /* 0x000000010d5a7824 */ /* 0x000fc600008e0604 */
[----:B------:R-:W3:Y:S01]  /*4abb0*/  LDL.LU.64 R12, [R1+0x1af8] ;  /* 0x001af800010c7983 */ /* 0x000ee20000300a00 */
[-C--:B----4-:R-:W-:Y:S02]  /*4abc0*/  IADD3 R111, P1, PT, R74, R5.reuse, RZ ;  /* 0x000000054a6f7210 */ /* 0x090fe40007f3e0ff */
[----:B------:R-:W-:-:S03]  /*4abd0*/  IADD3 R112, P2, PT, R50, R5, RZ ;  /* 0x0000000532707210 */ /* 0x000fc60007f5e0ff */
[--C-:B------:R-:W-:Y:S02]  /*4abe0*/  IMAD.X R91, R75, 0x1, R4.reuse, P1 ;  /* 0x000000014b5b7824 */ /* 0x100fe400008e0604 */
[----:B------:R-:W-:Y:S01]  /*4abf0*/  IMAD.X R92, R51, 0x1, R4, P2 ;  /* 0x00000001335c7824 */ /* 0x000fe200010e0604 */
[----:B------:R-:W4:Y:S04]  /*4ac00*/  LDL.LU.64 R74, [R1+0x1af0] ;  /* 0x001af000014a7983 */ /* 0x000f280000300a00 */
[----:B------:R-:W4:Y:S01]  /*4ac10*/  LDL.LU.64 R50, [R1+0x1ae8] ;  /* 0x001ae80001327983 */ /* 0x000f220000300a00 */
[-C--:B------:R-:W-:Y:S02]  /*4ac20*/  IADD3 R113, P1, PT, R72, R5.reuse, RZ ;  /* 0x0000000548717210 */ /* 0x080fe40007f3e0ff */
[----:B------:R-:W-:-:S03]  /*4ac30*/  IADD3 R114, P2, PT, R10, R5, RZ ;  /* 0x000000050a727210 */ /* 0x000fc60007f5e0ff */
[--C-:B------:R-:W-:Y:S02]  /*4ac40*/  IMAD.X R93, R73, 0x1, R4.reuse, P1 ;  /* 0x00000001495d7824 */ /* 0x100fe400008e0604 */
[----:B------:R-:W-:Y:S01]  /*4ac50*/  IMAD.X R94, R11, 0x1, R4, P2 ;  /* 0x000000010b5e7824 */ /* 0x000fe200010e0604 */
[----:B------:R-:W4:Y:S04]  /*4ac60*/  LDL.LU.64 R72, [R1+0x1ae0] ;  /* 0x001ae00001487983 */ /* 0x000f280000300a00 */
[----:B------:R-:W4:Y:S01]  /*4ac70*/  LDL.LU.64 R10, [R1+0x1ad8] ;  /* 0x001ad800010a7983 */ /* 0x000f220000300a00 */
[-C--:B------:R-:W-:Y:S02]  /*4ac80*/  IADD3 R115, P1, PT, R70, R5.reuse, RZ ;  /* 0x0000000546737210 */ /* 0x080fe40007f3e0ff */
[----:B------:R-:W-:-:S03]  /*4ac90*/  IADD3 R116, P2, PT, R52, R5, RZ ;  /* 0x0000000534747210 */ /* 0x000fc60007f5e0ff */
[--C-:B------:R-:W-:Y:S01]  /*4aca0*/  IMAD.X R95, R71, 0x1, R4.reuse, P1 ;  /* 0x00000001475f7824 */ /* 0x100fe200008e0604 */
[-C--:B------:R-:W-:Y:S01]  /*4acb0*/  IADD3 R117, P1, PT, R56, R5.reuse, RZ ;  /* 0x0000000538757210 */ /* 0x080fe20007f3e0ff */
[--C-:B------:R-:W-:Y:S01]  /*4acc0*/  IMAD.X R96, R53, 0x1, R4.reuse, P2 ;  /* 0x0000000135607824 */ /* 0x100fe200010e0604 */
[----:B------:R-:W4:Y:S03]  /*4acd0*/  LDL.LU.64 R70, [R1+0x1ad0] ;  /* 0x001ad00001467983 */ /* 0x000f260000300a00 */
[----:B------:R-:W-:Y:S01]  /*4ace0*/  IMAD.X R97, R57, 0x1, R4, P1 ;  /* 0x0000000139617824 */ /* 0x000fe200008e0604 */
[----:B------:R-:W4:Y:S04]  /*4acf0*/  LDL.LU.64 R52, [R1+0x1ac8] ;  /* 0x001ac80001347983 */ /* 0x000f280000300a00 */
[----:B------:R-:W4:Y:S01]  /*4ad00*/  LDL.LU.64 R56, [R1+0x1ac0] ;  /* 0x001ac00001387983 */ /* 0x000f220000300a00 */
[----:B------:R-:W-:-:S05]  /*4ad10*/  IADD3 R118, P2, PT, R14, R5, RZ ;  /* 0x000000050e767210 */ /* 0x000fca0007f5e0ff */
[----:B------:R-:W-:Y:S02]  /*4ad20*/  IMAD.X R98, R15, 0x1, R4, P2 ;  /* 0x000000010f627824 */ /* 0x000fe400010e0604 */
[----:B------:R-:W4:Y:S04]  /*4ad30*/  LDL.LU.64 R14, [R1+0x1ab8] ;  /* 0x001ab800010e7983 */ /* 0x000f280000300a00 */
[----:B------:R-:W4:Y:S01]  /*4ad40*/  LDL.LU.64 R134, [R1+0x1ab0] ;  /* 0x001ab00001867983 */ /* 0x000f220000300a00 */
[----:B------:R-:W-:-:S05]  /*4ad50*/  IADD3 R119, P1, PT, R100, R5, RZ ;  /* 0x0000000564777210 */ /* 0x000fca0007f3e0ff */
[----:B------:R-:W-:Y:S01]  /*4ad60*/  IMAD.X R99, R101, 0x1, R4, P1 ;  /* 0x0000000165637824 */ /* 0x000fe200008e0604 */
[----:B--2---:R-:W-:-:S05]  /*4ad70*/  IADD3 R120, P2, PT, R76, R5, RZ ;  /* 0x000000054c787210 */ /* 0x004fca0007f5e0ff */
[----:B------:R-:W-:Y:S02]  /*4ad80*/  IMAD.X R100, R77, 0x1, R4, P2 ;  /* 0x000000014d647824 */ /* 0x000fe400010e0604 */
[----:B------:R-:W2:Y:S01]  /*4ad90*/  LDL.LU.64 R76, [R1+0x1aa8] ;  /* 0x001aa800014c7983 */ /* 0x000ea20000300a00 */
[-C--:B---3--:R-:W-:Y:S02]  /*4ada0*/  IADD3 R121, P1, PT, R54, R5.reuse, RZ ;  /* 0x0000000536797210 */ /* 0x088fe40007f3e0ff */
        /* <DEDUP_REMOVED lines=8> */
[----:B------:R-:W4:Y:S01]  /*4ae30*/  LDL.LU.64 R74, [R1+0x1a90] ;  /* 0x001a9000014a7983 */ /* 0x000f220000300a00 */
[----:B------:R-:W-:-:S03]  /*4ae40*/  IMAD.X R104, R51, 0x1, R4, P2 ;  /* 0x0000000133687824 */ /* 0x000fc600010e0604 */
[----:B------:R-:W4:Y:S01]  /*4ae50*/  LDL.LU.64 R50, [R1+0x1a88] ;  /* 0x001a880001327983 */ /* 0x000f220000300a00 */
[-C--:B------:R-:W-:Y:S02]  /*4ae60*/  IADD3 R129, P1, PT, R72, R5.reuse, RZ ;  /* 0x0000000548817210 */ /* 0x080fe40007f3e0ff */
        /* <DEDUP_REMOVED lines=9> */
[--C-:B------:R-:W-:Y:S01]  /*4af00*/  IMAD.X R108, R53, 0x1, R4.reuse, P2 ;  /* 0x00000001356c7824 */ /* 0x100fe200010e0604 */
[-C--:B------:R-:W-:Y:S02]  /*4af10*/  IADD3 R181, P2, PT, R56, R5.reuse, RZ ;  /* 0x0000000538b57210 */ /* 0x080fe40007f5e0ff */
[----:B------:R-:W4:Y:S01]  /*4af20*/  LDL.LU.64 R52, [R1+0x1a20] ;  /* 0x001a200001347983 */ /* 0x000f220000300a00 */
[----:B------:R-:W-:Y:S02]  /*4af30*/  IADD3 R0, P1, PT, R14, R5, RZ ;  /* 0x000000050e007210 */ /* 0x000fe40007f3e0ff */
[----:B------:R-:W-:-:S03]  /*4af40*/  IMAD.X R109, R57, 0x1, R4, P2 ;  /* 0x00000001396d7824 */ /* 0x000fc600010e0604 */
[--C-:B------:R-:W-:Y:S01]  /*4af50*/  IMAD.X R182, R15, 0x1, R4.reuse, P1 ;  /* 0x000000010fb67824 */ /* 0x100fe200008e0604 */
[-C--:B------:R-:W-:Y:S01]  /*4af60*/  IADD3 R9, P1, PT, R134, R5.reuse, RZ ;  /* 0x0000000586097210 */ /* 0x080fe20007f3e0ff */
[----:B------:R2:W-:Y:S04]  /*4af70*/  STL [R1+0x418], R0 ;  /* 0x0004180001007387 */ /* 0x0005e80000100800 */
[----:B------:R-:W4:Y:S04]  /*4af80*/  LDL.LU.64 R56, [R1+0x1a68] ;  /* 0x001a680001387983 */ /* 0x000f280000300a00 */
[----:B------:R-:W-:Y:S04]  /*4af90*/  STL [R1+0x41c], R9 ;  /* 0x00041c0901007387 */ /* 0x000fe80000100800 */
[----:B------:R-:W4:Y:S01]  /*4afa0*/  LDL.LU.64 R14, [R1+0x1a60] ;  /* 0x001a6000010e7983 */ /* 0x000f220000300a00 */
[----:B------:R-:W-:Y:S01]  /*4afb0*/  IMAD.X R183, R135, 0x1, R4, P1 ;  /* 0x0000000187b77824 */ /* 0x000fe200008e0604 */
[----:B--2---:R-:W-:-:S05]  /*4afc0*/  IADD3 R0, P2, PT, R76, R5, RZ ;  /* 0x000000054c007210 */ /* 0x004fca0007f5e0ff */
[----:B------:R1:W-:Y:S04]  /*4afd0*/  STL [R1+0x430], R0 ;  /* 0x0004300001007387 */ /* 0x0003e80000100800 */
[----:B------:R-:W2:Y:S01]  /*4afe0*/  LDL.LU.64 R134, [R1+0x1a58] ;  /* 0x001a580001867983 */ /* 0x000ea20000300a00 */
[----:B-1----:R-:W-:-:S03]  /*4aff0*/  IMAD.X R0, R77, 0x1, R4, P2 ;  /* 0x000000014d007824 */ /* 0x002fc600010e0604 */
[----:B------:R-:W2:Y:S01]  /*4b000*/  LDL.LU.64 R76, [R1+0x1a50] ;  /* 0x001a5000014c7983 */ /* 0x000ea20000300a00 */
[----:B---3--:R-:W-:-:S03]  /*4b010*/  IADD3 R136, P2, PT, R12, R5, RZ ;  /* 0x000000050c887210 */ /* 0x008fc60007f5e0ff */
[----:B------:R1:W-:Y:S02]  /*4b020*/  STL [R1+0x390], R0 ;  /* 0x0003900001007387 */ /* 0x0003e40000100800 */
[----:B-1----:R-:W-:-:S05]  /*4b030*/  IADD3 R0, P1, PT, R54, R5, RZ ;  /* 0x0000000536007210 */ /* 0x002fca0007f3e0ff */
[--C-:B------:R-:W-:Y:S01]  /*4b040*/  IMAD.X R9, R55, 0x1, R4.reuse, P1 ;  /* 0x0000000137097824 */ /* 0x100fe200008e0604 */
[----:B------:R1:W-:Y:S04]  /*4b050*/  STL [R1+0x434], R0 ;  /* 0x0004340001007387 */ /* 0x0003e80000100800 */
[----:B------:R4:W-:Y:S04]  /*4b060*/  STL [R1+0x438], R136 ;  /* 0x0004388801007387 */ /* 0x0009e80000100800 */
[----:B------:R-:W3:Y:S01]  /*4b070*/  LDL.LU.64 R54, [R1+0x1a48] ;  /* 0x001a480001367983 */ /* 0x000ee20000300a00 */
[----:B-1----:R-:W-:-:S03]  /*4b080*/  IMAD.X R0, R13, 0x1, R4, P2 ;  /* 0x000000010d007824 */ /* 0x002fc600010e0604 */
[----:B------:R-:W-:Y:S04]  /*4b090*/  STL [R1+0x394], R9 ;  /* 0x0003940901007387 */ /* 0x000fe80000100800 */
[----:B------:R-:W3:Y:S01]  /*4b0a0*/  LDL.LU.64 R12, [R1+0x1a40] ;  /* 0x001a4000010c7983 */ /* 0x000ee20000300a00 */
[----:B----4-:R-:W-:-:S03]  /*4b0b0*/  IADD3 R136, P2, PT, R50, R5, RZ ;  /* 0x0000000532887210 */ /* 0x010fc60007f5e0ff */
[----:B------:R1:W-:Y:S02]  /*4b0c0*/  STL [R1+0x398], R0 ;  /* 0x0003980001007387 */ /* 0x0003e40000100800 */
[----:B-1----:R-:W-:-:S04]  /*4b0d0*/  IADD3 R0, P1, PT, R74, R5, RZ ;  /* 0x000000054a007210 */ /* 0x002fc80007f3e0ff */
[----:B------:R-:W-:Y:S01]  /*4b0e0*/  IADD3.X R9, PT, PT, R75, R4, RZ, P1, !PT ;  /* 0x000000044b097210 */ /* 0x000fe20000ffe4ff */
        /* <DEDUP_REMOVED lines=8> */
[----:B-1----:R-:W-:-:S05]  /*4b170*/  IADD3 R0, P1, PT, R72, R5, RZ ;  /* 0x0000000548007210 */ /* 0x002fca0007f3e0ff */
[----:B------:R1:W-:Y:S01]  /*4b180*/  STL [R1+0x454], R0 ;  /* 0x0004540001007387 */ /* 0x0003e20000100800 */
[----:B------:R-:W-:-:S03]  /*4b190*/  IMAD.X R9, R73, 0x1, R4, P1 ;  /* 0x0000000149097824 */ /* 0x000fc600008e0604 */
[----:B------:R4:W-:Y:S04]  /*4b1a0*/  STL [R1+0x458], R136 ;  /* 0x0004588801007387 */ /* 0x0009e80000100800 */
[----:B------:R-:W3:Y:S01]  /*4b1b0*/  LDL.LU.64 R72, [R1+0x1a28] ;  /* 0x001a280001487983 */ /* 0x000ee20000300a00 */
[----:B-1----:R-:W-:-:S03]  /*4b1c0*/  IMAD.X R0, R11, 0x1, R4, P2 ;  /* 0x000000010b007824 */ /* 0x002fc600010e0604 */
[----:B------:R-:W-:Y:S04]  /*4b1d0*/  STL [R1+0x3b4], R9 ;  /* 0x0003b40901007387 */ /* 0x000fe80000100800 */
[----:B------:R-:W3:Y:S04]  /*4b1e0*/  LDL.LU.64 R10, [R1+0x1a18] ;  /* 0x001a1800010a7983 */ /* 0x000ee80000300a00 */
[----:B------:R1:W-:Y:S01]  /*4b1f0*/  STL [R1+0x3b8], R0 ;  /* 0x0003b80001007387 */ /* 0x0003e20000100800 */
[-C--:B----4-:R-:W-:Y:S02]  /*4b200*/  IADD3 R136, P2, PT, R52, R5.reuse, RZ ;  /* 0x0000000534887210 */ /* 0x090fe40007f5e0ff */
[----:B-1----:R-:W-:-:S05]  /*4b210*/  IADD3 R0, P1, PT, R70, R5, RZ ;  /* 0x0000000546007210 */ /* 0x002fca0007f3e0ff */
[--C-:B------:R-:W-:Y:S01]  /*4b220*/  IMAD.X R9, R71, 0x1, R4.reuse, P1 ;  /* 0x0000000147097824 */ /* 0x100fe200008e0604 */
[----:B------:R1:W-:Y:S04]  /*4b230*/  STL [R1+0x45c], R0 ;  /* 0x00045c0001007387 */ /* 0x0003e80000100800 */
[----:B------:R4:W-:Y:S04]  /*4b240*/  STL [R1+0x460], R136 ;  /* 0x0004608801007387 */ /* 0x0009e80000100800 */
[----:B------:R-:W3:Y:S01]  /*4b250*/  LDL.LU.64 R70, [R1+0x1a10] ;  /* 0x001a100001467983 */ /* 0x000ee20000300a00 */
[----:B-1----:R-:W-:-:S03]  /*4b260*/  IMAD.X R0, R53, 0x1, R4, P2 ;  /* 0x0000000135007824 */ /* 0x002fc600010e0604 */
[----:B------:R1:W-:Y:S01]  /*4b270*/  STL [R1+0x3bc], R9 ;  /* 0x0003bc0901007387 */ /* 0x0003e20000100800 */
[----:B----4-:R-:W-:-:S03]  /*4b280*/  IADD3 R136, P1, PT, R56, R5, RZ ;  /* 0x0000000538887210 */ /* 0x010fc60007f3e0ff */
[----:B------:R-:W4:Y:S01]  /*4b290*/  LDL.LU.64 R52, [R1+0x1a08] ;  /* 0x001a080001347983 */ /* 0x000f220000300a00 */
[----:B-1----:R-:W-:-:S03]  /*4b2a0*/  IADD3 R9, P2, PT, R14, R5, RZ ;  /* 0x000000050e097210 */ /* 0x002fc60007f5e0ff */
[----:B------:R1:W-:Y:S04]  /*4b2b0*/  STL [R1+0x3d0], R0 ;  /* 0x0003d00001007387 */ /* 0x0003e80000100800 */
[----:B------:R-:W-:Y:S01]  /*4b2c0*/  STL [R1+0x464], R136 ;  /* 0x0004648801007387 */ /* 0x000fe20000100800 */
[----:B------:R-:W-:-:S03]  /*4b2d0*/  IMAD.X R14, R15, 0x1, R4, P2 ;  /* 0x000000010f0e7824 */ /* 0x000fc600010e0604 */
[----:B------:R2:W-:Y:S01]  /*4b2e0*/  STL [R1+0x468], R9 ;  /* 0x0004680901007387 */ /* 0x0005e20000100800 */
[----:B-1----:R-:W-:-:S05]  /*4b2f0*/  IMAD.X R0, R57, 0x1, R4, P1 ;  /* 0x0000000139007824 */ /* 0x002fca00008e0604 */
[----:B------:R1:W-:Y:S04]  /*4b300*/  STL [R1+0x3d4], R0 ;  /* 0x0003d40001007387 */ /* 0x0003e80000100800 */
[----:B------:R1:W-:Y:S04]  /*4b310*/  STL [R1+0x3d8], R14 ;  /* 0x0003d80e01007387 */ /* 0x0003e80000100800 */
[----:B------:R-:W4:Y:S01]  /*4b320*/  LDL.LU.64 R56, [R1+0x1a00] ;  /* 0x001a000001387983 */ /* 0x000f220000300a00 */
[----:B--2---:R-:W-:-:S05]  /*4b330*/  IADD3 R9, P1, PT, R134, R5, RZ ;  /* 0x0000000586097210 */ /* 0x004fca0007f3e0ff */
[----:B------:R-:W-:Y:S01]  /*4b340*/  STL [R1+0x46c], R9 ;  /* 0x00046c0901007387 */ /* 0x000fe20000100800 */
[----:B-1----:R-:W-:-:S03]  /*4b350*/  IADD3 R0, P2, PT, R76, R5, RZ ;  /* 0x000000054c007210 */ /* 0x002fc60007f5e0ff */
[----:B------:R-:W2:Y:S04]  /*4b360*/  LDL.LU.64 R14, [R1+0x19f8] ;  /* 0x0019f800010e7983 */ /* 0x000ea80000300a00 */
[----:B------:R1:W-:Y:S01]  /*4b370*/  STL [R1+0x470], R0 ;  /* 0x0004700001007387 */ /* 0x0003e20000100800 */
[--C-:B------:R-:W-:Y:S02]  /*4b380*/  IMAD.X R76, R77, 0x1, R4.reuse, P2 ;  /* 0x000000014d4c7824 */ /* 0x100fe400010e0604 */
[----:B-1----:R-:W-:-:S05]  /*4b390*/  IMAD.X R0, R135, 0x1, R4, P1 ;  /* 0x0000000187007824 */ /* 0x002fca00008e0604 */
[----:B------:R1:W-:Y:S04]  /*4b3a0*/  STL [R1+0x3dc], R0 ;  /* 0x0003dc0001007387 */ /* 0x0003e80000100800 */
[----:B------:R1:W-:Y:S01]  /*4b3b0*/  STL [R1+0x3f0], R76 ;  /* 0x0003f04c01007387 */ /* 0x0003e20000100800 */
[----:B---3--:R-:W-:-:S03]  /*4b3c0*/  IADD3 R9, P1, PT, R54, R5, RZ ;  /* 0x0000000536097210 */ /* 0x008fc60007f3e0ff */
[----:B------:R-:W3:Y:S04]  /*4b3d0*/  LDL.LU.64 R134, [R1+0x19f0] ;  /* 0x0019f00001867983 */ /* 0x000ee80000300a00 */
[----:B------:R-:W-:Y:S01]  /*4b3e0*/  STL [R1+0x474], R9 ;  /* 0x0004740901007387 */ /* 0x000fe20000100800 */
[----:B-1----:R-:W-:-:S03]  /*4b3f0*/  IADD3 R0, P2, PT, R12, R5, RZ ;  /* 0x000000050c007210 */ /* 0x002fc60007f5e0ff */
[----:B------:R-:W3:Y:S04]  /*4b400*/  LDL.LU.64 R76, [R1+0x19e8] ;  /* 0x0019e800014c7983 */ /* 0x000ee80000300a00 */
[----:B------:R1:W-:Y:S01]  /*4b410*/  STL [R1+0x478], R0 ;  /* 0x0004780001007387 */ /* 0x0003e20000100800 */
[--C-:B------:R-:W-:Y:S02]  /*4b420*/  IMAD.X R12, R13, 0x1, R4.reuse, P2 ;  /* 0x000000010d0c7824 */ /* 0x100fe400010e0604 */
[----:B-1----:R-:W-:-:S05]  /*4b430*/  IMAD.X R0, R55, 0x1, R4, P1 ;  /* 0x0000000137007824 */ /* 0x002fca00008e0604 */
[----:B------:R1:W-:Y:S04]  /*4b440*/  STL [R1+0x3f4], R0 ;  /* 0x0003f40001007387 */ /* 0x0003e80000100800 */
[----:B------:R1:W-:Y:S01]  /*4b450*/  STL [R1+0x3f8], R12 ;  /* 0x0003f80c01007387 */ /* 0x0003e20000100800 */
[----:B------:R-:W-:-:S03]  /*4b460*/  IADD3 R9, P1, PT, R74, R5, RZ ;  /* 0x000000054a097210 */ /* 0x000fc60007f3e0ff */
[----:B------:R-:W3:Y:S04]  /*4b470*/  LDL.LU.64 R54, [R1+0x19e0] ;  /* 0x0019e00001367983 */ /* 0x000ee80000300a00 */
[----:B------:R-:W-:Y:S01]  /*4b480*/  STL [R1+0x47c], R9 ;  /* 0x00047c0901007387 */ /* 0x000fe20000100800 */
[----:B-1----:R-:W-:-:S03]  /*4b490*/  IADD3 R0, P2, PT, R50, R5, RZ ;  /* 0x0000000532007210 */ /* 0x002fc60007f5e0ff */
[----:B------:R-:W3:Y:S04]  /*4b4a0*/  LDL.LU.64 R12, [R1+0x19d8] ;  /* 0x0019d800010c7983 */ /* 0x000ee80000300a00 */
[----:B------:R1:W-:Y:S01]  /*4b4b0*/  STL [R1+0x480], R0 ;  /* 0x0004800001007387 */ /* 0x0003e20000100800 */
[--C-:B------:R-:W-:Y:S02]  /*4b4c0*/  IMAD.X R50, R51, 0x1, R4.reuse, P2 ;  /* 0x0000000133327824 */ /* 0x100fe400010e0604 */
[----:B-1----:R-:W-:-:S05]  /*4b4d0*/  IMAD.X R0, R75, 0x1, R4, P1 ;  /* 0x000000014b007824 */ /* 0x002fca00008e0604 */
[----:B------:R-:W-:Y:S04]  /*4b4e0*/  STL [R1+0x3fc], R0 ;  /* 0x0003fc0001007387 */ /* 0x000fe80000100800 */
[----:B------:R1:W-:Y:S01]  /*4b4f0*/  STL [R1+0x410], R50 ;  /* 0x0004103201007387 */ /* 0x0003e20000100800 */
[----:B------:R-:W-:-:S03]  /*4b500*/  IADD3 R9, P2, PT, R72, R5, RZ ;  /* 0x0000000548097210 */ /* 0x000fc60007f5e0ff */
[----:B------:R-:W3:Y:S04]  /*4b510*/  LDL.LU.64 R74, [R1+0x19d0] ;  /* 0x0019d000014a7983 */ /* 0x000ee80000300a00 */
[----:B------:R-:W-:Y:S04]  /*4b520*/  STL [R1+0x484], R9 ;  /* 0x0004840901007387 */ /* 0x000fe80000100800 */
[----:B-1----:R-:W3:Y:S01]  /*4b530*/  LDL.LU.64 R50, [R1+0x19c8] ;  /* 0x0019c80001327983 */ /* 0x002ee20000300a00 */
[----:B------:R-:W-:-:S05]  /*4b540*/  IADD3 R0, P1, PT, R10, R5, RZ ;  /* 0x000000050a007210 */ /* 0x000fca0007f3e0ff */
[----:B------:R1:W-:Y:S01]  /*4b550*/  STL [R1+0x628], R0 ;  /* 0x0006280001007387 */ /* 0x0003e20000100800 */
[--C-:B------:R-:W-:Y:S02]  /*4b560*/  IMAD.X R10, R11, 0x1, R4.reuse, P1 ;  /* 0x000000010b0a7824 */ /* 0x100fe400008e0604 */
[----:B-1----:R-:W-:-:S05]  /*4b570*/  IMAD.X R0, R73, 0x1, R4, P2 ;  /* 0x0000000149007824 */ /* 0x002fca00010e0604 */
[----:B------:R4:W-:Y:S01]  /*4b580*/  STL [R1+0x414], R0 ;  /* 0x0004140001007387 */ /* 0x0009e20000100800 */
[----:B------:R-:W-:-:S03]  /*4b590*/  IADD3 R9, P1, PT, R70, R5, RZ ;  /* 0x0000000546097210 */ /* 0x000fc60007f3e0ff */
[----:B------:R1:W-:Y:S04]  /*4b5a0*/  STL [R1+0x488], R10 ;  /* 0x0004880a01007387 */ /* 0x0003e80000100800 */
[----:B------:R-:W3:Y:S01]  /*4b5b0*/  LDL.LU.64 R72, [R1+0x19c0] ;  /* 0x0019c00001487983 */ /* 0x000ee20000300a00 */
[----:B----4-:R-:W-:-:S03]  /*4b5c0*/  IADD3 R0, P2, PT, R52, R5, RZ ;  /* 0x0000000534007210 */ /* 0x010fc60007f5e0ff */
[----:B------:R4:W-:Y:S04]  /*4b5d0*/  STL [R1+0x62c], R9 ;  /* 0x00062c0901007387 */ /* 0x0009e80000100800 */
[----:B-1----:R-:W3:Y:S04]  /*4b5e0*/  LDL.LU.64 R10, [R1+0x19b8] ;  /* 0x0019b800010a7983 */ /* 0x002ee80000300a00 */
[----:B------:R1:W-:Y:S01]  /*4b5f0*/  STL [R1+0x630], R0 ;  /* 0x0006300001007387 */ /* 0x0003e20000100800 */
[----:B----4-:R-:W-:-:S03]  /*4b600*/  IMAD.X R9, R71, 0x1, R4, P1 ;  /* 0x0000000147097824 */ /* 0x010fc600008e0604 */
[----:B------:R-:W4:Y:S01]  /*4b610*/  LDL.LU.64 R70, [R1+0x19b0] ;  /* 0x0019b00001467983 */ /* 0x000f220000300a00 */
[----:B-1----:R-:W-:-:S03]  /*4b620*/  IMAD.X R0, R53, 0x1, R4, P2 ;  /* 0x0000000135007824 */ /* 0x002fc600010e0604 */
[----:B------:R-:W-:Y:S04]  /*4b630*/  STL [R1+0x48c], R9 ;  /* 0x00048c0901007387 */ /* 0x000fe80000100800 */
[----:B------:R-:W4:Y:S04]  /*4b640*/  LDL.LU.64 R52, [R1+0x19a8] ;  /* 0x0019a80001347983 */ /* 0x000f280000300a00 */
[----:B------:R1:W-:Y:S02]  /*4b650*/  STL [R1+0x4a0], R0 ;  /* 0x0004a00001007387 */ /* 0x0003e40000100800 */
[----:B-1----:R-:W-:-:S05]  /*4b660*/  IADD3 R0, P1, PT, R56, R5, RZ ;  /* 0x0000000538007210 */ /* 0x002fca0007f3e0ff */
[----:B------:R-:W-:Y:S01]  /*4b670*/  IMAD.X R9, R57, 0x1, R4, P1 ;  /* 0x0000000139097824 */ /* 0x000fe200008e0604 */
[----:B------:R1:W-:Y:S01]  /*4b680*/  STL [R1+0x634], R0 ;  /* 0x0006340001007387 */ /* 0x0003e20000100800 */
[----:B--2---:R-:W-:-:S05]  /*4b690*/  IADD3 R136, P2, PT, R14, R5, RZ ;  /* 0x000000050e887210 */ /* 0x004fca0007f5e0ff */
[----:B-1----:R-:W-:Y:S01]  /*4b6a0*/  IMAD.X R0, R15, 0x1, R4, P2 ;  /* 0x000000010f007824 */ /* 0x002fe200010e0604 */
[----:B------:R-:W-:Y:S04]  /*4b6b0*/  STL [R1+0x638], R136 ;  /* 0x0006388801007387 */ /* 0x000fe80000100800 */
[----:B------:R-:W2:Y:S04]  /*4b6c0*/  LDL.LU.64 R56, [R1+0x19a0] ;  /* 0x0019a00001387983 */ /* 0x000ea80000300a00 */
[----:B------:R-:W-:Y:S04]  /*4b6d0*/  STL [R1+0x4a4], R9 ;  /* 0x0004a40901007387 */ /* 0x000fe80000100800 */
[----:B------:R-:W2:Y:S04]  /*4b6e0*/  LDL.LU.64 R14, [R1+0x1998] ;  /* 0x00199800010e7983 */ /* 0x000ea80000300a00 */
[----:B------:R3:W-:Y:S02]  /*4b6f0*/  STL [R1+0x4a8], R0 ;  /* 0x0004a80001007387 */ /* 0x0007e40000100800 */
[----:B---3--:R-:W-:-:S02]  /*4b700*/  IADD3 R0, P1, PT, R134, R5, RZ ;  /* 0x0000000586007210 */ /* 0x008fc40007f3e0ff */
[----:B------:R-:W-:-:S03]  /*4b710*/  IADD3 R136, P2, PT, R76, R5, RZ ;  /* 0x000000054c887210 */ /* 0x000fc60007f5e0ff */
[--C-:B------:R-:W-:Y:S01]  /*4b720*/  IMAD.X R9, R135, 0x1, R4.reuse, P1 ;  /* 0x0000000187097824 */ /* 0x100fe200008e0604 */
[----:B------:R1:W-:Y:S04]  /*4b730*/  STL [R1+0x63c], R0 ;  /* 0x00063c0001007387 */ /* 0x0003e80000100800 */
[----:B------:R-:W-:Y:S04]  /*4b740*/  STL [R1+0x640], R136 ;  /* 0x0006408801007387 */ /* 0x000fe80000100800 */
[----:B------:R-:W3:Y:S01]  /*4b750*/  LDL.LU.64 R134, [R1+0x1990] ;  /* 0x0019900001867983 */ /* 0x000ee20000300a00 */
[----:B-1----:R-:W-:-:S03]  /*4b760*/  IMAD.X R0, R77, 0x1, R4, P2 ;  /* 0x000000014d007824 */ /* 0x002fc600010e0604 */
[----:B------:R-:W-:Y:S04]  /*4b770*/  STL [R1+0x4ac], R9 ;  /* 0x0004ac0901007387 */ /* 0x000fe80000100800 */
[----:B------:R-:W3:Y:S04]  /*4b780*/  LDL.LU.64 R76, [R1+0x1988] ;  /* 0x00198800014c7983 */ /* 0x000ee80000300a00 */
[----:B------:R1:W-:Y:S02]  /*4b790*/  STL [R1+0x4b0], R0 ;  /* 0x0004b00001007387 */ /* 0x0003e40000100800 */
[----:B-1----:R-:W-:-:S02]  /*4b7a0*/  IADD3 R0, P1, PT, R54, R5, RZ ;  /* 0x0000000536007210 */ /* 0x002fc40007f3e0ff */
        /* <DEDUP_REMOVED lines=19> */
[----:B------:R-:W-:-:S05]  /*4b8e0*/  IADD3 R136, P1, PT, R72, R5, RZ ;  /* 0x0000000548887210 */ /* 0x000fca0007f3e0ff */
[--C-:B-1----:R-:W-:Y:S01]  /*4b8f0*/  IMAD.X R0, R73, 0x1, R4.reuse, P1 ;  /* 0x0000000149007824 */ /* 0x102fe200008e0604 */
[-C--:B------:R-:W-:Y:S01]  /*4b900*/  IADD3 R9, P2, PT, R10, R5.reuse, RZ ;  /* 0x000000050a097210 */ /* 0x080fe20007f5e0ff */
[----:B------:R-:W-:Y:S04]  /*4b910*/  STL [R1+0x664], R136 ;  /* 0x0006648801007387 */ /* 0x000fe80000100800 */
[----:B------:R-:W-:Y:S01]  /*4b920*/  IMAD.X R10, R11, 0x1, R4, P2 ;  /* 0x000000010b0a7824 */ /* 0x000fe200010e0604 */
[----:B------:R4:W-:Y:S04]  /*4b930*/  STL [R1+0x668], R9 ;  /* 0x0006680901007387 */ /* 0x0009e80000100800 */
[----:B------:R1:W-:Y:S01]  /*4b940*/  STL [R1+0x4c4], R0 ;  /* 0x0004c40001007387 */ /* 0x0003e20000100800 */
[----:B----4-:R-:W-:-:S03]  /*4b950*/  IADD3 R9, P1, PT, R70, R5, RZ ;  /* 0x0000000546097210 */ /* 0x010fc60007f3e0ff */
[----:B------:R4:W-:Y:S01]  /*4b960*/  STL [R1+0x4c8], R10 ;  /* 0x0004c80a01007387 */ /* 0x0009e20000100800 */
[----:B-1----:R-:W-:-:S03]  /*4b970*/  IADD3 R0, P2, PT, R52, R5, RZ ;  /* 0x0000000534007210 */ /* 0x002fc60007f5e0ff */
[----:B------:R-:W3:Y:S04]  /*4b980*/  LDL.LU.64 R72, [R1+0x1960] ;  /* 0x0019600001487983 */ /* 0x000ee80000300a00 */
[----:B------:R-:W-:Y:S04]  /*4b990*/  STL [R1+0x66c], R9 ;  /* 0x00066c0901007387 */ /* 0x000fe80000100800 */
[----:B----4-:R-:W4:Y:S01]  /*4b9a0*/  LDL.LU.64 R10, [R1+0x1958] ;  /* 0x00195800010a7983 */ /* 0x010f220000300a00 */
[----:B------:R-:W-:-:S03]  /*4b9b0*/  IMAD.X R52, R53, 0x1, R4, P2 ;  /* 0x0000000135347824 */ /* 0x000fc600010e0604 */
[----:B------:R1:W-:Y:S02]  /*4b9c0*/  STL [R1+0x790], R0 ;  /* 0x0007900001007387 */ /* 0x0003e40000100800 */
        /* <DEDUP_REMOVED lines=35> */
[----:B------:R1:W-:Y:S04]  /*4bc00*/  STL [R1+0x90c], R9 ;  /* 0x00090c0901007387 */ /* 0x0003e80000100800 */
[----:B-1----:R-:W3:Y:S01]  /*4bc10*/  LDL.LU.64 R12, [R1+0x1918] ;  /* 0x00191800010c7983 */ /* 0x002ee20000300a00 */
[----:B------:R-:W-:Y:S01]  /*4bc20*/  IADD3 R0, P2, PT, R50, R5, RZ ;  /* 0x0000000532007210 */ /* 0x000fe20007f5e0ff */
[----:B------:R-:W-:-:S04]  /*4bc30*/  IMAD.X R9, R75, 0x1, R4, P1 ;  /* 0x000000014b097824 */ /* 0x000fc800008e0604 */
[----:B------:R1:W-:Y:S04]  /*4bc40*/  STL [R1+0x930], R0 ;  /* 0x0009300001007387 */ /* 0x0003e80000100800 */
[----:B------:R-:W3:Y:S01]  /*4bc50*/  LDL.LU.64 R74, [R1+0x1910] ;  /* 0x00191000014a7983 */ /* 0x000ee20000300a00 */
[----:B-1----:R-:W-:-:S03]  /*4bc60*/  IMAD.X R0, R51, 0x1, R4, P2 ;  /* 0x0000000133007824 */ /* 0x002fc600010e0604 */
[----:B------:R-:W-:Y:S04]  /*4bc70*/  STL [R1+0x7dc], R9 ;  /* 0x0007dc0901007387 */ /* 0x000fe80000100800 */
[----:B------:R-:W3:Y:S04]  /*4bc80*/  LDL.LU.64 R50, [R1+0x18e0] ;  /* 0x0018e00001327983 */ /* 0x000ee80000300a00 */
[----:B------:R1:W-:Y:S01]  /*4bc90*/  STL [R1+0x7f0], R0 ;  /* 0x0007f00001007387 */ /* 0x0003e20000100800 */
[----:B------:R-:W-:-:S05]  /*4bca0*/  IADD3 R252, P1, PT, R72, R5, RZ ;  /* 0x0000000548fc7210 */ /* 0x000fca0007f3e0ff */
[----:B-1----:R-:W-:Y:S02]  /*4bcb0*/  IMAD.X R0, R73, 0x1, R4, P1 ;  /* 0x0000000149007824 */ /* 0x002fe400008e0604 */
[----:B------:R-:W3:Y:S01]  /*4bcc0*/  LDL.LU.64 R72, [R1+0x1908] ;  /* 0x0019080001487983 */ /* 0x000ee20000300a00 */
[----:B----4-:R-:W-:-:S03]  /*4bcd0*/  IADD3 R135, P2, PT, R10, R5, RZ ;  /* 0x000000050a877210 */ /* 0x010fc60007f5e0ff */
[----:B------:R1:W-:Y:S02]  /*4bce0*/  STL [R1+0x7f4], R0 ;  /* 0x0007f40001007387 */ /* 0x0003e40000100800 */
[----:B------:R-:W-:Y:S02]  /*4bcf0*/  IMAD.X R134, R11, 0x1, R4, P2 ;  /* 0x000000010b867824 */ /* 0x000fe400010e0604 */
[----:B------:R-:W4:Y:S01]  /*4bd00*/  LDL.LU.64 R10, [R1+0x1900] ;  /* 0x00190000010a7983 */ /* 0x000f220000300a00 */
[----:B------:R-:W-:-:S05]  /*4bd10*/  IADD3 R149, P1, PT, R70, R5, RZ ;  /* 0x0000000546957210 */ /* 0x000fca0007f3e0ff */
[----:B------:R-:W-:Y:S02]  /*4bd20*/  IMAD.X R148, R71, 0x1, R4, P1 ;  /* 0x0000000147947824 */ /* 0x000fe400008e0604 */
[----:B------:R-:W4:Y:S01]  /*4bd30*/  LDL.LU.64 R70, [R1+0x18f8] ;  /* 0x0018f80001467983 */ /* 0x000f220000300a00 */
        /* <DEDUP_REMOVED lines=8> */
[----:B------:R-:W3:Y:S04]  /*4bdc0*/  LDL.LU.64 R14, [R1+0x18d8] ;  /* 0x0018d800010e7983 */ /* 0x000ee80000300a00 */
[----:B------:R-:W3:Y:S01]  /*4bdd0*/  LDL.LU.64 R172, [R1+0x18d0] ;  /* 0x0018d00001ac7983 */ /* 0x000ee20000300a00 */
[-C--:B------:R-:W-:Y:S02]  /*4bde0*/  IADD3 R145, P1, PT, R136, R5.reuse, RZ ;  /* 0x0000000588917210 */ /* 0x080fe40007f3e0ff */
[----:B------:R-:W-:-:S03]  /*4bdf0*/  IADD3 R147, P2, PT, R76, R5, RZ ;  /* 0x000000054c937210 */ /* 0x000fc60007f5e0ff */
[--C-:B------:R-:W-:Y:S02]  /*4be00*/  IMAD.X R144, R137, 0x1, R4.reuse, P1 ;  /* 0x0000000189907824 */ /* 0x100fe400008e0604 */
[----:B------:R-:W-:Y:S02]  /*4be10*/  IMAD.X R146, R77, 0x1, R4, P2 ;  /* 0x000000014d927824 */ /* 0x000fe400010e0604 */
[----:B------:R-:W3:Y:S01]  /*4be20*/  LDL.LU.64 R76, [R1+0x18c8] ;  /* 0x0018c800014c7983 */ /* 0x000ee20000300a00 */
[-C--:B------:R-:W-:Y:S02]  /*4be30*/  IADD3 R141, P1, PT, R54, R5.reuse, RZ ;  /* 0x00000005368d7210 */ /* 0x080fe40007f3e0ff */
[----:B------:R-:W-:-:S03]  /*4be40*/  IADD3 R143, P2, PT, R12, R5, RZ ;  /* 0x000000050c8f7210 */ /* 0x000fc60007f5e0ff */
[--C-:B------:R-:W-:Y:S02]  /*4be50*/  IMAD.X R140, R55, 0x1, R4.reuse, P1 ;  /* 0x00000001378c7824 */ /* 0x100fe400008e0604 */
[----:B------:R-:W3:Y:S01]  /*4be60*/  LDL.LU.64 R54, [R1+0x18c0] ;  /* 0x0018c00001367983 */ /* 0x000ee20000300a00 */
[----:B------:R-:W-:-:S03]  /*4be70*/  IMAD.X R142, R13, 0x1, R4, P2 ;  /* 0x000000010d8e7824 */ /* 0x000fc600010e0604 */
[----:B------:R-:W3:Y:S01]  /*4be80*/  LDL.LU.64 R12, [R1+0x18b8] ;  /* 0x0018b800010c7983 */ /* 0x000ee20000300a00 */
[----:B------:R-:W-:-:S05]  /*4be90*/  IADD3 R137, P1, PT, R74, R5, RZ ;  /* 0x000000054a897210 */ /* 0x000fca0007f3e0ff */
[----:B------:R-:W-:Y:S02]  /*4bea0*/  IMAD.X R136, R75, 0x1, R4, P1 ;  /* 0x000000014b887824 */ /* 0x000fe400008e0604 */
[----:B------:R-:W3:Y:S01]  /*4beb0*/  LDL.LU.64 R74, [R1+0x18b0] ;  /* 0x0018b000014a7983 */ /* 0x000ee20000300a00 */
[----:B------:R-:W-:-:S05]  /*4bec0*/  IADD3 R139, P2, PT, R50, R5, RZ ;  /* 0x00000005328b7210 */ /* 0x000fca0007f5e0ff */
[----:B------:R-:W-:Y:S02]  /*4bed0*/  IMAD.X R138, R51, 0x1, R4, P2 ;  /* 0x00000001338a7824 */ /* 0x000fe400010e0604 */
[----:B------:R-:W3:Y:S01]  /*4bee0*/  LDL.LU.64 R50, [R1+0x18a8] ;  /* 0x0018a80001327983 */ /* 0x000ee20000300a00 */
[-C--:B------:R-:W-:Y:S02]  /*4bef0*/  IADD3 R157, P1, PT, R72, R5.reuse, RZ ;  /* 0x00000005489d7210 */ /* 0x080fe40007f3e0ff */
[----:B----4-:R-:W-:-:S05]  /*4bf00*/  IADD3 R159, P2, PT, R10, R5, RZ ;  /* 0x000000050a9f7210 */ /* 0x010fca0007f5e0ff */
[----:B------:R-:W-:Y:S02]  /*4bf10*/  IMAD.X R158, R11, 0x1, R4, P2 ;  /* 0x000000010b9e7824 */ /* 0x000fe400010e0604 */
[----:B------:R-:W4:Y:S01]  /*4bf20*/  LDL.LU.64 R10, [R1+0x18a0] ;  /* 0x0018a000010a7983 */ /* 0x000f220000300a00 */
[----:B------:R-:W-:-:S03]  /*4bf30*/  IADD3.X R156, PT, PT, R73, R4, RZ, P1, !PT ;  /* 0x00000004499c7210 */ /* 0x000fc60000ffe4ff */
        /* <DEDUP_REMOVED lines=11> */
[--C-:B------:R-:W-:Y:S01]  /*4bff0*/  IMAD.X R166, R15, 0x1, R4.reuse, P1 ;  /* 0x000000010fa67824 */ /* 0x100fe200008e0604 */
[-C--:B------:R-:W-:Y:S02]  /*4c000*/  IADD3 R169, P1, PT, R172, R5.reuse, RZ ;  /* 0x00000005aca97210 */ /* 0x080fe40007f3e0ff */
[----:B------:R-:W3:Y:S03]  /*4c010*/  LDL.LU.64 R14, [R1+0x1878] ;  /* 0x00187800010e7983 */ /* 0x000ee60000300a00 */
[----:B------:R-:W-:Y:S01]  /*4c020*/  IMAD.X R168, R173, 0x1, R4, P1 ;  /* 0x00000001ada87824 */ /* 0x000fe200008e0604 */
[----:B------:R-:W-:-:S05]  /*4c030*/  IADD3 R171, P2, PT, R76, R5, RZ ;  /* 0x000000054cab7210 */ /* 0x000fca0007f5e0ff */
[----:B------:R-:W-:Y:S01]  /*4c040*/  IMAD.X R170, R77, 0x1, R4, P2 ;  /* 0x000000014daa7824 */ /* 0x000fe200010e0604 */
[-C--:B------:R-:W-:Y:S02]  /*4c050*/  IADD3 R173, P1, PT, R54, R5.reuse, RZ ;  /* 0x0000000536ad7210 */ /* 0x080fe40007f3e0ff */
[----:B------:R-:W-:-:S03]  /*4c060*/  IADD3 R175, P2, PT, R12, R5, RZ ;  /* 0x000000050caf7210 */ /* 0x000fc60007f5e0ff */
[--C-:B------:R-:W-:Y:S02]  /*4c070*/  IMAD.X R172, R55, 0x1, R4.reuse, P1 ;  /* 0x0000000137ac7824 */ /* 0x100fe400008e0604 */
[----:B------:R-:W3:Y:S01]  /*4c080*/  LDL.LU.64 R54, [R1+0x1870] ;  /* 0x0018700001367983 */ /* 0x000ee20000300a00 */
[----:B------:R-:W-:-:S03]  /*4c090*/  IMAD.X R174, R13, 0x1, R4, P2 ;  /* 0x000000010dae7824 */ /* 0x000fc600010e0604 */
[----:B------:R-:W3:Y:S01]  /*4c0a0*/  LDL.LU.64 R12, [R1+0x1868] ;  /* 0x00186800010c7983 */ /* 0x000ee20000300a00 */
[----:B------:R-:W-:-:S03]  /*4c0b0*/  IADD3 R177, P1, PT, R74, R5, RZ ;  /* 0x000000054ab17210 */ /* 0x000fc60007f3e0ff */
[----:B------:R-:W3:Y:S02]  /*4c0c0*/  LDL.LU.64 R204, [R1+0x1860] ;  /* 0x0018600001cc7983 */ /* 0x000ee40000300a00 */
[----:B------:R-:W-:Y:S01]  /*4c0d0*/  IMAD.X R176, R75, 0x1, R4, P1 ;  /* 0x000000014bb07824 */ /* 0x000fe200008e0604 */
[----:B------:R-:W-:-:S05]  /*4c0e0*/  IADD3 R179, P2, PT, R50, R5, RZ ;  /* 0x0000000532b37210 */ /* 0x000fca0007f5e0ff */
[----:B------:R-:W-:Y:S02]  /*4c0f0*/  IMAD.X R178, R51, 0x1, R4, P2 ;  /* 0x0000000133b27824 */ /* 0x000fe400010e0604 */
[----:B------:R-:W3:Y:S01]  /*4c100*/  LDL.LU.64 R50, [R1+0x1858] ;  /* 0x0018580001327983 */ /* 0x000ee20000300a00 */
[----:B----4-:R-:W-:-:S05]  /*4c110*/  IADD3 R185, P1, PT, R10, R5, RZ ;  /* 0x000000050ab97210 */ /* 0x010fca0007f3e0ff */
[--C-:B------:R-:W-:Y:S01]  /*4c120*/  IMAD.X R184, R11, 0x1, R4.reuse, P1 ;  /* 0x000000010bb87824 */ /* 0x100fe200008e0604 */
[----:B------:R-:W-:Y:S01]  /*4c130*/  IADD3 R187, P2, PT, R72, R5, RZ ;  /* 0x0000000548bb7210 */ /* 0x000fe20007f5e0ff */
[----:B------:R-:W4:Y:S04]  /*4c140*/  LDL.LU.64 R10, [R1+0x1850] ;  /* 0x00185000010a7983 */ /* 0x000f280000300a00 */
[----:B------:R-:W4:Y:S01]  /*4c150*/  LDL.LU.64 R208, [R1+0x1848] ;  /* 0x0018480001d07983 */ /* 0x000f220000300a00 */
[----:B------:R-:W-:-:S03]  /*4c160*/  IMAD.X R186, R73, 0x1, R4, P2 ;  /* 0x0000000149ba7824 */ /* 0x000fc600010e0604 */
[----:B------:R-:W4:Y:S04]  /*4c170*/  LDL.LU.64 R212, [R1+0x1840] ;  /* 0x0018400001d47983 */ /* 0x000f280000300a00 */
[----:B------:R-:W4:Y:S04]  /*4c180*/  LDL.LU.64 R76, [R1+0x1828] ;  /* 0x00182800014c7983 */ /* 0x000f280000300a00 */
[----:B------:R-:W4:Y:S01]  /*4c190*/  LDL.LU.64 R72, [R1+0x1820] ;  /* 0x0018200001487983 */ /* 0x000f220000300a00 */
[----:B------:R-:W-:-:S05]  /*4c1a0*/  IADD3 R189, P1, PT, R70, R5, RZ ;  /* 0x0000000546bd7210 */ /* 0x000fca0007f3e0ff */
[----:B------:R-:W-:Y:S01]  /*4c1b0*/  IMAD.X R188, R71, 0x1, R4, P1 ;  /* 0x0000000147bc7824 */ /* 0x000fe200008e0604 */
[----:B--2---:R-:W-:-:S05]  /*4c1c0*/  IADD3 R191, P2, PT, R52, R5, RZ ;  /* 0x0000000534bf7210 */ /* 0x004fca0007f5e0ff */
[----:B------:R-:W-:Y:S02]  /*4c1d0*/  IMAD.X R190, R53, 0x1, R4, P2 ;  /* 0x0000000135be7824 */ /* 0x000fe400010e0604 */
[----:B------:R-:W2:Y:S04]  /*4c1e0*/  LDL.LU.64 R52, [R1+0x1818] ;  /* 0x0018180001347983 */ /* 0x000ea80000300a00 */
[----:B------:R-:W2:Y:S04]  /*4c1f0*/  LDL.LU.64 R74, [R1+0x1810] ;  /* 0x00181000014a7983 */ /* 0x000ea80000300a00 */
[----:B------:R-:W2:Y:S01]  /*4c200*/  LDL.LU.64 R70, [R1+0x1808] ;  /* 0x0018080001467983 */ /* 0x000ea20000300a00 */
[----:B---3--:R-:W-:-:S02]  /*4c210*/  IADD3 R193, P1, PT, R56, R5, RZ ;  /* 0x0000000538c17210 */ /* 0x008fc40007f3e0ff */
[----:B------:R-:W-:-:S03]  /*4c220*/  IADD3 R195, P2, PT, R14, R5, RZ ;  /* 0x000000050ec37210 */ /* 0x000fc60007f5e0ff */
[--C-:B------:R-:W-:Y:S02]  /*4c230*/  IMAD.X R192, R57, 0x1, R4.reuse, P1 ;  /* 0x0000000139c07824 */ /* 0x100fe400008e0604 */
[----:B------:R-:W-:Y:S02]  /*4c240*/  IMAD.X R194, R15, 0x1, R4, P2 ;  /* 0x000000010fc27824 */ /* 0x000fe400010e0604 */
[----:B------:R-:W3:Y:S04]  /*4c250*/  LDL.LU.64 R14, [R1+0x1800] ;  /* 0x00180000010e7983 */ /* 0x000ee80000300a00 */
        /* <DEDUP_REMOVED lines=8> */
[----:B------:R-:W-:Y:S01]  /*4c2e0*/  IMAD.X R200, R205, 0x1, R4, P1 ;  /* 0x00000001cdc87824 */ /* 0x000fe200008e0604 */
[----:B------:R-:W-:-:S05]  /*4c2f0*/  IADD3 R203, P2, PT, R50, R5, RZ ;  /* 0x0000000532cb7210 */ /* 0x000fca0007f5e0ff */
[----:B------:R-:W-:Y:S02]  /*4c300*/  IMAD.X R202, R51, 0x1, R4, P2 ;  /* 0x0000000133ca7824 */ /* 0x000fe400010e0604 */
[----:B------:R-:W3:Y:S01]  /*4c310*/  LDL.LU.64 R50, [R1+0x17e0] ;  /* 0x0017e00001327983 */ /* 0x000ee20000300a00 */
[-C--:B----4-:R-:W-:Y:S02]  /*4c320*/  IADD3 R205, P1, PT, R10, R5.reuse, RZ ;  /* 0x000000050acd7210 */ /* 0x090fe40007f3e0ff */
[----:B------:R-:W-:-:S03]  /*4c330*/  IADD3 R207, P2, PT, R208, R5, RZ ;  /* 0x00000005d0cf7210 */ /* 0x000fc60007f5e0ff */
[--C-:B------:R-:W-:Y:S02]  /*4c340*/  IMAD.X R204, R11, 0x1, R4.reuse, P1 ;  /* 0x000000010bcc7824 */ /* 0x100fe400008e0604 */
[----:B------:R-:W4:Y:S01]  /*4c350*/  LDL.LU.64 R10, [R1+0x17d8] ;  /* 0x0017d800010a7983 */ /* 0x000f220000300a00 */
[----:B------:R-:W-:Y:S01]  /*4c360*/  IMAD.X R206, R209, 0x1, R4, P2 ;  /* 0x00000001d1ce7824 */ /* 0x000fe200010e0604 */
[-C--:B------:R-:W-:Y:S02]  /*4c370*/  IADD3 R209, P2, PT, R212, R5.reuse, RZ ;  /* 0x00000005d4d17210 */ /* 0x080fe40007f5e0ff */
[----:B------:R-:W-:-:S03]  /*4c380*/  IADD3 R211, P1, PT, R76, R5, RZ ;  /* 0x000000054cd37210 */ /* 0x000fc60007f3e0ff */
[--C-:B------:R-:W-:Y:S02]  /*4c390*/  IMAD.X R208, R213, 0x1, R4.reuse, P2 ;  /* 0x00000001d5d07824 */ /* 0x100fe400010e0604 */
[----:B------:R-:W-:Y:S01]  /*4c3a0*/  IMAD.X R210, R77, 0x1, R4, P1 ;  /* 0x000000014dd27824 */ /* 0x000fe200008e0604 */
[----:B------:R-:W-:-:S05]  /*4c3b0*/  IADD3 R213, P1, PT, R72, R5, RZ ;  /* 0x0000000548d57210 */ /* 0x000fca0007f3e0ff */
[----:B------:R-:W-:Y:S02]  /*4c3c0*/  IMAD.X R212, R73, 0x1, R4, P1 ;  /* 0x0000000149d47824 */ /* 0x000fe400008e0604 */
[----:B------:R-:W4:Y:S01]  /*4c3d0*/  LDL.LU.64 R72, [R1+0x17d0] ;  /* 0x0017d00001487983 */ /* 0x000f220000300a00 */
[-C--:B--2---:R-:W-:Y:S02]  /*4c3e0*/  IADD3 R215, P2, PT, R52, R5.reuse, RZ ;  /* 0x0000000534d77210 */ /* 0x084fe40007f5e0ff */
[----:B------:R-:W-:-:S03]  /*4c3f0*/  IADD3 R217, P1, PT, R74, R5, RZ ;  /* 0x000000054ad97210 */ /* 0x000fc60007f3e0ff */
[--C-:B------:R-:W-:Y:S02]  /*4c400*/  IMAD.X R214, R53, 0x1, R4.reuse, P2 ;  /* 0x0000000135d67824 */ /* 0x100fe400010e0604 */
[----:B------:R-:W2:Y:S01]  /*4c410*/  LDL.LU.64 R52, [R1+0x17c8] ;  /* 0x0017c80001347983 */ /* 0x000ea20000300a00 */
[----:B------:R-:W-:Y:S01]  /*4c420*/  IADD3 R219, P2, PT, R70, R5, RZ ;  /* 0x0000000546db7210 */ /* 0x000fe20007f5e0ff */
[----:B------:R-:W-:-:S04]  /*4c430*/  IMAD.X R216, R75, 0x1, R4, P1 ;  /* 0x000000014bd87824 */ /* 0x000fc800008e0604 */
[----:B------:R-:W-:Y:S01]  /*4c440*/  IMAD.X R218, R71, 0x1, R4, P2 ;  /* 0x0000000147da7824 */ /* 0x000fe200010e0604 */
[-C--:B---3--:R-:W-:Y:S02]  /*4c450*/  IADD3 R221, P1, PT, R14, R5.reuse, RZ ;  /* 0x000000050edd7210 */ /* 0x088fe40007f3e0ff */
        /* <DEDUP_REMOVED lines=8> */
[----:B------:R-:W-:-:S03]  /*4c4e0*/  IADD3 R225, P1, PT, R54, R5, RZ ;  /* 0x0000000536e17210 */ /* 0x000fc60007f3e0ff */
[----:B------:R-:W3:Y:S02]  /*4c4f0*/  LDL.LU.64 R56, [R1+0x17a8] ;  /* 0x0017a80001387983 */ /* 0x000ee40000300a00 */
[----:B------:R-:W-:Y:S01]  /*4c500*/  IMAD.X R224, R55, 0x1, R4, P1 ;  /* 0x0000000137e07824 */ /* 0x000fe200008e0604 */
[----:B------:R-:W-:-:S05]  /*4c510*/  IADD3 R229, P1, PT, R50, R5, RZ ;  /* 0x0000000532e57210 */ /* 0x000fca0007f3e0ff */
[--C-:B------:R-:W-:Y:S01]  /*4c520*/  IMAD.X R228, R51, 0x1, R4.reuse, P1 ;  /* 0x0000000133e47824 */ /* 0x100fe200008e0604 */
[-C--:B----4-:R-:W-:Y:S02]  /*4c530*/  IADD3 R231, P2, PT, R10, R5.reuse, RZ ;  /* 0x000000050ae77210 */ /* 0x090fe40007f5e0ff */
[----:B------:R-:W4:Y:S03]  /*4c540*/  LDL.LU R10, [R1+0x1e80] ;  /* 0x001e8000010a7983 */ /* 0x000f260000300800 */
[----:B------:R-:W-:Y:S01]  /*4c550*/  IMAD.X R230, R11, 0x1, R4, P2 ;  /* 0x000000010be67824 */ /* 0x000fe200010e0604 */
[----:B------:R-:W4:Y:S04]  /*4c560*/  LDL.LU R54, [R1+0x1e88] ;  /* 0x001e880001367983 */ /* 0x000f280000300800 */
[----:B------:R-:W4:Y:S04]  /*4c570*/  LDL.LU R50, [R1+0x1e90] ;  /* 0x001e900001327983 */ /* 0x000f280000300800 */
[----:B------:R-:W4:Y:S01]  /*4c580*/  LDL.LU R11, [R1+0x1e7c] ;  /* 0x001e7c00010b7983 */ /* 0x000f220000300800 */
[----:B------:R-:W-:-:S03]  /*4c590*/  IADD3 R241, P1, PT, R72, R5, RZ ;  /* 0x0000000548f17210 */ /* 0x000fc60007f3e0ff */
[----:B------:R-:W4:Y:S02]  /*4c5a0*/  LDL.LU R55, [R1+0x1e84] ;  /* 0x001e840001377983 */ /* 0x000f240000300800 */
[----:B------:R-:W-:Y:S01]  /*4c5b0*/  IMAD.X R240, R73, 0x1, R4, P1 ;  /* 0x0000000149f07824 */ /* 0x000fe200008e0604 */
[----:B--2---:R-:W-:-:S05]  /*4c5c0*/  IADD3 R243, P2, PT, R52, R5, RZ ;  /* 0x0000000534f37210 */ /* 0x004fca0007f5e0ff */
[----:B------:R-:W-:Y:S02]  /*4c5d0*/  IMAD.X R242, R53, 0x1, R4, P2 ;  /* 0x0000000135f27824 */ /* 0x000fe400010e0604 */
[----:B------:R-:W2:Y:S01]  /*4c5e0*/  LDL.LU R53, [R1+0x1e8c] ;  /* 0x001e8c0001357983 */ /* 0x000ea20000300800 */
[----:B---3--:R-:W-:-:S05]  /*4c5f0*/  IADD3 R245, P1, PT, R14, R5, RZ ;  /* 0x000000050ef57210 */ /* 0x008fca0007f3e0ff */
[----:B------:R-:W-:Y:S02]  /*4c600*/  IMAD.X R244, R15, 0x1, R4, P1 ;  /* 0x000000010ff47824 */ /* 0x000fe400008e0604 */
[----:B------:R-:W3:Y:S01]  /*4c610*/  LDL.LU.64 R14, [R1+0x17a0] ;  /* 0x0017a000010e7983 */ /* 0x000ee20000300a00 */
[----:B------:R-:W-:-:S05]  /*4c620*/  IADD3 R249, P1, PT, R12, R5, RZ ;  /* 0x000000050cf97210 */ /* 0x000fca0007f3e0ff */
[----:B------:R-:W-:Y:S02]  /*4c630*/  IMAD.X R248, R13, 0x1, R4, P1 ;  /* 0x000000010df87824 */ /* 0x000fe400008e0604 */
[----:B------:R-:W3:Y:S01]  /*4c640*/  LDL.LU.64 R12, [R1+0x1830] ;  /* 0x00183000010c7983 */ /* 0x000ee20000300a00 */
[----:B------:R-:W-:-:S03]  /*4c650*/  IADD3 R247, P2, PT, R70, R5, RZ ;  /* 0x0000000546f77210 */ /* 0x000fc60007f5e0ff */
[----:B------:R-:W3:Y:S02]  /*4c660*/  LDL.LU R72, [R1+0x8e0] ;  /* 0x0008e00001487983 */ /* 0x000ee40000300800 */
[--C-:B------:R-:W-:Y:S01]  /*4c670*/  IMAD.X R246, R71, 0x1, R4.reuse, P2 ;  /* 0x0000000147f67824 */ /* 0x100fe200010e0604 */
[----:B------:R-:W-:Y:S01]  /*4c680*/  IADD3 R251, P2, PT, R56, R5, RZ ;  /* 0x0000000538fb7210 */ /* 0x000fe20007f5e0ff */
[----:B------:R-:W3:Y:S04]  /*4c690*/  LDL.LU R73, [R1+0x8e4] ;  /* 0x0008e40001497983 */ /* 0x000ee80000300800 */
[----:B------:R-:W3:Y:S01]  /*4c6a0*/  LDL.LU R74, [R1+0x8e8] ;  /* 0x0008e800014a7983 */ /* 0x000ee20000300800 */
[----:B------:R-:W-:-:S03]  /*4c6b0*/  IMAD.X R250, R57, 0x1, R4, P2 ;  /* 0x0000000139fa7824 */ /* 0x000fc600010e0604 */
[----:B------:R-:W3:Y:S04]  /*4c6c0*/  LDL.LU R75, [R1+0x8ec] ;  /* 0x0008ec00014b7983 */ /* 0x000ee80000300800 */
[----:B------:R-:W3:Y:S04]  /*4c6d0*/  LDL.LU.64 R56, [R1+0x1838] ;  /* 0x0018380001387983 */ /* 0x000ee80000300a00 */
[----:B------:R-:W3:Y:S01]  /*4c6e0*/  LDL.LU R51, [R1+0x1e98] ;  /* 0x001e980001337983 */ /* 0x000ee20000300800 */
[-C--:B----4-:R-:W-:Y:S02]  /*4c6f0*/  IADD3 R10, P1, PT, R10, R3.reuse, RZ ;  /* 0x000000030a0a7210 */ /* 0x090fe40007f3e0ff */
[----:B------:R-:W-:-:S02]  /*4c700*/  IADD3 R54, P3, PT, R54, R3, RZ ;  /* 0x0000000336367210 */ /* 0x000fc40007f7e0ff */
[----:B------:R-:W-:Y:S01]  /*4c710*/  IADD3 R50, P4, PT, R50, R3, RZ ;  /* 0x0000000332327210 */ /* 0x000fe20007f9e0ff */
[----:B------:R4:W-:Y:S01]  /*4c720*/  STL [R1+0x1e80], R10 ;  /* 0x001e800a01007387 */ /* 0x0009e20000100800 */
[----:B------:R-:W-:-:S03]  /*4c730*/  IMAD.X R11, R11, 0x1, R2, P1 ;  /* 0x000000010b0b7824 */ /* 0x000fc600008e0602 */
[----:B------:R-:W-:Y:S01]  /*4c740*/  STL [R1+0x1e88], R54 ;  /* 0x001e883601007387 */ /* 0x000fe20000100800 */
[----:B------:R-:W-:-:S03]  /*4c750*/  IMAD.X R55, R55, 0x1, R2, P3 ;  /* 0x0000000137377824 */ /* 0x000fc600018e0602 */
[----:B------:R-:W-:Y:S04]  /*4c760*/  STL [R1+0x1e90], R50 ;  /* 0x001e903201007387 */ /* 0x000fe80000100800 */
[----:B------:R1:W-:Y:S04]  /*4c770*/  STL [R1+0x1e7c], R11 ;  /* 0x001e7c0b01007387 */ /* 0x0003e80000100800 */
[----:B------:R-:W-:Y:S01]  /*4c780*/  STL [R1+0x1e84], R55 ;  /* 0x001e843701007387 */ /* 0x000fe20000100800 */
[----:B--2---:R-:W-:-:S05]  /*4c790*/  IMAD.X R53, R53, 0x1, R2, P4 ;  /* 0x0000000135357824 */ /* 0x004fca00020e0602 */
[----:B------:R-:W-:Y:S04]  /*4c7a0*/  STL [R1+0x1e8c], R53 ;  /* 0x001e8c3501007387 */ /* 0x000fe80000100800 */
[----:B------:R-:W2:Y:S01]  /*4c7b0*/  LDL.LU R52, [R1+0x1e94] ;  /* 0x001e940001347983 */ /* 0x000ea20000300800 */
[----:B---3--:R-:W-:-:S05]  /*4c7c0*/  IADD3 R237, P5, PT, R14, R5, RZ ;  /* 0x000000050eed7210 */ /* 0x008fca0007fbe0ff */
[--C-:B------:R-:W-:Y:S01]  /*4c7d0*/  IMAD.X R236, R15, 0x1, R4.reuse, P5 ;  /* 0x000000010fec7824 */ /* 0x100fe200028e0604 */
[----:B------:R-:W-:Y:S02]  /*4c7e0*/  IADD3 R239, P5, PT, R12, R5, RZ ;  /* 0x000000050cef7210 */ /* 0x000fe40007fbe0ff */
[----:B------:R-:W3:Y:S03]  /*4c7f0*/  LDL.LU R12, [R1+0x8c0] ;  /* 0x0008c000010c7983 */ /* 0x000ee60000300800 */
[----:B------:R-:W-:Y:S02]  /*4c800*/  IMAD.X R238, R13, 0x1, R4, P5 ;  /* 0x000000010dee7824 */ /* 0x000fe400028e0604 */
[----:B------:R-:W3:Y:S04]  /*4c810*/  LDL.LU R13, [R1+0x8c4] ;  /* 0x0008c400010d7983 */ /* 0x000ee80000300800 */
[----:B------:R-:W3:Y:S01]  /*4c820*/  LDL.LU R14, [R1+0x8c8] ;  /* 0x0008c800010e7983 */ /* 0x000ee20000300800 */
[----:B-1----:R-:W1:Y:S01]  /*4c830*/  S2R R0, SR_TID.X ;  /* 0x0000000000007919 */ /* 0x002e620000002100 */
[----:B------:R-:W-:-:S04]  /*4c840*/  ISETP.GT.AND P2, PT, R7, 0xf, PT ;  /* 0x0000000f0700780c */ /* 0x000fc80003f44270 */
[----:B------:R-:W-:Y:S02]  /*4c850*/  SEL R9, RZ, 0x4, !P2 ;  /* 0x00000004ff097807 */ /* 0x000fe40005000000 */
[C---:B------:R-:W-:Y:S02]  /*4c860*/  ISETP.GT.AND P6, PT, R7.reuse, 0x13, PT ;  /* 0x000000130700780c */ /* 0x040fe40003fc4270 */
[C---:B------:R-:W-:Y:S02]  /*4c870*/  ISETP.GT.AND P4, PT, R7.reuse, 0x17, PT ;  /* 0x000000170700780c */ /* 0x040fe40003f84270 */
[C---:B------:R-:W-:Y:S02]  /*4c880*/  ISETP.GT.AND P1, PT, R7.reuse, 0x1b, PT ;  /* 0x0000001b0700780c */ /* 0x040fe40003f24270 */
[----:B------:R-:W-:Y:S01]  /*4c890*/  ISETP.GT.AND P2, PT, R7, 0x1f, PT ;  /* 0x0000001f0700780c */ /* 0x000fe20003f44270 */
[----:B------:R-:W-:Y:S01]  /*4c8a0*/  HMMA.1688.F32.TF32 R72, R232, R122, R72 ;  /* 0x0000007ae848723c */ /* 0x000fe20000081048 */
[----:B------:R-:W-:Y:S01]  /*4c8b0*/  IMAD.MOV.U32 R15, RZ, RZ, R6 ;  /* 0x000000ffff0f7224 */ /* 0x000fe200078e0006 */
[----:B-1----:R-:W-:-:S04]  /*4c8c0*/  LOP3.LUT R0, R0, 0x1f, RZ, 0xc0, !PT ;  /* 0x0000001f00007812 */ /* 0x002fc800078ec0ff */
[----:B------:R-:W-:Y:S02]  /*4c8d0*/  ISETP.GE.AND P3, PT, R0, R7, PT ;  /* 0x000000070000720c */ /* 0x000fe40003f66270 */
[----:B------:R-:W-:-:S04]  /*4c8e0*/  SEL R7, R9, RZ, !P0 ;  /* 0x000000ff09077207 */ /* 0x000fc80004000000 */
[----:B------:R-:W-:Y:S02]  /*4c8f0*/  ISETP.NE.U32.AND P5, PT, R7, RZ, PT ;  /* 0x000000ff0700720c */ /* 0x000fe40003fa5070 */
[----:B------:R-:W-:Y:S02]  /*4c900*/  SEL R7, RZ, 0x4, !P4 ;  /* 0x00000004ff077807 */ /* 0x000fe40006000000 */
[----:B------:R-:W-:-:S05]  /*4c910*/  IADD3 R51, P4, PT, R51, R3, RZ ;  /* 0x0000000333337210 */ /* 0x000fca0007f9e0ff */
[----:B------:R-:W-:Y:S04]  /*4c920*/  STL [R1+0x1e98], R51 ;  /* 0x001e983301007387 */ /* 0x000fe80000100800 */
[----:B------:R4:W-:Y:S02]  /*4c930*/  LDGSTS.E [R8+0x11e00], desc[UR74][R10.64], P5 ;  /* 0x11e000000a087fae */ /* 0x0009e4000a9a104a */
[----:B----4-:R-:W-:Y:S01]  /*4c940*/  MOV R10, R54 ;  /* 0x00000036000a7202 */ /* 0x010fe20000000f00 */
[----:B------:R-:W-:-:S05]  /*4c950*/  IMAD.MOV.U32 R11, RZ, RZ, R55 ;  /* 0x000000ffff0b7224 */ /* 0x000fca00078e0037 */
[----:B------:R1:W-:Y:S01]  /*4c960*/  LDGSTS.E [R8+0x11e80], desc[UR74][R10.64], P5 ;  /* 0x11e800000a087fae */ /* 0x0003e2000a9a104a */
[----:B------:R-:W-:Y:S02]  /*4c970*/  SEL R9, RZ, 0x4, !P6 ;  /* 0x00000004ff097807 */ /* 0x000fe40007000000 */
[----:B------:R-:W-:Y:S01]  /*4c980*/  IADD3 R6, P6, PT, R56, R5, RZ ;  /* 0x0000000538067210 */ /* 0x000fe20007fde0ff */
[----:B-1----:R-:W-:Y:S02]  /*4c990*/  IMAD.MOV.U32 R10, RZ, RZ, R50 ;  /* 0x000000ffff0a7224 */ /* 0x002fe400078e0032 */
[----:B------:R-:W-:-:S05]  /*4c9a0*/  IMAD.MOV.U32 R11, RZ, RZ, R53 ;  /* 0x000000ffff0b7224 */ /* 0x000fca00078e0035 */
[----:B------:R1:W-:Y:S01]  /*4c9b0*/  LDGSTS.E [R8+0x11f00], desc[UR74][R10.64], P5 ;  /* 0x11f000000a087fae */ /* 0x0003e2000a9a104a */
[----:B------:R-:W-:Y:S02]  /*4c9c0*/  IMAD.X R0, R57, 0x1, R4, P6 ;  /* 0x0000000139007824 */ /* 0x000fe400030e0604 */
[----:B-1----:R-:W-:Y:S02]  /*4c9d0*/  IMAD.MOV.U32 R10, RZ, RZ, R51 ;  /* 0x000000ffff0a7224 */ /* 0x002fe400078e0033 */
[----:B--2---:R-:W-:-:S05]  /*4c9e0*/  IMAD.X R52, R52, 0x1, R2, P4 ;  /* 0x0000000134347824 */ /* 0x004fca00020e0602 */
[----:B------:R-:W-:Y:S04]  /*4c9f0*/  STL [R1+0x1e94], R52 ;  /* 0x001e943401007387 */ /* 0x000fe80000100800 */
[----:B------:R1:W-:Y:S04]  /*4ca00*/  STL.64 [R1+0xa20], R72 ;  /* 0x000a204801007387 */ /* 0x0003e80000100a00 */
[----:B------:R2:W-:Y:S04]  /*4ca10*/  STL.64 [R1+0xa28], R74 ;  /* 0x000a284a01007387 */ /* 0x0005e80000100a00 */
[----:B-1----:R-:W4:Y:S04]  /*4ca20*/  LDL.LU R72, [R1+0x890] ;  /* 0x0008900001487983 */ /* 0x002f280000300800 */
[----:B------:R-:W4:Y:S04]  /*4ca30*/  LDL.LU R73, [R1+0x894] ;  /* 0x0008940001497983 */ /* 0x000f280000300800 */
[----:B--2---:R-:W4:Y:S04]  /*4ca40*/  LDL.LU R74, [R1+0x898] ;  /* 0x00089800014a7983 */ /* 0x004f280000300800 */
[----:B------:R-:W4:Y:S01]  /*4ca50*/  LDL.LU R75, [R1+0x89c] ;  /* 0x00089c00014b7983 */ /* 0x000f220000300800 */
[----:B------:R-:W-:-:S03]  /*4ca60*/  IMAD.MOV.U32 R11, RZ, RZ, R52 ;  /* 0x000000ffff0b7224 */ /* 0x000fc600078e0034 */
[----:B------:R-:W2:Y:S04]  /*4ca70*/  LDL.LU R55, [R1+0x1f00] ;  /* 0x001f000001377983 */ /* 0x000ea80000300800 */
[----:B------:R-:W2:Y:S04]  /*4ca80*/  LDL.LU R53, [R1+0x1f08] ;  /* 0x001f080001357983 */ /* 0x000ea80000300800 */
[----:B------:R-:W2:Y:S04]  /*4ca90*/  LDL.LU R50, [R1+0x1f10] ;  /* 0x001f100001327983 */ /* 0x000ea80000300800 */
[----:B------:R1:W-:Y:S01]  /*4caa0*/  LDGSTS.E [R8+0x11f80], desc[UR74][R10.64], P5 ;  /* 0x11f800000a087fae */ /* 0x0003e2000a9a104a */
[----:B---3--:R-:W-:-:S15]  /*4cab0*/  HMMA.1688.F32.TF32 R12, R232, R126, R12 ;  /* 0x0000007ee80c723c */ /* 0x008fde000008100c */
[----:B------:R-:W-:-:S04]  /*4cac0*/  NOP ;  /* 0x0000000000007918 */ /* 0x000fc80000000000 */
[----:B------:R-:W-:Y:S04]  /*4cad0*/  STL.64 [R1+0xa30], R12 ;  /* 0x000a300c01007387 */ /* 0x000fe80000100a00 */
[----:B------:R3:W-:Y:S04]  /*4cae0*/  STL.64 [R1+0xa38], R14 ;  /* 0x000a380e01007387 */ /* 0x0007e80000100a00 */
[----:B---3--:R-:W3:Y:S04]  /*4caf0*/  LDL.LU.64 R14, [R1+0x2630] ;  /* 0x00263000010e7983 */ /* 0x008ee80000300a00 */
[----:B------:R-:W3:Y:S04]  /*4cb00*/  LDL.LU.64 R12, [R1+0x2628] ;  /* 0x00262800010c7983 */ /* 0x000ee80000300a00 */
[----:B------:R-:W1:Y:S04]  /*4cb10*/  LDL.LU R10, [R1+0x1efc] ;  /* 0x001efc00010a7983 */ /* 0x000e680000300800 */
[----:B------:R-:W3:Y:S04]  /*4cb20*/  LDL.LU R71, [R1+0x1f04] ;  /* 0x001f040001477983 */ /* 0x000ee80000300800 */
[----:B------:R-:W3:Y:S04]  /*4cb30*/  LDL.LU R57, [R1+0x1f0c] ;  /* 0x001f0c0001397983 */ /* 0x000ee80000300800 */
[----:B------:R-:W3:Y:S04]  /*4cb40*/  LDL.LU R70, [R1+0x1f14] ;  /* 0x001f140001467983 */ /* 0x000ee80000300800 */
[----:B------:R-:W3:Y:S04]  /*4cb50*/  LDL.LU R56, [R1+0x1f18] ;  /* 0x001f180001387983 */ /* 0x000ee80000300800 */
[----:B------:R-:W3:Y:S04]  /*4cb60*/  LDL.LU R54, [R1+0x1f7c] ;  /* 0x001f7c0001367983 */ /* 0x000ee80000300800 */
[----:B------:R-:W3:Y:S01]  /*4cb70*/  LDL.LU R52, [R1+0x1f80] ;  /* 0x001f800001347983 */ /* 0x000ee20000300800 */
[----:B------:R-:W-:-:S02]  /*4cb80*/  SEL R9, R9, RZ, !P0 ;  /* 0x000000ff09097207 */ /* 0x000fc40004000000 */
[----:B------:R-:W-:Y:S01]  /*4cb90*/  SEL R7, R7, RZ, !P0 ;  /* 0x000000ff07077207 */ /* 0x000fe20004000000 */
[----:B------:R-:W3:Y:S01]  /*4cba0*/  LDL.LU R51, [R1+0x1f88] ;  /* 0x001f880001337983 */ /* 0x000ee20000300800 */
[----:B------:R-:W-:Y:S02]  /*4cbb0*/  ISETP.NE.U32.AND P4, PT, R9, RZ, PT ;  /* 0x000000ff0900720c */ /* 0x000fe40003f85070 */
[----:B------:R-:W-:Y:S02]  /*4cbc0*/  SEL R9, RZ, 0x4, !P1 ;  /* 0x00000004ff097807 */ /* 0x000fe40004800000 */
[----:B------:R-:W-:Y:S02]  /*4cbd0*/  ISETP.NE.U32.AND P1, PT, R7, RZ, PT ;  /* 0x000000ff0700720c */ /* 0x000fe40003f25070 */
[----:B------:R-:W-:Y:S02]  /*4cbe0*/  SEL R7, R9, RZ, !P0 ;  /* 0x000000ff09077207 */ /* 0x000fe40004000000 */
[----:B------:R-:W-:-:S02]  /*4cbf0*/  SEL R9, RZ, 0x4, !P2 ;  /* 0x00000004ff097807 */ /* 0x000fc40005000000 */
[----:B------:R-:W-:Y:S02]  /*4cc00*/  ISETP.NE.U32.AND P5, PT, R7, RZ, PT ;  /* 0x000000ff0700720c */ /* 0x000fe40003fa5070 */
[----:B------:R-:W-:Y:S02]  /*4cc10*/  SEL R7, RZ, 0x4, P3 ;  /* 0x00000004ff077807 */ /* 0x000fe40001800000 */
[----:B------:R-:W-:Y:S02]  /*4cc20*/  SEL R9, R9, RZ, !P0 ;  /* 0x000000ff09097207 */ /* 0x000fe40004000000 */
[----:B------:R-:W-:Y:S01]  /*4cc30*/  SEL R7, R7, RZ, !P0 ;  /* 0x000000ff07077207 */ /* 0x000fe20004000000 */
[----:B----4-:R-:W-:Y:S01]  /*4cc40*/  HMMA.1688.F32.TF32 R72, R232, R130, R72 ;  /* 0x00000082e848723c */ /* 0x010fe20000081048 */
[-C--:B--2---:R-:W-:Y:S02]  /*4cc50*/  IADD3 R55, P3, PT, R55, R3.reuse, RZ ;  /* 0x0000000337377210 */ /* 0x084fe40007f7e0ff */
[----:B------:R-:W-:-:S02]  /*4cc60*/  IADD3 R53, P2, PT, R53, R3, RZ ;  /* 0x0000000335357210 */ /* 0x000fc40007f5e0ff */
[----:B------:R-:W-:Y:S01]  /*4cc70*/  IADD3 R50, P0, PT, R50, R3, RZ ;  /* 0x0000000332327210 */ /* 0x000fe20007f1e0ff */
[----:B------:R-:W-:Y:S04]  /*4cc80*/  STL [R1+0x1f00], R55 ;  /* 0x001f003701007387 */ /* 0x000fe80000100800 */
[----:B------:R-:W-:Y:S04]  /*4cc90*/  STL [R1+0x1f08], R53 ;  /* 0x001f083501007387 */ /* 0x000fe80000100800 */
[----:B------:R-:W-:Y:S01]  /*4cca0*/  STL [R1+0x1f10], R50 ;  /* 0x001f103201007387 */ /* 0x000fe20000100800 */
[----:B-1----:R-:W-:-:S02]  /*4ccb0*/  IMAD.X R10, R10, 0x1, R2, P3 ;  /* 0x000000010a0a7824 */ /* 0x002fc400018e0602 */
[----:B---3--:R-:W-:-:S03]  /*4ccc0*/  IMAD.X R71, R71, 0x1, R2, P2 ;  /* 0x0000000147477824 */ /* 0x008fc600010e0602 */
[----:B------:R1:W-:Y:S01]  /*4ccd0*/  STL [R1+0x1efc], R10 ;  /* 0x001efc0a01007387 */ /* 0x0003e20000100800 */
[----:B------:R-:W-:-:S03]  /*4cce0*/  IMAD.X R57, R57, 0x1, R2, P0 ;  /* 0x0000000139397824 */ /* 0x000fc600000e0602 */
[----:B------:R-:W-:Y:S01]  /*4ccf0*/  STL [R1+0x1f04], R71 ;  /* 0x001f044701007387 */ /* 0x000fe20000100800 */
[----:B------:R-:W-:-:S03]  /*4cd00*/  IMAD.MOV.U32 R11, RZ, RZ, R10 ;  /* 0x000000ffff0b7224 */ /* 0x000fc600078e000a */
[----:B------:R2:W-:Y:S01]  /*4cd10*/  STL [R1+0x1f0c], R57 ;  /* 0x001f0c3901007387 */ /* 0x0005e20000100800 */
[----:B------:R-:W-:-:S03]  /*4cd20*/  IADD3 R56, P0, PT, R56, R3, RZ ;  /* 0x0000000338387210 */ /* 0x000fc60007f1e0ff */
[----:B------:R-:W-:Y:S01]  /*4cd30*/  STL.64 [R1+0xa50], R72 ;  /* 0x000a504801007387 */ /* 0x000fe20000100a00 */
[----:B-1----:R-:W-:Y:S01]  /*4cd40*/  IMAD.MOV.U32 R10, RZ, RZ, R55 ;  /* 0x000000ffff0a7224 */ /* 0x002fe200078e0037 */
[----:B------:R-:W-:Y:S02]  /*4cd50*/  ISETP.NE.U32.AND P3, PT, R9, RZ, PT ;  /* 0x000000ff0900720c */ /* 0x000fe40003f65070 */
[----:B------:R-:W-:Y:S04]  /*4cd60*/  STL.64 [R1+0xa58], R74 ;  /* 0x000a584a01007387 */ /* 0x000fe80000100a00 */
[----:B------:R-:W3:Y:S04]  /*4cd70*/  LDL.LU R55, [R1+0x1f84] ;  /* 0x001f840001377983 */ /* 0x000ee80000300800 */
[----:B------:R1:W-:Y:S04]  /*4cd80*/  STL [R1+0x1f18], R56 ;  /* 0x001f183801007387 */ /* 0x0003e80000100800 */
[----:B------:R-:W4:Y:S01]  /*4cd90*/  LDL.LU R9, [R1+0x1f90] ;  /* 0x001f900001097983 */ /* 0x000f220000300800 */
[----:B------:R-:W-:Y:S01]  /*4cda0*/  IMAD.X R70, R70, 0x1, R2, P0 ;  /* 0x0000000146467824 */ /* 0x000fe200000e0602 */
[----:B------:R-:W-:-:S02]  /*4cdb0*/  IADD3 R52, P0, PT, R52, R3, RZ ;  /* 0x0000000334347210 */ /* 0x000fc40007f1e0ff */
[----:B------:R1:W-:Y:S02]  /*4cdc0*/  LDGSTS.E [R8+0x12600], desc[UR74][R10.64], P4 ;  /* 0x126000000a087fae */ /* 0x0003e4000a1a104a */
[----:B-1----:R-:W-:Y:S02]  /*4cdd0*/  IMAD.MOV.U32 R10, RZ, RZ, R53 ;  /* 0x000000ffff0a7224 */ /* 0x002fe400078e0035 */
[----:B------:R-:W-:Y:S01]  /*4cde0*/  IMAD.MOV.U32 R11, RZ, RZ, R71 ;  /* 0x000000ffff0b7224 */ /* 0x000fe200078e0047 */
[----:B------:R-:W4:Y:S04]  /*4cdf0*/  LDL.LU R53, [R1+0x1f98] ;  /* 0x001f980001357983 */ /* 0x000f280000300800 */
[----:B------:R-:W-:Y:S04]  /*4ce00*/  STL [R1+0x1f14], R70 ;  /* 0x001f144601007387 */ /* 0x000fe80000100800 */
[----:B------:R1:W-:Y:S04]  /*4ce10*/  LDGSTS.E [R8+0x12680], desc[UR74][R10.64], P4 ;  /* 0x126800000a087fae */ /* 0x0003e8000a1a104a */
[----:B------:R-:W-:Y:S01]  /*4ce20*/  STL [R1+0x1f80], R52 ;  /* 0x001f803401007387 */ /* 0x000fe20000100800 */
[----:B-1----:R-:W-:-:S03]  /*4ce30*/  IMAD.MOV.U32 R11, RZ, RZ, R57 ;  /* 0x000000ffff0b7224 */ /* 0x002fc600078e0039 */
[----:B--2---:R-:W2:Y:S01]  /*4ce40*/  LDL.LU R57, [R1+0x1f8c] ;  /* 0x001f8c0001397983 */ /* 0x004ea20000300800 */
[----:B------:R-:W-:Y:S02]  /*4ce50*/  IMAD.MOV.U32 R10, RZ, RZ, R50 ;  /* 0x000000ffff0a7224 */ /* 0x000fe400078e0032 */
[----:B------:R-:W-:Y:S01]  /*4ce60*/  IMAD.X R54, R54, 0x1, R2, P0 ;  /* 0x0000000136367824 */ /* 0x000fe200000e0602 */
[----:B------:R-:W2:Y:S01]  /*4ce70*/  LDL.LU R50, [R1+0x2000] ;  /* 0x0020000001327983 */ /* 0x000ea20000300800 */
[----:B------:R-:W-:-:S03]  /*4ce80*/  IADD3 R51, P0, PT, R51, R3, RZ ;  /* 0x0000000333337210 */ /* 0x000fc60007f1e0ff */
[----:B------:R1:W-:Y:S01]  /*4ce90*/  LDGSTS.E [R8+0x12700], desc[UR74][R10.64], P4 ;  /* 0x127000000a087fae */ /* 0x0003e2000a1a104a */
[----:B------:R-:W-:Y:S01]  /*4cea0*/  ISETP.NE.U32.AND P2, PT, R7, RZ, PT ;  /* 0x000000ff0700720c */ /* 0x000fe20003f45070 */
[----:B-1----:R-:W-:Y:S02]  /*4ceb0*/  IMAD.MOV.U32 R10, RZ, RZ, R56 ;  /* 0x000000ffff0a7224 */ /* 0x002fe400078e0038 */
[----:B------:R-:W-:Y:S01]  /*4cec0*/  IMAD.MOV.U32 R11, RZ, RZ, R70 ;  /* 0x000000ffff0b7224 */ /* 0x000fe200078e0046 */
[----:B------:R-:W2:Y:S04]  /*4ced0*/  LDL.LU R56, [R1+0x1f94] ;  /* 0x001f940001387983 */ /* 0x000ea80000300800 */
[----:B------:R1:W-:Y:S04]  /*4cee0*/  LDGSTS.E [R8+0x12780], desc[UR74][R10.64], P4 ;  /* 0x127800000a087fae */ /* 0x0003e8000a1a104a */
[----:B------:R1:W-:Y:S04]  /*4cef0*/  STL [R1+0x1f7c], R54 ;  /* 0x001f7c3601007387 */ /* 0x0003e80000100800 */
[----:B------:R-:W2:Y:S01]  /*4cf00*/  LDL.LU R7, [R1+0x2008] ;  /* 0x0020080001077983 */ /* 0x000ea20000300800 */
[----:B-1----:R-:W-:-:S02]  /*4cf10*/  IMAD.MOV.U32 R10, RZ, RZ, R52 ;  /* 0x000000ffff0a7224 */ /* 0x002fc400078e0034 */
[----:B------:R-:W-:Y:S01]  /*4cf20*/  IMAD.MOV.U32 R11, RZ, RZ, R54 ;  /* 0x000000ffff0b7224 */ /* 0x000fe200078e0036 */
[----:B------:R-:W-:Y:S04]  /*4cf30*/  STL [R1+0x1f88], R51 ;  /* 0x001f883301007387 */ /* 0x000fe80000100800 */
[----:B------:R-:W2:Y:S04]  /*4cf40*/  LDL.LU R54, [R1+0x1ffc] ;  /* 0x001ffc0001367983 */ /* 0x000ea80000300800 */
[----:B------:R1:W-:Y:S02]  /*4cf50*/  LDGSTS.E [R8+0x12e00], desc[UR74][R10.64], P1 ;  /* 0x12e000000a087fae */ /* 0x0003e400089a104a */
[----:B-1----:R-:W-:-:S02]  /*4cf60*/  IMAD.MOV.U32 R10, RZ, RZ, R51 ;  /* 0x000000ffff0a7224 */ /* 0x002fc400078e0033 */
[----:B---3--:R-:W-:Y:S01]  /*4cf70*/  IMAD.X R55, R55, 0x1, R2, P0 ;  /* 0x0000000137377824 */ /* 0x008fe200000e0602 */
[----:B----4-:R-:W-:-:S03]  /*4cf80*/  IADD3 R9, P4, PT, R9, R3, RZ ;  /* 0x0000000309097210 */ /* 0x010fc60007f9e0ff */
[----:B------:R-:W-:Y:S02]  /*4cf90*/  IMAD.MOV.U32 R11, RZ, RZ, R55 ;  /* 0x000000ffff0b7224 */ /* 0x000fe400078e0037 */
[----:B------:R-:W-:Y:S04]  /*4cfa0*/  STL [R1+0x1f90], R9 ;  /* 0x001f900901007387 */ /* 0x000fe80000100800 */
[----:B------:R1:W-:Y:S04]  /*4cfb0*/  STL [R1+0x1f84], R55 ;  /* 0x001f843701007387 */ /* 0x0003e80000100800 */
[----:B------:R-:W3:Y:S04]  /*4cfc0*/  LDL.LU R52, [R1+0x2010] ;  /* 0x0020100001347983 */ /* 0x000ee80000300800 */
[----:B------:R4:W-:Y:S01]  /*4cfd0*/  LDGSTS.E [R8+0x12e80], desc[UR74][R10.64], P1 ;  /* 0x12e800000a087fae */ /* 0x0009e200089a104a */
[----:B------:R-:W-:-:S03]  /*4cfe0*/  IADD3 R53, P0, PT, R53, R3, RZ ;  /* 0x0000000335357210 */ /* 0x000fc60007f1e0ff */
[----:B-1----:R-:W3:Y:S04]  /*4cff0*/  LDL.LU R55, [R1+0x2004] ;  /* 0x0020040001377983 */ /* 0x002ee80000300800 */
[----:B------:R-:W-:Y:S01]  /*4d000*/  STL [R1+0x1f98], R53 ;  /* 0x001f983501007387 */ /* 0x000fe20000100800 */
[----:B--2---:R-:W-:-:S05]  /*4d010*/  IMAD.X R57, R57, 0x1, R2, P4 ;  /* 0x0000000139397824 */ /* 0x004fca00020e0602 */
[----:B------:R1:W-:Y:S04]  /*4d020*/  STL [R1+0x1f8c], R57 ;  /* 0x001f8c3901007387 */ /* 0x0003e80000100800 */
[----:B------:R-:W2:Y:S04]  /*4d030*/  LDL.LU R51, [R1+0x2018] ;  /* 0x0020180001337983 */ /* 0x000ea80000300800 */
[----:B------:R-:W2:Y:S01]  /*4d040*/  LDL.LU R70, [R1+0x200c] ;  /* 0x00200c0001467983 */ /* 0x000ea20000300800 */
[----:B----4-:R-:W-:Y:S02]  /*4d050*/  IMAD.MOV.U32 R10, RZ, RZ, R9 ;  /* 0x000000ffff0a7224 */ /* 0x010fe400078e0009 */
[----:B------:R-:W-:Y:S01]  /*4d060*/  IMAD.MOV.U32 R11, RZ, RZ, R57 ;  /* 0x000000ffff0b7224 */ /* 0x000fe200078e0039 */
[----:B------:R-:W-:-:S04]  /*4d070*/  IADD3 R50, P4, PT, R50, R3, RZ ;  /* 0x0000000332327210 */ /* 0x000fc80007f9e0ff */
[----:B------:R4:W-:Y:S01]  /*4d080*/  LDGSTS.E [R8+0x12f00], desc[UR74][R10.64], P1 ;  /* 0x12f000000a087fae */ /* 0x0009e200089a104a */
[----:B------:R-:W-:-:S03]  /*4d090*/  IMAD.X R56, R56, 0x1, R2, P0 ;  /* 0x0000000138387824 */ /* 0x000fc600000e0602 */
[----:B------:R-:W-:Y:S04]  /*4d0a0*/  STL [R1+0x2000], R50 ;  /* 0x0020003201007387 */ /* 0x000fe80000100800 */
[----:B------:R1:W-:Y:S01]  /*4d0b0*/  STL [R1+0x1f94], R56 ;  /* 0x001f943801007387 */ /* 0x0003e20000100800 */
[----:B----4-:R-:W-:-:S03]  /*4d0c0*/  IMAD.MOV.U32 R10, RZ, RZ, R53 ;  /* 0x000000ffff0a7224 */ /* 0x010fc600078e0035 */
[----:B------:R-:W4:Y:S01]  /*4d0d0*/  LDL.LU R9, [R1+0x2080] ;  /* 0x0020800001097983 */ /* 0x000f220000300800 */
[----:B------:R-:W-:Y:S01]  /*4d0e0*/  IMAD.MOV.U32 R11, RZ, RZ, R56 ;  /* 0x000000ffff0b7224 */ /* 0x000fe200078e0038 */
[----:B------:R-:W-:Y:S02]  /*4d0f0*/  IADD3 R7, P0, PT, R7, R3, RZ ;  /* 0x0000000307077210 */ /* 0x000fe40007f1e0ff */
[----:B-1----:R-:W4:Y:S04]  /*4d100*/  LDL.LU R57, [R1+0x2014] ;  /* 0x0020140001397983 */ /* 0x002f280000300800 */
[----:B------:R1:W-:Y:S01]  /*4d110*/  LDGSTS.E [R8+0x12f80], desc[UR74][R10.64], P1 ;  /* 0x12f800000a087fae */ /* 0x0003e200089a104a */
[----:B------:R-:W-:-:S03]  /*4d120*/  IMAD.X R54, R54, 0x1, R2, P4 ;  /* 0x0000000136367824 */ /* 0x000fc600020e0602 */
[----:B------:R-:W-:Y:S04]  /*4d130*/  STL [R1+0x2008], R7 ;  /* 0x0020080701007387 */ /* 0x000fe80000100800 */
[----:B------:R3:W-:Y:S04]  /*4d140*/  STL [R1+0x1ffc], R54 ;  /* 0x001ffc3601007387 */ /* 0x0007e80000100800 */
[----:B------:R-:W4:Y:S01]  /*4d150*/  LDL.LU R53, [R1+0x2088] ;  /* 0x0020880001357983 */ /* 0x000f220000300800 */
[----:B-1----:R-:W-:-:S03]  /*4d160*/  IMAD.MOV.U32 R11, RZ, RZ, R54 ;  /* 0x000000ffff0b7224 */ /* 0x002fc600078e0036 */
[----:B------:R-:W4:Y:S01]  /*4d170*/  LDL.LU R56, [R1+0x207c] ;  /* 0x00207c0001387983 */ /* 0x000f220000300800 */
[----:B------:R-:W-:-:S05]  /*4d180*/  IMAD.MOV.U32 R10, RZ, RZ, R50 ;  /* 0x000000ffff0a7224 */ /* 0x000fca00078e0032 */
[----:B------:R1:W-:Y:S02]  /*4d190*/  LDGSTS.E [R8+0x13600], desc[UR74][R10.64], P5 ;  /* 0x136000000a087fae */ /* 0x0003e4000a9a104a */
[----:B-1----:R-:W-:Y:S01]  /*4d1a0*/  IMAD.MOV.U32 R10, RZ, RZ, R7 ;  /* 0x000000ffff0a7224 */ /* 0x002fe200078e0007 */
[----:B---3--:R-:W-:Y:S01]  /*4d1b0*/  IADD3 R52, P1, PT, R52, R3, RZ ;  /* 0x0000000334347210 */ /* 0x008fe20007f3e0ff */
[----:B------:R-:W-:-:S04]  /*4d1c0*/  IMAD.X R55, R55, 0x1, R2, P0 ;  /* 0x0000000137377824 */ /* 0x000fc800000e0602 */
[----:B------:R-:W-:Y:S04]  /*4d1d0*/  STL [R1+0x2010], R52 ;  /* 0x0020103401007387 */ /* 0x000fe80000100800 */
[----:B------:R1:W-:Y:S04]  /*4d1e0*/  STL [R1+0x2004], R55 ;  /* 0x0020043701007387 */ /* 0x0003e80000100800 */
[----:B------:R-:W3:Y:S04]  /*4d1f0*/  LDL.LU R54, [R1+0x2084] ;  /* 0x0020840001367983 */ /* 0x000ee80000300800 */
[----:B------:R-:W3:Y:S01]  /*4d200*/  LDL.LU R50, [R1+0x2090] ;  /* 0x0020900001327983 */ /* 0x000ee20000300800 */
[----:B------:R-:W-:-:S03]  /*4d210*/  IMAD.MOV.U32 R11, RZ, RZ, R55 ;  /* 0x000000ffff0b7224 */ /* 0x000fc600078e0037 */
[----:B-1----:R-:W3:Y:S04]  /*4d220*/  LDL.LU R55, [R1+0x208c] ;  /* 0x00208c0001377983 */ /* 0x002ee80000300800 */
[----:B------:R1:W-:Y:S01]  /*4d230*/  LDGSTS.E [R8+0x13680], desc[UR74][R10.64], P5 ;  /* 0x136800000a087fae */ /* 0x0003e2000a9a104a */
[----:B--2---:R-:W-:Y:S01]  /*4d240*/  IADD3 R51, P0, PT, R51, R3, RZ ;  /* 0x0000000333337210 */ /* 0x004fe20007f1e0ff */
[----:B------:R-:W-:-:S04]  /*4d250*/  IMAD.X R70, R70, 0x1, R2, P1 ;  /* 0x0000000146467824 */ /* 0x000fc800008e0602 */
[----:B------:R2:W-:Y:S04]  /*4d260*/  STL [R1+0x2018], R51 ;  /* 0x0020183301007387 */ /* 0x0005e80000100800 */
[----:B------:R-:W-:Y:S04]  /*4d270*/  STL [R1+0x200c], R70 ;  /* 0x00200c4601007387 */ /* 0x000fe80000100800 */
[----:B------:R-:W3:Y:S01]  /*4d280*/  LDL.LU R7, [R1+0x2098] ;  /* 0x0020980001077983 */ /* 0x000ee20000300800 */
[----:B-1----:R-:W-:Y:S02]  /*4d290*/  IMAD.MOV.U32 R10, RZ, RZ, R52 ;  /* 0x000000ffff0a7224 */ /* 0x002fe400078e0034 */
[----:B------:R-:W-:Y:S01]  /*4d2a0*/  IMAD.MOV.U32 R11, RZ, RZ, R70 ;  /* 0x000000ffff0b7224 */ /* 0x000fe200078e0046 */
[----:B------:R-:W3:Y:S04]  /*4d2b0*/  LDL.LU R52, [R1+0x20a0] ;  /* 0x0020a00001347983 */ /* 0x000ee80000300800 */
[----:B------:R1:W-:Y:S01]  /*4d2c0*/  LDGSTS.E [R8+0x13700], desc[UR74][R10.64], P5 ;  /* 0x137000000a087fae */ /* 0x0003e2000a9a104a */
[----:B----4-:R-:W-:Y:S01]  /*4d2d0*/  IADD3 R9, P1, PT, R9, R3, RZ ;  /* 0x0000000309097210 */ /* 0x010fe20007f3e0ff */
[----:B------:R-:W-:-:S02]  /*4d2e0*/  IMAD.X R57, R57, 0x1, R2, P0 ;  /* 0x0000000139397824 */ /* 0x000fc400000e0602 */
[----:B-1----:R-:W-:Y:S02]  /*4d2f0*/  IMAD.MOV.U32 R10, RZ, RZ, R51 ;  /* 0x000000ffff0a7224 */ /* 0x002fe400078e0033 */
[----:B------:R-:W-:Y:S01]  /*4d300*/  IMAD.MOV.U32 R11, RZ, RZ, R57 ;  /* 0x000000ffff0b7224 */ /* 0x000fe200078e0039 */
[----:B------:R1:W-:Y:S04]  /*4d310*/  STL [R1+0x2080], R9 ;  /* 0x0020800901007387 */ /* 0x0003e80000100800 */
[----:B------:R4:W-:Y:S01]  /*4d320*/  LDGSTS.E [R8+0x13780], desc[UR74][R10.64], P5 ;  /* 0x137800000a087fae */ /* 0x0009e2000a9a104a */
[----:B------:R-:W-:Y:S01]  /*4d330*/  IADD3 R53, P0, PT, R53, R3, RZ ;  /* 0x0000000335357210 */ /* 0x000fe20007f1e0ff */
[----:B------:R-:W-:Y:S02]  /*4d340*/  IMAD.X R56, R56, 0x1, R2, P1 ;  /* 0x0000000138387824 */ /* 0x000fe400008e0602 */
[----:B------:R-:W-:Y:S01]  /*4d350*/  STL [R1+0x2014], R57 ;  /* 0x0020143901007387 */ /* 0x000fe20000100800 */
[----:B----4-:R-:W-:-:S02]  /*4d360*/  IMAD.MOV.U32 R10, RZ, RZ, R9 ;  /* 0x000000ffff0a7224 */ /* 0x010fc400078e0009 */
[----:B------:R-:W-:Y:S01]  /*4d370*/  IMAD.MOV.U32 R11, RZ, RZ, R56 ;  /* 0x000000ffff0b7224 */ /* 0x000fe200078e0038 */
[----:B--2---:R-:W2:Y:S04]  /*4d380*/  LDL.LU R51, [R1+0x2094] ;  /* 0x0020940001337983 */ /* 0x004ea80000300800 */
[----:B------:R4:W-:Y:S04]  /*4d390*/  STL [R1+0x2088], R53 ;  /* 0x0020883501007387 */ /* 0x0009e80000100800 */
[----:B------:R-:W-:Y:S04]  /*4d3a0*/  STL [R1+0x207c], R56 ;  /* 0x00207c3801007387 */ /* 0x000fe80000100800 */
[----:B-1----:R-:W2:Y:S04]  /*4d3b0*/  LDL.LU R9, [R1+0x20e0] ;  /* 0x0020e00001097983 */ /* 0x002ea80000300800 */
[----:B------:R1:W-:Y:S02]  /*4d3c0*/  LDGSTS.E [R8+0x13e00], desc[UR74][R10.64], P3 ;  /* 0x13e000000a087fae */ /* 0x0003e400099a104a */
[----:B-1----:R-:W-:-:S02]  /*4d3d0*/  IMAD.MOV.U32 R10, RZ, RZ, R53 ;  /* 0x000000ffff0a7224 */ /* 0x002fc400078e0035 */
[----:B---3--:R-:W-:Y:S01]  /*4d3e0*/  IMAD.X R54, R54, 0x1, R2, P0 ;  /* 0x0000000136367824 */ /* 0x008fe200000e0602 */
[----:B------:R-:W-:-:S05]  /*4d3f0*/  IADD3 R50, P1, PT, R50, R3, RZ ;  /* 0x0000000332327210 */ /* 0x000fca0007f3e0ff */
[----:B------:R-:W-:Y:S04]  /*4d400*/  STL [R1+0x2090], R50 ;  /* 0x0020903201007387 */ /* 0x000fe80000100800 */
[----:B------:R1:W-:Y:S01]  /*4d410*/  STL [R1+0x2084], R54 ;  /* 0x0020843601007387 */ /* 0x0003e20000100800 */
[----:B------:R-:W-:-:S03]  /*4d420*/  IMAD.X R55, R55, 0x1, R2, P1 ;  /* 0x0000000137377824 */ /* 0x000fc600008e0602 */
[----:B----4-:R-:W3:Y:S01]  /*4d430*/  LDL.LU R53, [R1+0x209c] ;  /* 0x00209c0001357983 */ /* 0x010ee20000300800 */
[----:B------:R-:W-:Y:S01]  /*4d440*/  IMAD.MOV.U32 R11, RZ, RZ, R54 ;  /* 0x000000ffff0b7224 */ /* 0x000fe200078e0036 */
[----:B------:R-:W4:Y:S04]  /*4d450*/  S2R R131, SR_TID.X ;  /* 0x0000000000837919 */ /* 0x000f280000002100 */
[----:B------:R1:W-:Y:S01]  /*4d460*/  LDGSTS.E [R8+0x13e80], desc[UR74][R10.64], P3 ;  /* 0x13e800000a087fae */ /* 0x0003e200099a104a */
[----:B------:R-:W-:-:S05]  /*4d470*/  IADD3 R7, P0, PT, R7, R3, RZ ;  /* 0x0000000307077210 */ /* 0x000fca0007f1e0ff */
[----:B------:R-:W-:Y:S04]  /*4d480*/  STL [R1+0x2098], R7 ;  /* 0x0020980701007387 */ /* 0x000fe80000100800 */
[----:B------:R2:W-:Y:S04]  /*4d490*/  STL [R1+0x208c], R55 ;  /* 0x00208c3701007387 */ /* 0x0005e80000100800 */
[----:B-1----:R-:W3:Y:S04]  /*4d4a0*/  LDL.LU R54, [R1+0x2120] ;  /* 0x0021200001367983 */ /* 0x002ee80000300800 */
[----:B------:R-:W3:Y:S01]  /*4d4b0*/  LDL.LU R56, [R1+0x20dc] ;  /* 0x0020dc0001387983 */ /* 0x000ee20000300800 */
[----:B------:R-:W-:Y:S01]  /*4d4c0*/  IADD3 R52, P1, PT, R52, R5, RZ ;  /* 0x0000000534347210 */ /* 0x000fe20007f3e0ff */
[----:B------:R-:W-:Y:S01]  /*4d4d0*/  IMAD.MOV.U32 R11, RZ, RZ, R55 ;  /* 0x000000ffff0b7224 */ /* 0x000fe200078e0037 */
[----:B------:R-:W-:-:S03]  /*4d4e0*/  MOV R10, R50 ;  /* 0x00000032000a7202 */ /* 0x000fc60000000f00 */
[----:B------:R-:W-:Y:S01]  /*4d4f0*/  STL [R1+0x20a0], R52 ;  /* 0x0020a03401007387 */ /* 0x000fe20000100800 */
[----:B----4-:R-:W-:Y:S01]  /*4d500*/  LOP3.LUT R122, R131, 0x1f, RZ, 0xc0, !PT ;  /* 0x0000001f837a7812 */ /* 0x010fe200078ec0ff */
[----:B------:R-:W-:Y:S02]  /*4d510*/  ULEA UR6, UR4, UR42, 0xf ;  /* 0x0000002a04067291 */ /* 0x000fe4000f8e78ff */
[----:B------:R1:W-:Y:S02]  /*4d520*/  LDGSTS.E [R8+0x13f00], desc[UR74][R10.64], P3 ;  /* 0x13f000000a087fae */ /* 0x0003e400099a104a */
[----:B------:R-:W-:Y:S02]  /*4d530*/  IMAD.SHL.U32 R123, R122, 0x4, RZ ;  /* 0x000000047a7b7824 */ /* 0x000fe400078e00ff */
[----:B--2---:R-:W-:-:S05]  /*4d540*/  IMAD.X R51, R51, 0x1, R2, P0 ;  /* 0x0000000133337824 */ /* 0x004fca00000e0602 */
[----:B------:R2:W-:Y:S01]  /*4d550*/  STL [R1+0x2094], R51 ;  /* 0x0020943301007387 */ /* 0x0005e20000100800 */
[----:B-1----:R-:W-:-:S03]  /*4d560*/  IMAD.MOV.U32 R10, RZ, RZ, R7 ;  /* 0x000000ffff0a7224 */ /* 0x002fc600078e0007 */
[----:B------:R-:W4:Y:S01]  /*4d570*/  LDL.LU R57, [R1+0x211c] ;  /* 0x00211c0001397983 */ /* 0x000f220000300800 */
[----:B------:R-:W-:-:S03]  /*4d580*/  IADD3 R9, P0, PT, R9, R5, RZ ;  /* 0x0000000509097210 */ /* 0x000fc60007f1e0ff */
[----:B------:R-:W4:Y:S01]  /*4d590*/  LDL.LU R50, [R1+0x2160] ;  /* 0x0021600001327983 */ /* 0x000f220000300800 */
[----:B------:R-:W-:-:S03]  /*4d5a0*/  IMAD.MOV.U32 R11, RZ, RZ, R51 ;  /* 0x000000ffff0b7224 */ /* 0x000fc600078e0033 */
[----:B------:R-:W-:Y:S04]  /*4d5b0*/  STL [R1+0x20e0], R9 ;  /* 0x0020e00901007387 */ /* 0x000fe80000100800 */
[----:B------:R-:W4:Y:S04]  /*4d5c0*/  LDL.LU R55, [R1+0x215c] ;  /* 0x00215c0001377983 */ /* 0x000f280000300800 */
[----:B------:R1:W-:Y:S04]  /*4d5d0*/  LDGSTS.E [R8+0x13f80], desc[UR74][R10.64], P3 ;  /* 0x13f800000a087fae */ /* 0x0003e800099a104a */
[----:B------:R-:W0:Y:S01]  /*4d5e0*/  LDGDEPBAR ;  /* 0x00000000000079af */ /* 0x000e220000000000 */
[----:B-1----:R-:W-:-:S02]  /*4d5f0*/  VIADD R8, R123, UR6 ;  /* 0x000000067b087c36 */ /* 0x002fc40008000000 */
[----:B------:R-:W-:Y:S02]  /*4d600*/  IMAD.MOV.U32 R10, RZ, RZ, R52 ;  /* 0x000000ffff0a7224 */ /* 0x000fe400078e0034 */
[----:B---3--:R-:W-:-:S05]  /*4d610*/  IMAD.X R53, R53, 0x1, R4, P1 ;  /* 0x0000000135357824 */ /* 0x008fca00008e0604 */
[----:B------:R1:W-:Y:S04]  /*4d620*/  STL [R1+0x209c], R53 ;  /* 0x00209c3501007387 */ /* 0x0003e80000100800 */
[----:B--2---:R-:W2:Y:S01]  /*4d630*/  LDL.LU R51, [R1+0x21a0] ;  /* 0x0021a00001337983 */ /* 0x004ea20000300800 */
[----:B------:R-:W-:-:S03]  /*4d640*/  IMAD.MOV.U32 R11, RZ, RZ, R53 ;  /* 0x000000ffff0b7224 */ /* 0x000fc600078e0035 */
[----:B------:R-:W3:Y:S04]  /*4d650*/  LDL.LU R7, [R1+0x21e0] ;  /* 0x0021e00001077983 */ /* 0x000ee80000300800 */
[----:B-1----:R-:W3:Y:S04]  /*4d660*/  LDL.LU R53, [R1+0x219c] ;  /* 0x00219c0001357983 */ /* 0x002ee80000300800 */
[----:B------:R1:W-:Y:S01]  /*4d670*/  LDGSTS.E [R8], desc[UR74][R10.64], P2 ;  /* 0x000000000a087fae */ /* 0x0003e200091a104a */
[----:B------:R-:W-:Y:S01]  /*4d680*/  IADD3 R54, P1, PT, R54, R5, RZ ;  /* 0x0000000536367210 */ /* 0x000fe20007f3e0ff */
[----:B------:R-:W-:-:S04]  /*4d690*/  IMAD.X R56, R56, 0x1, R4, P0 ;  /* 0x0000000138387824 */ /* 0x000fc800000e0604 */
[----:B------:R-:W-:Y:S01]  /*4d6a0*/  STL [R1+0x2120], R54 ;  /* 0x0021203601007387 */ /* 0x000fe20000100800 */
[----:B-1----:R-:W-:-:S03]  /*4d6b0*/  IMAD.MOV.U32 R11, RZ, RZ, R56 ;  /* 0x000000ffff0b7224 */ /* 0x002fc600078e0038 */
[----:B------:R1:W-:Y:S04]  /*4d6c0*/  STL [R1+0x20dc], R56 ;  /* 0x0020dc3801007387 */ /* 0x0003e80000100800 */
[----:B------:R-:W3:Y:S04]  /*4d6d0*/  LDL.LU R52, [R1+0x2220] ;  /* 0x0022200001347983 */ /* 0x000ee80000300800 */
[----:B-1----:R-:W3:Y:S01]  /*4d6e0*/  LDL.LU R56, [R1+0x21dc] ;  /* 0x0021dc0001387983 */ /* 0x002ee20000300800 */
[----:B------:R-:W-:-:S05]  /*4d6f0*/  IMAD.MOV.U32 R10, RZ, RZ, R9 ;  /* 0x000000ffff0a7224 */ /* 0x000fca00078e0009 */
[----:B------:R1:W-:Y:S01]  /*4d700*/  LDGSTS.E [R8+0x400], desc[UR74][R10.64], P2 ;  /* 0x004000000a087fae */ /* 0x0003e200091a104a */
[----:B----4-:R-:W-:Y:S01]  /*4d710*/  IMAD.X R57, R57, 0x1, R4, P1 ;  /* 0x0000000139397824 */ /* 0x010fe200008e0604 */
[----:B------:R-:W-:Y:S01]  /*4d720*/  IADD3 R50, P0, PT, R50, R5, RZ ;  /* 0x0000000532327210 */ /* 0x000fe20007f1e0ff */
[----:B-1----:R-:W-:Y:S02]  /*4d730*/  IMAD.MOV.U32 R10, RZ, RZ, R54 ;  /* 0x000000ffff0a7224 */ /* 0x002fe400078e0036 */
[----:B------:R-:W-:Y:S02]  /*4d740*/  IMAD.MOV.U32 R11, RZ, RZ, R57 ;  /* 0x000000ffff0b7224 */ /* 0x000fe400078e0039 */
[----:B------:R-:W-:Y:S01]  /*4d750*/  STL [R1+0x2160], R50 ;  /* 0x0021603201007387 */ /* 0x000fe20000100800 */
[----:B------:R-:W-:-:S03]  /*4d760*/  IMAD.X R55, R55, 0x1, R4, P0 ;  /* 0x0000000137377824 */ /* 0x000fc600000e0604 */
[----:B------:R1:W-:Y:S04]  /*4d770*/  STL [R1+0x211c], R57 ;  /* 0x00211c3901007387 */ /* 0x0003e80000100800 */
[----:B------:R-:W4:Y:S04]  /*4d780*/  LDL.LU R9, [R1+0x2260] ;  /* 0x0022600001097983 */ /* 0x000f280000300800 */
[----:B------:R-:W4:Y:S04]  /*4d790*/  LDL.LU R54, [R1+0x221c] ;  /* 0x00221c0001367983 */ /* 0x000f280000300800 */
[----:B------:R1:W-:Y:S02]  /*4d7a0*/  LDGSTS.E [R8+0x800], desc[UR74][R10.64], P2 ;  /* 0x008000000a087fae */ /* 0x0003e400091a104a */
[----:B-1----:R-:W-:-:S02]  /*4d7b0*/  IMAD.MOV.U32 R10, RZ, RZ, R50 ;  /* 0x000000ffff0a7224 */ /* 0x002fc400078e0032 */
[----:B------:R-:W-:-:S05]  /*4d7c0*/  IMAD.MOV.U32 R11, RZ, RZ, R55 ;  /* 0x000000ffff0b7224 */ /* 0x000fca00078e0037 */
[----:B------:R1:W-:Y:S01]  /*4d7d0*/  LDGSTS.E [R8+0xc00], desc[UR74][R10.64], P2 ;  /* 0x00c000000a087fae */ /* 0x0003e200091a104a */
[-C--:B--2---:R-:W-:Y:S02]  /*4d7e0*/  IADD3 R51, P1, PT, R51, R5.reuse, RZ ;  /* 0x0000000533337210 */ /* 0x084fe40007f3e0ff */
[----:B---3--:R-:W-:-:S03]  /*4d7f0*/  IADD3 R7, P0, PT, R7, R5, RZ ;  /* 0x0000000507077210 */ /* 0x008fc60007f1e0ff */
[----:B------:R-:W-:Y:S01]  /*4d800*/  STL [R1+0x21a0], R51 ;  /* 0x0021a03301007387 */ /* 0x000fe20000100800 */
[----:B------:R-:W-:-:S03]  /*4d810*/  IMAD.X R53, R53, 0x1, R4, P1 ;  /* 0x0000000135357824 */ /* 0x000fc600008e0604 */
[----:B------:R2:W-:Y:S04]  /*4d820*/  STL [R1+0x215c], R55 ;  /* 0x00215c3701007387 */ /* 0x0005e80000100800 */
[----:B------:R-:W3:Y:S04]  /*4d830*/  LDL.LU R57, [R1+0x22a0] ;  /* 0x0022a00001397983 */ /* 0x000ee80000300800 */
[----:B------:R-:W3:Y:S04]  /*4d840*/  LDL.LU R50, [R1+0x225c] ;  /* 0x00225c0001327983 */ /* 0x000ee80000300800 */
[----:B------:R-:W-:Y:S04]  /*4d850*/  STL [R1+0x21e0], R7 ;  /* 0x0021e00701007387 */ /* 0x000fe80000100800 */
[----:B------:R1:W-:Y:S04]  /*4d860*/  STL [R1+0x219c], R53 ;  /* 0x00219c3501007387 */ /* 0x0003e80000100800 */
[----:B--2---:R-:W2:Y:S01]  /*4d870*/  LDL.LU R55, [R1+0x22e0] ;  /* 0x0022e00001377983 */ /* 0x004ea20000300800 */
[----:B------:R-:W-:-:S03]  /*4d880*/  IADD3 R52, P1, PT, R52, R5, RZ ;  /* 0x0000000534347210 */ /* 0x000fc60007f3e0ff */
[----:B------:R-:W2:Y:S01]  /*4d890*/  LDL.LU R70, [R1+0x229c] ;  /* 0x00229c0001467983 */ /* 0x000ea20000300800 */
[----:B------:R-:W-:-:S03]  /*4d8a0*/  IMAD.X R56, R56, 0x1, R4, P0 ;  /* 0x0000000138387824 */ /* 0x000fc600000e0604 */
[----:B------:R-:W-:Y:S01]  /*4d8b0*/  STL [R1+0x2220], R52 ;  /* 0x0022203401007387 */ /* 0x000fe20000100800 */
[----:B-1----:R-:W-:-:S03]  /*4d8c0*/  IMAD.MOV.U32 R11, RZ, RZ, R53 ;  /* 0x000000ffff0b7224 */ /* 0x002fc600078e0035 */
[----:B------:R1:W-:Y:S04]  /*4d8d0*/  STL [R1+0x21dc], R56 ;  /* 0x0021dc3801007387 */ /* 0x0003e80000100800 */
[----:B------:R-:W2:Y:S01]  /*4d8e0*/  LDL.LU R53, [R1+0x2320] ;  /* 0x0023200001357983 */ /* 0x000ea20000300800 */
[----:B------:R-:W-:-:S03]  /*4d8f0*/  IMAD.MOV.U32 R10, RZ, RZ, R51 ;  /* 0x000000ffff0a7224 */ /* 0x000fc600078e0033 */
[----:B------:R-:W2:Y:S04]  /*4d900*/  LDL.LU R51, [R1+0x2360] ;  /* 0x0023600001337983 */ /* 0x000ea80000300800 */
[----:B------:R1:W-:Y:S02]  /*4d910*/  LDGSTS.E [R8+0x1000], desc[UR74][R10.64], P2 ;  /* 0x010000000a087fae */ /* 0x0003e400091a104a */
[----:B-1----:R-:W-:Y:S02]  /*4d920*/  IMAD.MOV.U32 R10, RZ, RZ, R7 ;  /* 0x000000ffff0a7224 */ /* 0x002fe400078e0007 */
[----:B------:R-:W-:Y:S02]  /*4d930*/  IMAD.MOV.U32 R11, RZ, RZ, R56 ;  /* 0x000000ffff0b7224 */ /* 0x000fe400078e0038 */
[----:B------:R-:W2:Y:S01]  /*4d940*/  LDL.LU R56, [R1+0x22dc] ;  /* 0x0022dc0001387983 */ /* 0x000ea20000300800 */
[----:B----4-:R-:W-:-:S03]  /*4d950*/  IADD3 R9, P0, PT, R9, R5, RZ ;  /* 0x0000000509097210 */ /* 0x010fc60007f1e0ff */
[----:B------:R1:W-:Y:S01]  /*4d960*/  LDGSTS.E [R8+0x1400], desc[UR74][R10.64], P2 ;  /* 0x014000000a087fae */ /* 0x0003e200091a104a */
[----:B------:R-:W-:-:S03]  /*4d970*/  IMAD.X R54, R54, 0x1, R4, P1 ;  /* 0x0000000136367824 */ /* 0x000fc600008e0604 */
[----:B------:R-:W-:Y:S04]  /*4d980*/  STL [R1+0x2260], R9 ;  /* 0x0022600901007387 */ /* 0x000fe80000100800 */
[----:B------:R4:W-:Y:S01]  /*4d990*/  STL [R1+0x221c], R54 ;  /* 0x00221c3601007387 */ /* 0x0009e20000100800 */
[----:B-1----:R-:W-:-:S03]  /*4d9a0*/  IMAD.MOV.U32 R10, RZ, RZ, R52 ;  /* 0x000000ffff0a7224 */ /* 0x002fc600078e0034 */
[----:B------:R-:W2:Y:S01]  /*4d9b0*/  LDL.LU R7, [R1+0x23a0] ;  /* 0x0023a00001077983 */ /* 0x000ea20000300800 */
[----:B------:R-:W-:-:S03]  /*4d9c0*/  IMAD.MOV.U32 R11, RZ, RZ, R54 ;  /* 0x000000ffff0b7224 */ /* 0x000fc600078e0036 */
[----:B----4-:R-:W4:Y:S04]  /*4d9d0*/  LDL.LU R54, [R1+0x231c] ;  /* 0x00231c0001367983 */ /* 0x010f280000300800 */
[----:B------:R1:W-:Y:S02]  /*4d9e0*/  LDGSTS.E [R8+0x1800], desc[UR74][R10.64], P2 ;  /* 0x018000000a087fae */ /* 0x0003e400091a104a */
[----:B-1----:R-:W-:Y:S01]  /*4d9f0*/  IMAD.MOV.U32 R10, RZ, RZ, R9 ;  /* 0x000000ffff0a7224 */ /* 0x002fe200078e0009 */
[----:B---3--:R-:W-:Y:S01]  /*4da00*/  IADD3 R57, P1, PT, R57, R5, RZ ;  /* 0x0000000539397210 */ /* 0x008fe20007f3e0ff */
[----:B------:R-:W-:-:S04]  /*4da10*/  IMAD.X R50, R50, 0x1, R4, P0 ;  /* 0x0000000132327824 */ /* 0x000fc800000e0604 */
[----:B------:R-:W-:Y:S01]  /*4da20*/  STL [R1+0x22a0], R57 ;  /* 0x0022a03901007387 */ /* 0x000fe20000100800 */
[----:B------:R-:W-:-:S03]  /*4da30*/  IMAD.MOV.U32 R11, RZ, RZ, R50 ;  /* 0x000000ffff0b7224 */ /* 0x000fc600078e0032 */
[----:B------:R1:W-:Y:S04]  /*4da40*/  STL [R1+0x225c], R50 ;  /* 0x00225c3201007387 */ /* 0x0003e80000100800 */
[----:B------:R-:W3:Y:S01]  /*4da50*/  LDL.LU R52, [R1+0x235c] ;  /* 0x00235c0001347983 */ /* 0x000ee20000300800 */
[----:B--2---:R-:W-:-:S03]  /*4da60*/  IADD3 R55, P0, PT, R55, R5, RZ ;  /* 0x0000000537377210 */ /* 0x004fc60007f1e0ff */
[----:B------:R2:W-:Y:S01]  /*4da70*/  LDGSTS.E [R8+0x1c00], desc[UR74][R10.64], P2 ;  /* 0x01c000000a087fae */ /* 0x0005e200091a104a */
[----:B------:R-:W-:-:S03]  /*4da80*/  IMAD.X R70, R70, 0x1, R4, P1 ;  /* 0x0000000146467824 */ /* 0x000fc600008e0604 */
[----:B-1----:R-:W3:Y:S04]  /*4da90*/  LDL.LU R50, [R1+0x239c] ;  /* 0x00239c0001327983 */ /* 0x002ee80000300800 */
[----:B------:R-:W-:Y:S04]  /*4daa0*/  STL [R1+0x22e0], R55 ;  /* 0x0022e03701007387 */ /* 0x000fe80000100800 */
[----:B------:R-:W-:Y:S04]  /*4dab0*/  STL [R1+0x229c], R70 ;  /* 0x00229c4601007387 */ /* 0x000fe80000100800 */
[----:B------:R-:W3:Y:S01]  /*4dac0*/  LDL.LU R9, [R1+0x20a8] ;  /* 0x0020a80001097983 */ /* 0x000ee20000300800 */
[----:B------:R-:W-:-:S03]  /*4dad0*/  IADD3 R53, P1, PT, R53, R5, RZ ;  /* 0x0000000535357210 */ /* 0x000fc60007f3e0ff */
[----:B------:R-:W3:Y:S04]  /*4dae0*/  LDL.LU R126, [R1+0x20e8] ;  /* 0x0020e800017e7983 */ /* 0x000ee80000300800 */
[----:B------:R-:W-:Y:S04]  /*4daf0*/  STL [R1+0x2320], R53 ;  /* 0x0023203501007387 */ /* 0x000fe80000100800 */
[----:B------:R-:W3:Y:S01]  /*4db00*/  LDL.LU R127, [R1+0x20a4] ;  /* 0x0020a400017f7983 */ /* 0x000ee20000300800 */
[----:B--2---:R-:W-:Y:S02]  /*4db10*/  IMAD.MOV.U32 R10, RZ, RZ, R57 ;  /* 0x000000ffff0a7224 */ /* 0x004fe400078e0039 */
[----:B------:R-:W-:Y:S01]  /*4db20*/  IMAD.MOV.U32 R11, RZ, RZ, R70 ;  /* 0x000000ffff0b7224 */ /* 0x000fe200078e0046 */
[----:B------:R-:W-:-:S04]  /*4db30*/  IADD3 R51, P3, PT, R51, R5, RZ ;  /* 0x0000000533337210 */ /* 0x000fc80007f7e0ff */
[----:B------:R1:W-:Y:S01]  /*4db40*/  LDGSTS.E [R8+0x2000], desc[UR74][R10.64], P2 ;  /* 0x020000000a087fae */ /* 0x0003e200091a104a */
[----:B------:R-:W-:Y:S02]  /*4db50*/  IMAD.X R56, R56, 0x1, R4, P0 ;  /* 0x0000000138387824 */ /* 0x000fe400000e0604 */
[----:B-1----:R-:W-:Y:S02]  /*4db60*/  IMAD.MOV.U32 R10, RZ, RZ, R55 ;  /* 0x000000ffff0a7224 */ /* 0x002fe400078e0037 */
[----:B------:R-:W-:Y:S01]  /*4db70*/  IMAD.MOV.U32 R11, RZ, RZ, R56 ;  /* 0x000000ffff0b7224 */ /* 0x000fe200078e0038 */
[----:B------:R-:W-:-:S04]  /*4db80*/  IADD3 R7, P0, PT, R7, R5, RZ ;  /* 0x0000000507077210 */ /* 0x000fc80007f1e0ff */
[----:B------:R1:W-:Y:S01]  /*4db90*/  LDGSTS.E [R8+0x2400], desc[UR74][R10.64], P2 ;  /* 0x024000000a087fae */ /* 0x0003e200091a104a */
[----:B----4-:R-:W-:-:S03]  /*4dba0*/  IMAD.X R54, R54, 0x1, R4, P1 ;  /* 0x0000000136367824 */ /* 0x010fc600008e0604 */
[----:B------:R2:W-:Y:S01]  /*4dbb0*/  STL [R1+0x22dc], R56 ;  /* 0x0022dc3801007387 */ /* 0x0005e20000100800 */
[----:B------:R-:W-:-:S03]  /*4dbc0*/  IMAD.MOV.U32 R57, RZ, RZ, R12 ;  /* 0x000000ffff397224 */ /* 0x000fc600078e000c */
[----:B------:R-:W-:Y:S01]  /*4dbd0*/  STL [R1+0x2360], R51 ;  /* 0x0023603301007387 */ /* 0x000fe20000100800 */
[----:B-1----:R-:W-:Y:S02]  /*4dbe0*/  IMAD.MOV.U32 R10, RZ, RZ, R53 ;  /* 0x000000ffff0a7224 */ /* 0x002fe400078e0035 */
[----:B------:R-:W-:Y:S01]  /*4dbf0*/  IMAD.MOV.U32 R11, RZ, RZ, R54 ;  /* 0x000000ffff0b7224 */ /* 0x000fe200078e0036 */
[----:B------:R-:W-:Y:S01]  /*4dc00*/  STL [R1+0x23a0], R7 ;  /* 0x0023a00701007387 */ /* 0x000fe20000100800 */
[----:B--2---:R-:W-:-:S03]  /*4dc10*/  IMAD.MOV.U32 R56, RZ, RZ, R31 ;  /* 0x000000ffff387224 */ /* 0x004fc600078e001f */
[----:B------:R1:W-:Y:S01]  /*4dc20*/  STL [R1+0x231c], R54 ;  /* 0x00231c3601007387 */ /* 0x0003e20000100800 */
[----:B------:R-:W-:Y:S02]  /*4dc30*/  IMAD.MOV.U32 R76, RZ, RZ, R32 ;  /* 0x000000ffff4c7224 */ /* 0x000fe400078e0020 */
[----:B------:R-:W-:Y:S01]  /*4dc40*/  IMAD.MOV.U32 R77, RZ, RZ, R13 ;  /* 0x000000ffff4d7224 */ /* 0x000fe200078e000d */
[----:B------:R2:W-:Y:S01]  /*4dc50*/  LDGSTS.E [R8+0x2800], desc[UR74][R10.64], P2 ;  /* 0x028000000a087fae */ /* 0x0005e200091a104a */
[----:B------:R-:W-:Y:S02]  /*4dc60*/  IMAD.MOV.U32 R55, RZ, RZ, R14 ;  /* 0x000000ffff377224 */ /* 0x000fe400078e000e */
[----:B------:R-:W-:Y:S02]  /*4dc70*/  IMAD.MOV.U32 R74, RZ, RZ, R34 ;  /* 0x000000ffff4a7224 */ /* 0x000fe400078e0022 */
[----:B------:R-:W-:Y:S01]  /*4dc80*/  IMAD.MOV.U32 R75, RZ, RZ, R15 ;  /* 0x000000ffff4b7224 */ /* 0x000fe200078e000f */
[----:B-1----:R-:W-:Y:S01]  /*4dc90*/  MOV R54, R33 ;  /* 0x0000002100367202 */ /* 0x002fe20000000f00 */
[----:B------:R-:W-:-:S02]  /*4dca0*/  IMAD.MOV.U32 R53, RZ, RZ, R16 ;  /* 0x000000ffff357224 */ /* 0x000fc400078e0010 */
[----:B--2---:R-:W-:Y:S02]  /*4dcb0*/  IMAD.MOV.U32 R10, RZ, RZ, R51 ;  /* 0x000000ffff0a7224 */ /* 0x004fe400078e0033 */
        /* <DEDUP_REMOVED lines=23> */
[--C-:B---3--:R-:W-:Y:S02]  /*4de30*/  IMAD.X R52, R52, 0x1, R4.reuse, P3 ;  /* 0x0000000134347824 */ /* 0x108fe400018e0604 */
[----:B------:R-:W-:-:S03]  /*4de40*/  IMAD.X R50, R50, 0x1, R4, P0 ;  /* 0x0000000132327824 */ /* 0x000fc600000e0604 */
[----:B------:R1:W-:Y:S01]  /*4de50*/  STL [R1+0x235c], R52 ;  /* 0x00235c3401007387 */ /* 0x0003e20000100800 */
[----:B------:R-:W-:-:S03]  /*4de60*/  IMAD.MOV.U32 R11, RZ, RZ, R52 ;  /* 0x000000ffff0b7224 */ /* 0x000fc600078e0034 */
[----:B------:R2:W-:Y:S04]  /*4de70*/  STL [R1+0x239c], R50 ;  /* 0x00239c3201007387 */ /* 0x0005e80000100800 */
[----:B------:R3:W-:Y:S01]  /*4de80*/  LDGSTS.E [R8+0x2c00], desc[UR74][R10.64], P2 ;  /* 0x02c000000a087fae */ /* 0x0007e200091a104a */
[-C--:B------:R-:W-:Y:S02]  /*4de90*/  IADD3 R9, P0, PT, R9, R5.reuse, RZ ;  /* 0x0000000509097210 */ /* 0x080fe40007f1e0ff */
[----:B------:R-:W-:-:S03]  /*4dea0*/  IADD3 R126, P1, PT, R126, R5, RZ ;  /* 0x000000057e7e7210 */ /* 0x000fc60007f3e0ff */
[----:B------:R-:W-:Y:S01]  /*4deb0*/  STL [R1+0x20a8], R9 ;  /* 0x0020a80901007387 */ /* 0x000fe20000100800 */
[----:B-1----:R-:W-:Y:S02]  /*4dec0*/  IMAD.MOV.U32 R52, RZ, RZ, R35 ;  /* 0x000000ffff347224 */ /* 0x002fe400078e0023 */
[----:B------:R-:W-:Y:S01]  /*4ded0*/  IMAD.X R127, R127, 0x1, R4, P0 ;  /* 0x000000017f7f7824 */ /* 0x000fe200000e0604 */
[----:B------:R-:W-:Y:S01]  /*4dee0*/  STL [R1+0x20e8], R126 ;  /* 0x0020e87e01007387 */ /* 0x000fe20000100800 */
[----:B---3--:R-:W-:-:S03]  /*4def0*/  IMAD.MOV.U32 R11, RZ, RZ, R50 ;  /* 0x000000ffff0b7224 */ /* 0x008fc600078e0032 */
[----:B------:R-:W-:Y:S01]  /*4df00*/  STL [R1+0x20a4], R127 ;  /* 0x0020a47f01007387 */ /* 0x000fe20000100800 */
[----:B--2---:R-:W-:-:S03]  /*4df10*/  IMAD.MOV.U32 R50, RZ, RZ, R39 ;  /* 0x000000ffff327224 */ /* 0x004fc600078e0027 */
[----:B------:R1:W-:Y:S01]  /*4df20*/  STL.64 [R1+0x1c90], R56 ;  /* 0x001c903801007387 */ /* 0x0003e20000100a00 */
[----:B------:R-:W-:-:S03]  /*4df30*/  IMAD.MOV.U32 R10, RZ, RZ, R7 ;  /* 0x000000ffff0a7224 */ /* 0x000fc600078e0007 */
[----:B------:R2:W-:Y:S04]  /*4df40*/  STL.64 [R1+0x1c88], R76 ;  /* 0x001c884c01007387 */ /* 0x0005e80000100a00 */
[----:B------:R3:W-:Y:S01]  /*4df50*/  STL.64 [R1+0x1c80], R54 ;  /* 0x001c803601007387 */ /* 0x0007e20000100a00 */
[----:B------:R-:W-:-:S03]  /*4df60*/  IMAD.MOV.U32 R39, RZ, RZ, R23 ;  /* 0x000000ffff277224 */ /* 0x000fc600078e0017 */
[----:B------:R4:W-:Y:S04]  /*4df70*/  STL.64 [R1+0x1c78], R74 ;  /* 0x001c784a01007387 */ /* 0x0009e80000100a00 */
[----:B------:R1:W-:Y:S04]  /*4df80*/  STL.64 [R1+0x1c70], R52 ;  /* 0x001c703401007387 */ /* 0x0003e80000100a00 */
[----:B------:R1:W-:Y:S04]  /*4df90*/  STL.64 [R1+0x1c68], R72 ;  /* 0x001c684801007387 */ /* 0x0003e80000100a00 */
[----:B------:R-:W-:Y:S04]  /*4dfa0*/  STL.64 [R1+0x1c60], R14 ;  /* 0x001c600e01007387 */ /* 0x000fe80000100a00 */
[----:B------:R1:W-:Y:S01]  /*4dfb0*/  STL.64 [R1+0x1c58], R12 ;  /* 0x001c580c01007387 */ /* 0x0003e20000100a00 */
[----:B------:R-:W-:-:S03]  /*4dfc0*/  IMAD.MOV.U32 R35, RZ, RZ, R28 ;  /* 0x000000ffff237224 */ /* 0x000fc600078e001c */
[----:B------:R1:W-:Y:S04]  /*4dfd0*/  STL.64 [R1+0x1c50], R50 ;  /* 0x001c503201007387 */ /* 0x0003e80000100a00 */
[----:B------:R1:W-:Y:S04]  /*4dfe0*/  LDGSTS.E [R8+0x3000], desc[UR74][R10.64], P2 ;  /* 0x030000000a087fae */ /* 0x0003e800091a104a */
[----:B------:R2:W-:Y:S04]  /*4dff0*/  STL.64 [R1+0x1c48], R70 ;  /* 0x001c484601007387 */ /* 0x0005e80000100a00 */
[----:B------:R-:W-:Y:S01]  /*4e000*/  STL.64 [R1+0x1c40], R20 ;  /* 0x001c401401007387 */ /* 0x000fe20000100a00 */
[----:B-1----:R-:W-:-:S03]  /*4e010*/  IMAD.MOV.U32 R10, RZ, RZ, R46 ;  /* 0x000000ffff0a7224 */ /* 0x002fc600078e002e */
[----:B------:R-:W-:Y:S01]  /*4e020*/  STL.64 [R1+0x1c38], R38 ;  /* 0x001c382601007387 */ /* 0x000fe20000100a00 */
[----:B------:R-:W-:-:S03]  /*4e030*/  IMAD.MOV.U32 R11, RZ, RZ, R27 ;  /* 0x000000ffff0b7224 */ /* 0x000fc600078e001b */
[----:B------:R-:W-:Y:S04]  /*4e040*/  STL.64 [R1+0x1c30], R18 ;  /* 0x001c301201007387 */ /* 0x000fe80000100a00 */
[----:B------:R-:W-:Y:S04]  /*4e050*/  STL.64 [R1+0x1c28], R36 ;  /* 0x001c282401007387 */ /* 0x000fe80000100a00 */
[----:B------:R-:W-:Y:S04]  /*4e060*/  STL.64 [R1+0x1c20], R16 ;  /* 0x001c201001007387 */ /* 0x000fe80000100a00 */
[----:B------:R1:W-:Y:S04]  /*4e070*/  STL.64 [R1+0x1c18], R10 ;  /* 0x001c180a01007387 */ /* 0x0003e80000100a00 */
[----:B------:R-:W-:Y:S04]  /*4e080*/  STL.64 [R1+0x1c10], R34 ;  /* 0x001c102201007387 */ /* 0x000fe80000100a00 */
[----:B------:R-:W-:Y:S04]  /*4e090*/  LDGSTS.E [R8+0x3400], desc[UR74][R56.64], P2 ;  /* 0x0340000038087fae */ /* 0x000fe800091a104a */
[----:B------:R-:W-:Y:S04]  /*4e0a0*/  LDGSTS.E [R8+0x3800], desc[UR74][R76.64], P2 ;  /* 0x038000004c087fae */ /* 0x000fe800091a104a */
[----:B------:R-:W-:Y:S04]  /*4e0b0*/  LDGSTS.E [R8+0x3c00], desc[UR74][R54.64], P2 ;  /* 0x03c0000036087fae */ /* 0x000fe800091a104a */
[----:B------:R-:W4:Y:S04]  /*4e0c0*/  LDL.LU.64 R56, [R1+0x2620] ;  /* 0x0026200001387983 */ /* 0x000f280000300a00 */
[----:B------:R-:W-:Y:S04]  /*4e0d0*/  STL.64 [R1+0x1c08], R32 ;  /* 0x001c082001007387 */ /* 0x000fe80000100a00 */
[----:B--2---:R-:W2:Y:S04]  /*4e0e0*/  LDL.LU.64 R76, [R1+0x2618] ;  /* 0x00261800014c7983 */ /* 0x004ea80000300a00 */
[----:B------:R-:W-:Y:S04]  /*4e0f0*/  STL.64 [R1+0x1c00], R30 ;  /* 0x001c001e01007387 */ /* 0x000fe80000100a00 */
[----:B------:R-:W-:Y:S04]  /*4e100*/  LDGSTS.E [R8+0x4000], desc[UR74][R74.64], P2 ;  /* 0x040000004a087fae */ /* 0x000fe800091a104a */
[----:B---3--:R-:W3:Y:S04]  /*4e110*/  LDL.LU.64 R54, [R1+0x2610] ;  /* 0x0026100001367983 */ /* 0x008ee80000300a00 */
[----:B------:R-:W-:Y:S04]  /*4e120*/  LDGSTS.E [R8+0x4400], desc[UR74][R52.64], P2 ;  /* 0x0440000034087fae */ /* 0x000fe800091a104a */
[----:B----4-:R-:W4:Y:S04]  /*4e130*/  LDL.LU.64 R74, [R1+0x2608] ;  /* 0x00260800014a7983 */ /* 0x010f280000300a00 */
[----:B------:R-:W-:Y:S04]  /*4e140*/  LDGSTS.E [R8+0x4800], desc[UR74][R72.64], P2 ;  /* 0x0480000048087fae */ /* 0x000fe800091a104a */
[----:B------:R-:W2:Y:S04]  /*4e150*/  LDL.LU.64 R52, [R1+0x2600] ;  /* 0x0026000001347983 */ /* 0x000ea80000300a00 */
[----:B------:R-:W-:Y:S04]  /*4e160*/  LDGSTS.E [R8+0x4c00], desc[UR74][R14.64], P2 ;  /* 0x04c000000e087fae */ /* 0x000fe800091a104a */
[----:B------:R-:W2:Y:S04]  /*4e170*/  LDL.LU.64 R72, [R1+0x25f8] ;  /* 0x0025f80001487983 */ /* 0x000ea80000300a00 */
[----:B------:R1:W-:Y:S04]  /*4e180*/  LDGSTS.E [R8+0x5000], desc[UR74][R12.64], P2 ;  /* 0x050000000c087fae */ /* 0x0003e800091a104a */
[----:B------:R-:W-:Y:S04]  /*4e190*/  LDGSTS.E [R8+0x5400], desc[UR74][R50.64], P2 ;  /* 0x0540000032087fae */ /* 0x000fe800091a104a */
[----:B------:R-:W-:Y:S04]  /*4e1a0*/  LDGSTS.E [R8+0x5800], desc[UR74][R70.64], P2 ;  /* 0x0580000046087fae */ /* 0x000fe800091a104a */
[----:B------:R-:W2:Y:S04]  /*4e1b0*/  LDL.LU R12, [R1+0x20e4] ;  /* 0x0020e400010c7983 */ /* 0x000ea80000300800 */
[----:B------:R-:W3:Y:S04]  /*4e1c0*/  LDL.LU R15, [R1+0x2124] ;  /* 0x00212400010f7983 */ /* 0x000ee80000300800 */
[----:B------:R-:W3:Y:S04]  /*4e1d0*/  LDL.LU R13, [R1+0x2128] ;  /* 0x00212800010d7983 */ /* 0x000ee80000300800 */
[----:B------:R-:W4:Y:S04]  /*4e1e0*/  LDL.LU.64 R50, [R1+0x25f0] ;  /* 0x0025f00001327983 */ /* 0x000f280000300a00 */
[----:B------:R-:W4:Y:S04]  /*4e1f0*/  LDL.LU.64 R70, [R1+0x25e8] ;  /* 0x0025e80001467983 */ /* 0x000f280000300a00 */
[----:B------:R-:W4:Y:S04]  /*4e200*/  LDL.LU R26, [R1+0x2168] ;  /* 0x00216800011a7983 */ /* 0x000f280000300800 */
[----:B------:R-:W4:Y:S04]  /*4e210*/  LDL.LU R24, [R1+0x21a8] ;  /* 0x0021a80001187983 */ /* 0x000f280000300800 */
[----:B------:R-:W4:Y:S04]  /*4e220*/  LDL.LU R27, [R1+0x2164] ;  /* 0x00216400011b7983 */ /* 0x000f280000300800 */
[----:B------:R-:W4:Y:S04]  /*4e230*/  LDL.LU R22, [R1+0x21e8] ;  /* 0x0021e80001167983 */ /* 0x000f280000300800 */
[----:B------:R-:W-:Y:S04]  /*4e240*/  LDGSTS.E [R8+0x5c00], desc[UR74][R20.64], P2 ;  /* 0x05c0000014087fae */ /* 0x000fe800091a104a */
[----:B------:R-:W4:Y:S04]  /*4e250*/  LDL.LU R25, [R1+0x21a4] ;  /* 0x0021a40001197983 */ /* 0x000f280000300800 */
[----:B------:R-:W-:Y:S04]  /*4e260*/  LDGSTS.E [R8+0x6000], desc[UR74][R38.64], P2 ;  /* 0x0600000026087fae */ /* 0x000fe800091a104a */
[----:B------:R-:W-:Y:S04]  /*4e270*/  LDGSTS.E [R8+0x6400], desc[UR74][R18.64], P2 ;  /* 0x0640000012087fae */ /* 0x000fe800091a104a */
[----:B------:R-:W-:Y:S04]  /*4e280*/  LDGSTS.E [R8+0x6800], desc[UR74][R36.64], P2 ;  /* 0x0680000024087fae */ /* 0x000fe800091a104a */
[----:B------:R-:W-:Y:S04]  /*4e290*/  LDGSTS.E [R8+0x6c00], desc[UR74][R16.64], P2 ;  /* 0x06c0000010087fae */ /* 0x000fe800091a104a */
[----:B------:R-:W-:Y:S01]  /*4e2a0*/  LDGSTS.E [R8+0x7000], desc[UR74][R10.64], P2 ;  /* 0x070000000a087fae */ /* 0x000fe200091a104a */
[----:B------:R-:W2:Y:S03]  /*4e2b0*/  S2R R7, SR_TID.X ;  /* 0x0000000000077919 */ /* 0x000ea60000002100 */
[----:B------:R-:W-:Y:S04]  /*4e2c0*/  LDGSTS.E [R8+0x7400], desc[UR74][R34.64], P2 ;  /* 0x0740000022087fae */ /* 0x000fe800091a104a */
[----:B-1----:R-:W4:Y:S04]  /*4e2d0*/  LDL.LU R10, [R1+0x2228] ;  /* 0x00222800010a7983 */ /* 0x002f280000300800 */
[----:B------:R-:W4:Y:S04]  /*4e2e0*/  LDL.LU R23, [R1+0x21e4] ;  /* 0x0021e40001177983 */ /* 0x000f280000300800 */
[----:B------:R-:W4:Y:S04]  /*4e2f0*/  LDL.LU R11, [R1+0x2268] ;  /* 0x00226800010b7983 */ /* 0x000f280000300800 */
[----:B------:R-:W4:Y:S04]  /*4e300*/  LDL.LU R16, [R1+0x2224] ;  /* 0x0022240001107983 */ /* 0x000f280000300800 */
[----:B------:R-:W4:Y:S04]  /*4e310*/  LDL.LU R21, [R1+0x2264] ;  /* 0x0022640001157983 */ /* 0x000f280000300800 */
[----:B------:R-:W-:Y:S01]  /*4e320*/  LDGSTS.E [R8+0x7800], desc[UR74][R32.64], P2 ;  /* 0x0780000020087fae */ /* 0x000fe200091a104a */
[----:B--2---:R-:W-:Y:S01]  /*4e330*/  IMAD.X R12, R12, 0x1, R4, P1 ;  /* 0x000000010c0c7824 */ /* 0x004fe200008e0604 */
[----:B---3--:R-:W-:-:S02]  /*4e340*/  IADD3 R13, P0, PT, R13, R5, RZ ;  /* 0x000000050d0d7210 */ /* 0x008fc40007f1e0ff */
[----:B------:R1:W-:Y:S04]  /*4e350*/  LDGSTS.E [R8+0x7c00], desc[UR74][R30.64], P2 ;  /* 0x07c000001e087fae */ /* 0x0003e800091a104a */
[----:B------:R-:W-:Y:S04]  /*4e360*/  STL [R1+0x2128], R13 ;  /* 0x0021280d01007387 */ /* 0x000fe80000100800 */
[----:B------:R2:W-:Y:S04]  /*4e370*/  STL [R1+0x20e4], R12 ;  /* 0x0020e40c01007387 */ /* 0x0005e80000100800 */
[----:B------:R-:W3:Y:S04]  /*4e380*/  LDL.LU R19, [R1+0x22a8] ;  /* 0x0022a80001137983 */ /* 0x000ee80000300800 */
[----:B------:R-:W3:Y:S01]  /*4e390*/  LDL.LU R17, [R1+0x22e8] ;  /* 0x0022e80001117983 */ /* 0x000ee20000300800 */
[----:B------:R-:W-:Y:S01]  /*4e3a0*/  LOP3.LUT R7, R7, 0x1f, RZ, 0xc0, !PT ;  /* 0x0000001f07077812 */ /* 0x000fe200078ec0ff */
[----:B-1----:R-:W-:Y:S01]  /*4e3b0*/  IMAD.MOV.U32 R8, RZ, RZ, R9 ;  /* 0x000000ffff087224 */ /* 0x002fe200078e0009 */
[----:B----4-:R-:W-:Y:S01]  /*4e3c0*/  IADD3 R26, P1, PT, R26, R5, RZ ;  /* 0x000000051a1a7210 */ /* 0x010fe20007f3e0ff */
[----:B------:R-:W-:Y:S01]  /*4e3d0*/  IMAD.X R15, R15, 0x1, R4, P0 ;  /* 0x000000010f0f7824 */ /* 0x000fe200000e0604 */
[----:B------:R-:W4:Y:S01]  /*4e3e0*/  LDL.LU R20, [R1+0x22a4] ;  /* 0x0022a40001147983 */ /* 0x000f220000300800 */
[----:B------:R-:W-:-:S05]  /*4e3f0*/  IMAD.SHL.U32 R7, R7, 0x4, RZ ;  /* 0x0000000407077824 */ /* 0x000fca00078e00ff */
[----:B------:R-:W-:Y:S01]  /*4e400*/  LOP3.LUT R7, R7, 0x10, RZ, 0x3c, !PT ;  /* 0x0000001007077812 */ /* 0x000fe200078e3cff */
[----:B------:R-:W-:-:S04]  /*4e410*/  IMAD.MOV.U32 R9, RZ, RZ, R127 ;  /* 0x000000ffff097224 */ /* 0x000fc800078e007f */
[----:B------:R-:W-:-:S05]  /*4e420*/  VIADD R7, R7, UR6 ;  /* 0x0000000607077c36 */ /* 0x000fca0008000000 */
[----:B------:R1:W-:Y:S01]  /*4e430*/  LDGSTS.E [R7+0x80], desc[UR74][R8.64], P2 ;  /* 0x0008000008077fae */ /* 0x0003e200091a104a */
[----:B------:R-:W-:Y:S01]  /*4e440*/  IADD3 R24, P0, PT, R24, R5, RZ ;  /* 0x0000000518187210 */ /* 0x000fe20007f1e0ff */
[----:B------:R-:W-:Y:S02]  /*4e450*/  IMAD.X R27, R27, 0x1, R4, P1 ;  /* 0x000000011b1b7824 */ /* 0x000fe400008e0604 */
[----:B-1----:R-:W-:Y:S02]  /*4e460*/  IMAD.MOV.U32 R8, RZ, RZ, R126 ;  /* 0x000000ffff087224 */ /* 0x002fe400078e007e */
[----:B------:R-:W-:-:S05]  /*4e470*/  IMAD.MOV.U32 R9, RZ, RZ, R12 ;  /* 0x000000ffff097224 */ /* 0x000fca00078e000c */
[----:B------:R1:W-:Y:S01]  /*4e480*/  LDGSTS.E [R7+0x480], desc[UR74][R8.64], P2 ;  /* 0x0048000008077fae */ /* 0x0003e200091a104a */
[----:B------:R-:W-:Y:S01]  /*4e490*/  IMAD.X R25, R25, 0x1, R4, P0 ;  /* 0x0000000119197824 */ /* 0x000fe200000e0604 */
[----:B------:R-:W-:Y:S01]  /*4e4a0*/  IADD3 R22, P1, PT, R22, R5, RZ ;  /* 0x0000000516167210 */ /* 0x000fe20007f3e0ff */
[----:B-1----:R-:W-:Y:S02]  /*4e4b0*/  IMAD.MOV.U32 R8, RZ, RZ, R13 ;  /* 0x000000ffff087224 */ /* 0x002fe400078e000d */
[----:B------:R-:W-:-:S05]  /*4e4c0*/  IMAD.MOV.U32 R9, RZ, RZ, R15 ;  /* 0x000000ffff097224 */ /* 0x000fca00078e000f */
[----:B------:R1:W-:Y:S01]  /*4e4d0*/  LDGSTS.E [R7+0x880], desc[UR74][R8.64], P2 ;  /* 0x0088000008077fae */ /* 0x0003e200091a104a */
[----:B------:R-:W-:-:S03]  /*4e4e0*/  IMAD.X R23, R23, 0x1, R4, P1 ;  /* 0x0000000117177824 */ /* 0x000fc600008e0604 */
[----:B------:R-:W-:Y:S01]  /*4e4f0*/  STL [R1+0x2168], R26 ;  /* 0x0021681a01007387 */ /* 0x000fe20000100800 */
[----:B-1----:R-:W-:Y:S02]  /*4e500*/  IMAD.MOV.U32 R8, RZ, RZ, R26 ;  /* 0x000000ffff087224 */ /* 0x002fe400078e001a */
[----:B------:R-:W-:Y:S01]  /*4e510*/  IMAD.MOV.U32 R9, RZ, RZ, R27 ;  /* 0x000000ffff097224 */ /* 0x000fe200078e001b */
[----:B------:R1:W-:Y:S04]  /*4e520*/  STL [R1+0x2124], R15 ;  /* 0x0021240f01007387 */ /* 0x0003e80000100800 */
[----:B------:R1:W-:Y:S01]  /*4e530*/  LDGSTS.E [R7+0xc80], desc[UR74][R8.64], P2 ;  /* 0x00c8000008077fae */ /* 0x0003e200091a104a */
[----:B------:R-:W-:-:S03]  /*4e540*/  IADD3 R10, P0, PT, R10, R5, RZ ;  /* 0x000000050a0a7210 */ /* 0x000fc60007f1e0ff */
[----:B------:R-:W4:Y:S04]  /*4e550*/  LDL.LU R14, [R1+0x2328] ;  /* 0x00232800010e7983 */ /* 0x000f280000300800 */
[----:B--2---:R-:W2:Y:S01]  /*4e560*/  LDL.LU R12, [R1+0x2368] ;  /* 0x00236800010c7983 */ /* 0x004ea20000300800 */
[----:B-1----:R-:W-:Y:S01]  /*4e570*/  IMAD.MOV.U32 R8, RZ, RZ, R24 ;  /* 0x000000ffff087224 */ /* 0x002fe200078e0018 */
[----:B------:R-:W-:Y:S02]  /*4e580*/  MOV R9, R25 ;  /* 0x0000001900097202 */ /* 0x000fe40000000f00 */
[----:B------:R-:W2:Y:S01]  /*4e590*/  LDL.LU R18, [R1+0x22e4] ;  /* 0x0022e40001127983 */ /* 0x000ea20000300800 */
[----:B------:R-:W-:-:S03]  /*4e5a0*/  IADD3 R11, P1, PT, R11, R5, RZ ;  /* 0x000000050b0b7210 */ /* 0x000fc60007f3e0ff */
[----:B------:R-:W-:Y:S01]  /*4e5b0*/  STL [R1+0x21a8], R24 ;  /* 0x0021a81801007387 */ /* 0x000fe20000100800 */
[----:B------:R-:W-:-:S03]  /*4e5c0*/  IMAD.X R16, R16, 0x1, R4, P0 ;  /* 0x0000000110107824 */ /* 0x000fc600000e0604 */
[----:B------:R-:W-:Y:S04]  /*4e5d0*/  STL [R1+0x2164], R27 ;  /* 0x0021641b01007387 */ /* 0x000fe80000100800 */
[----:B------:R1:W-:Y:S04]  /*4e5e0*/  LDGSTS.E [R7+0x1080], desc[UR74][R8.64], P2 ;  /* 0x0108000008077fae */ /* 0x0003e800091a104a */
[----:B------:R-:W2:Y:S04]  /*4e5f0*/  LDL.LU R15, [R1+0x2324] ;  /* 0x00232400010f7983 */ /* 0x000ea80000300800 */
[----:B------:R-:W2:Y:S01]  /*4e600*/  LDL.LU R13, [R1+0x2364] ;  /* 0x00236400010d7983 */ /* 0x000ea20000300800 */
[----:B-1----:R-:W-:-:S02]  /*4e610*/  IMAD.MOV.U32 R8, RZ, RZ, R22 ;  /* 0x000000ffff087224 */ /* 0x002fc400078e0016 */
[----:B------:R-:W-:Y:S01]  /*4e620*/  IMAD.MOV.U32 R9, RZ, RZ, R23 ;  /* 0x000000ffff097224 */ /* 0x000fe200078e0017 */
[----:B------:R-:W-:Y:S01]  /*4e630*/  STL [R1+0x21e8], R22 ;  /* 0x0021e81601007387 */ /* 0x000fe20000100800 */
[----:B------:R-:W-:-:S03]  /*4e640*/  IMAD.X R21, R21, 0x1, R4, P1 ;  /* 0x0000000115157824 */ /* 0x000fc600008e0604 */
[----:B------:R-:W-:Y:S04]  /*4e650*/  STL [R1+0x21a4], R25 ;  /* 0x0021a41901007387 */ /* 0x000fe80000100800 */
[----:B------:R1:W-:Y:S04]  /*4e660*/  STL [R1+0x2228], R10 ;  /* 0x0022280a01007387 */ /* 0x0003e80000100800 */
[----:B------:R-:W-:Y:S04]  /*4e670*/  STL [R1+0x21e4], R23 ;  /* 0x0021e41701007387 */ /* 0x000fe80000100800 */
[----:B------:R1:W-:Y:S04]  /*4e680*/  LDGSTS.E [R7+0x1480], desc[UR74][R8.64], P2 ;  /* 0x0148000008077fae */ /* 0x0003e800091a104a */
[----:B------:R-:W-:Y:S04]  /*4e690*/  STL [R1+0x2268], R11 ;  /* 0x0022680b01007387 */ /* 0x000fe80000100800 */
[----:B------:R3:W-:Y:S01]  /*4e6a0*/  STL [R1+0x2224], R16 ;  /* 0x0022241001007387 */ /* 0x0007e20000100800 */
[----:B-1----:R-:W-:-:S02]  /*4e6b0*/  IMAD.MOV.U32 R8, RZ, RZ, R10 ;  /* 0x000000ffff087224 */ /* 0x002fc400078e000a */
[----:B------:R-:W-:Y:S01]  /*4e6c0*/  IMAD.MOV.U32 R9, RZ, RZ, R16 ;  /* 0x000000ffff097224 */ /* 0x000fe200078e0010 */
[----:B------:R-:W2:Y:S04]  /*4e6d0*/  LDL.LU R10, [R1+0x20b0] ;  /* 0x0020b000010a7983 */ /* 0x000ea80000300800 */
[----:B------:R1:W-:Y:S02]  /*4e6e0*/  LDGSTS.E [R7+0x1880], desc[UR74][R8.64], P2 ;  /* 0x0188000008077fae */ /* 0x0003e400091a104a */
[----:B-1----:R-:W-:Y:S01]  /*4e6f0*/  IMAD.MOV.U32 R8, RZ, RZ, R11 ;  /* 0x000000ffff087224 */ /* 0x002fe200078e000b */
[-C--:B---3--:R-:W-:Y:S02]  /*4e700*/  IADD3 R19, P0, PT, R19, R5.reuse, RZ ;  /* 0x0000000513137210 */ /* 0x088fe40007f1e0ff */
[----:B------:R-:W-:-:S03]  /*4e710*/  IADD3 R17, P1, PT, R17, R5, RZ ;  /* 0x0000000511117210 */ /* 0x000fc60007f3e0ff */
[----:B------:R1:W-:Y:S04]  /*4e720*/  STL [R1+0x22a8], R19 ;  /* 0x0022a81301007387 */ /* 0x0003e80000100800 */
[----:B------:R-:W-:Y:S04]  /*4e730*/  STL [R1+0x2264], R21 ;  /* 0x0022641501007387 */ /* 0x000fe80000100800 */
[----:B------:R-:W3:Y:S04]  /*4e740*/  LDL.LU R16, [R1+0x20f0] ;  /* 0x0020f00001107983 */ /* 0x000ee80000300800 */
[----:B------:R-:W-:Y:S04]  /*4e750*/  STL [R1+0x22e8], R17 ;  /* 0x0022e81101007387 */ /* 0x000fe80000100800 */
[----:B------:R-:W3:Y:S01]  /*4e760*/  LDL.LU R11, [R1+0x20ac] ;  /* 0x0020ac00010b7983 */ /* 0x000ee20000300800 */
[----:B------:R-:W-:-:S02]  /*4e770*/  IMAD.MOV.U32 R9, RZ, RZ, R21 ;  /* 0x000000ffff097224 */ /* 0x000fc400078e0015 */
[----:B----4-:R-:W-:-:S03]  /*4e780*/  IMAD.X R20, R20, 0x1, R4, P0 ;  /* 0x0000000114147824 */ /* 0x010fc600000e0604 */
[----:B------:R4:W-:Y:S02]  /*4e790*/  LDGSTS.E [R7+0x1c80], desc[UR74][R8.64], P2 ;  /* 0x01c8000008077fae */ /* 0x0009e400091a104a */
[----:B----4-:R-:W-:Y:S02]  /*4e7a0*/  IMAD.MOV.U32 R8, RZ, RZ, R19 ;  /* 0x000000ffff087224 */ /* 0x010fe400078e0013 */
[----:B------:R-:W-:-:S05]  /*4e7b0*/  IMAD.MOV.U32 R9, RZ, RZ, R20 ;  /* 0x000000ffff097224 */ /* 0x000fca00078e0014 */
[----:B------:R4:W-:Y:S04]  /*4e7c0*/  LDGSTS.E [R7+0x2080], desc[UR74][R8.64], P2 ;  /* 0x0208000008077fae */ /* 0x0009e800091a104a */
[----:B------:R-:W-:Y:S01]  /*4e7d0*/  STL [R1+0x22a4], R20 ;  /* 0x0022a41401007387 */ /* 0x000fe20000100800 */
[----:B----4-:R-:W-:Y:S02]  /*4e7e0*/  IMAD.MOV.U32 R8, RZ, RZ, R17 ;  /* 0x000000ffff087224 */ /* 0x010fe400078e0011 */
[----:B-1----:R-:W-:Y:S02]  /*4e7f0*/  IMAD.MOV.U32 R19, RZ, RZ, R52 ;  /* 0x000000ffff137224 */ /* 0x002fe400078e0034 */
[----:B------:R-:W-:Y:S02]  /*4e800*/  IMAD.MOV.U32 R126, RZ, RZ, R73 ;  /* 0x000000ffff7e7224 */ /* 0x000fe400078e0049 */
[----:B------:R-:W-:-:S02]  /*4e810*/  IMAD.MOV.U32 R127, RZ, RZ, R53 ;  /* 0x000000ffff7f7224 */ /* 0x000fc400078e0035 */
[----:B------:R-:W-:Y:S01]  /*4e820*/  IMAD.MOV.U32 R48, RZ, RZ, R74 ;  /* 0x000000ffff307224 */ /* 0x000fe200078e004a */
[-C--:B------:R-:W-:Y:S02]  /*4e830*/  IADD3 R14, P3, PT, R14, R5.reuse, RZ ;  /* 0x000000050e0e7210 */ /* 0x080fe40007f7e0ff */
[----:B--2---:R-:W-:Y:S01]  /*4e840*/  IADD3 R12, P0, PT, R12, R5, RZ ;  /* 0x000000050c0c7210 */ /* 0x004fe20007f1e0ff */
[----:B------:R-:W-:-:S04]  /*4e850*/  IMAD.X R18, R18, 0x1, R4, P1 ;  /* 0x0000000112127824 */ /* 0x000fc800008e0604 */
[----:B------:R-:W-:Y:S01]  /*4e860*/  IMAD.MOV.U32 R9, RZ, RZ, R18 ;  /* 0x000000ffff097224 */ /* 0x000fe200078e0012 */
[----:B------:R-:W-:Y:S04]  /*4e870*/  STL [R1+0x2328], R14 ;  /* 0x0023280e01007387 */ /* 0x000fe80000100800 */
[----:B------:R1:W-:Y:S01]  /*4e880*/  LDGSTS.E [R7+0x2480], desc[UR74][R8.64], P2 ;  /* 0x0248000008077fae */ /* 0x0003e200091a104a */
[----:B------:R-:W-:-:S03]  /*4e890*/  IMAD.X R15, R15, 0x1, R4, P3 ;  /* 0x000000010f0f7824 */ /* 0x000fc600018e0604 */
[----:B------:R-:W-:Y:S01]  /*4e8a0*/  STL [R1+0x2368], R12 ;  /* 0x0023680c01007387 */ /* 0x000fe20000100800 */
[----:B------:R-:W-:Y:S02]  /*4e8b0*/  IMAD.X R13, R13, 0x1, R4, P0 ;  /* 0x000000010d0d7824 */ /* 0x000fe400000e0604 */
[----:B-1----:R-:W-:Y:S02]  /*4e8c0*/  IMAD.MOV.U32 R8, RZ, RZ, R14 ;  /* 0x000000ffff087224 */ /* 0x002fe400078e000e */
[----:B------:R-:W-:Y:S01]  /*4e8d0*/  IMAD.MOV.U32 R9, RZ, RZ, R15 ;  /* 0x000000ffff097224 */ /* 0x000fe200078e000f */
[----:B------:R1:W-:Y:S04]  /*4e8e0*/  STL [R1+0x22e4], R18 ;  /* 0x0022e41201007387 */ /* 0x0003e80000100800 */
[----:B------:R-:W-:Y:S04]  /*4e8f0*/  STL [R1+0x2324], R15 ;  /* 0x0023240f01007387 */ /* 0x000fe80000100800 */
[----:B------:R2:W-:Y:S04]  /*4e900*/  LDGSTS.E [R7+0x2880], desc[UR74][R8.64], P2 ;  /* 0x0288000008077fae */ /* 0x0005e800091a104a */
[----:B------:R4:W-:Y:S01]  /*4e910*/  STL [R1+0x2364], R13 ;  /* 0x0023640d01007387 */ /* 0x0009e20000100800 */
[----:B-1----:R-:W-:-:S02]  /*4e920*/  IMAD.MOV.U32 R18, RZ, RZ, R72 ;  /* 0x000000ffff127224 */ /* 0x002fc400078e0048 */
[----:B------:R-:W-:Y:S02]  /*4e930*/  IMAD.MOV.U32 R49, RZ, RZ, R54 ;  /* 0x000000ffff317224 */ /* 0x000fe400078e0036 */
[----:B--2---:R-:W-:Y:S02]  /*4e940*/  IMAD.MOV.U32 R8, RZ, RZ, R12 ;  /* 0x000000ffff087224 */ /* 0x004fe400078e000c */
[----:B------:R-:W-:Y:S02]  /*4e950*/  IMAD.MOV.U32 R9, RZ, RZ, R13 ;  /* 0x000000ffff097224 */ /* 0x000fe400078e000d */
[----:B------:R-:W-:Y:S02]  /*4e960*/  IMAD.MOV.U32 R12, RZ, RZ, R70 ;  /* 0x000000ffff0c7224 */ /* 0x000fe400078e0046 */
[----:B----4-:R-:W-:Y:S02]  /*4e970*/  IMAD.MOV.U32 R13, RZ, RZ, R50 ;  /* 0x000000ffff0d7224 */ /* 0x010fe400078e0032 */
[----:B------:R-:W-:-:S02]  /*4e980*/  IMAD.MOV.U32 R46, RZ, RZ, R76 ;  /* 0x000000ffff2e7224 */ /* 0x000fc400078e004c */
[----:B------:R-:W-:Y:S02]  /*4e990*/  IMAD.MOV.U32 R47, RZ, RZ, R56 ;  /* 0x000000ffff2f7224 */ /* 0x000fe400078e0038 */
[----:B------:R-:W-:Y:S01]  /*4e9a0*/  IMAD.MOV.U32 R28, RZ, RZ, R77 ;  /* 0x000000ffff1c7224 */ /* 0x000fe200078e004d */
[----:B------:R-:W-:Y:S01]  /*4e9b0*/  IADD3 R10, P0, PT, R10, R5, RZ ;  /* 0x000000050a0a7210 */ /* 0x000fe20007f1e0ff */
[----:B------:R-:W-:Y:S02]  /*4e9c0*/  IMAD.MOV.U32 R50, RZ, RZ, R71 ;  /* 0x000000ffff327224 */ /* 0x000fe400078e0047 */
[----:B------:R-:W-:Y:S02]  /*4e9d0*/  IMAD.MOV.U32 R29, RZ, RZ, R57 ;  /* 0x000000ffff1d7224 */ /* 0x000fe400078e0039 */
[----:B------:R-:W-:Y:S01]  /*4e9e0*/  IMAD.MOV.U32 R44, RZ, RZ, R78 ;  /* 0x000000ffff2c7224 */ /* 0x000fe200078e004e */
[----:B------:R-:W-:Y:S01]  /*4e9f0*/  STL [R1+0x20b0], R10 ;  /* 0x0020b00a01007387 */ /* 0x000fe20000100800 */
[----:B------:R-:W-:-:S02]  /*4ea00*/  IMAD.MOV.U32 R26, RZ, RZ, R75 ;  /* 0x000000ffff1a7224 */ /* 0x000fc400078e004b */
[----:B------:R-:W-:Y:S02]  /*4ea10*/  IMAD.MOV.U32 R27, RZ, RZ, R55 ;  /* 0x000000ffff1b7224 */ /* 0x000fe400078e0037 */
[----:B------:R-:W-:Y:S02]  /*4ea20*/  IMAD.MOV.U32 R45, RZ, RZ, R58 ;  /* 0x000000ffff2d7224 */ /* 0x000fe400078e003a */
[----:B------:R-:W-:Y:S02]  /*4ea30*/  IMAD.MOV.U32 R42, RZ, RZ, R81 ;  /* 0x000000ffff2a7224 */ /* 0x000fe400078e0051 */
[----:B------:R-:W-:Y:S02]  /*4ea40*/  IMAD.MOV.U32 R43, RZ, RZ, R61 ;  /* 0x000000ffff2b7224 */ /* 0x000fe400078e003d */
[----:B------:R-:W-:Y:S02]  /*4ea50*/  IMAD.MOV.U32 R40, RZ, RZ, R82 ;  /* 0x000000ffff287224 */ /* 0x000fe400078e0052 */
[----:B------:R-:W-:Y:S01]  /*4ea60*/  IMAD.MOV.U32 R41, RZ, RZ, R62 ;  /* 0x000000ffff297224 */ /* 0x000fe200078e003e */
[----:B------:R-:W-:Y:S01]  /*4ea70*/  MOV R37, R64 ;  /* 0x0000004000257202 */ /* 0x000fe20000000f00 */
[----:B------:R-:W-:Y:S01]  /*4ea80*/  IMAD.MOV.U32 R14, RZ, RZ, R79 ;  /* 0x000000ffff0e7224 */ /* 0x000fe200078e004f */
[----:B------:R-:W-:Y:S01]  /*4ea90*/  LDGSTS.E [R7+0x2c80], desc[UR74][R8.64], P2 ;  /* 0x02c8000008077fae */ /* 0x000fe200091a104a */
[----:B------:R-:W-:-:S02]  /*4eaa0*/  IMAD.MOV.U32 R15, RZ, RZ, R59 ;  /* 0x000000ffff0f7224 */ /* 0x000fc400078e003b */
[----:B------:R-:W-:Y:S01]  /*4eab0*/  IMAD.MOV.U32 R24, RZ, RZ, R80 ;  /* 0x000000ffff187224 */ /* 0x000fe200078e0050 */
[----:B------:R1:W-:Y:S01]  /*4eac0*/  LDGSTS.E [R7+0x3080], desc[UR74][R12.64], P2 ;  /* 0x030800000c077fae */ /* 0x0003e200091a104a */
[----:B------:R-:W-:Y:S02]  /*4ead0*/  IMAD.MOV.U32 R25, RZ, RZ, R60 ;  /* 0x000000ffff197224 */ /* 0x000fe400078e003c */
[----:B------:R-:W-:Y:S01]  /*4eae0*/  IMAD.MOV.U32 R38, RZ, RZ, R83 ;  /* 0x000000ffff267224 */ /* 0x000fe200078e0053 */
[----:B------:R-:W-:Y:S01]  /*4eaf0*/  LDGSTS.E [R7+0x3480], desc[UR74][R50.64], P2 ;  /* 0x0348000032077fae */ /* 0x000fe200091a104a */
[----:B------:R-:W-:Y:S02]  /*4eb00*/  IMAD.MOV.U32 R39, RZ, RZ, R63 ;  /* 0x000000ffff277224 */ /* 0x000fe400078e003f */
[----:B------:R-:W-:Y:S01]  /*4eb10*/  IMAD.MOV.U32 R36, RZ, RZ, R84 ;  /* 0x000000ffff247224 */ /* 0x000fe200078e0054 */
[----:B------:R2:W-:Y:S01]  /*4eb20*/  LDGSTS.E [R7+0x3880], desc[UR74][R18.64], P2 ;  /* 0x0388000012077fae */ /* 0x0005e200091a104a */
[----:B------:R-:W-:-:S02]  /*4eb30*/  IMAD.MOV.U32 R22, RZ, RZ, R85 ;  /* 0x000000ffff167224 */ /* 0x000fc400078e0055 */
[----:B------:R-:W-:Y:S01]  /*4eb40*/  IMAD.MOV.U32 R23, RZ, RZ, R65 ;  /* 0x000000ffff177224 */ /* 0x000fe200078e0041 */
[----:B------:R-:W-:Y:S01]  /*4eb50*/  LDGSTS.E [R7+0x3c80], desc[UR74][R126.64], P2 ;  /* 0x03c800007e077fae */ /* 0x000fe200091a104a */
[----:B------:R-:W-:Y:S02]  /*4eb60*/  IMAD.MOV.U32 R34, RZ, RZ, R86 ;  /* 0x000000ffff227224 */ /* 0x000fe400078e0056 */
[----:B------:R-:W-:Y:S01]  /*4eb70*/  IMAD.MOV.U32 R35, RZ, RZ, R66 ;  /* 0x000000ffff237224 */ /* 0x000fe200078e0042 */
[----:B------:R-:W-:Y:S01]  /*4eb80*/  LDGSTS.E [R7+0x4080], desc[UR74][R48.64], P2 ;  /* 0x0408000030077fae */ /* 0x000fe200091a104a */
[----:B------:R-:W-:Y:S02]  /*4eb90*/  IMAD.MOV.U32 R32, RZ, RZ, R87 ;  /* 0x000000ffff207224 */ /* 0x000fe400078e0057 */
[----:B------:R-:W-:Y:S01]  /*4eba0*/  IMAD.MOV.U32 R33, RZ, RZ, R67 ;  /* 0x000000ffff217224 */ /* 0x000fe200078e0043 */
[----:B------:R-:W-:Y:S01]  /*4ebb0*/  LDGSTS.E [R7+0x4480], desc[UR74][R26.64], P2 ;  /* 0x044800001a077fae */ /* 0x000fe200091a104a */
[----:B------:R-:W-:-:S02]  /*4ebc0*/  IMAD.MOV.U32 R30, RZ, RZ, R88 ;  /* 0x000000ffff1e7224 */ /* 0x000fc400078e0058 */
[----:B------:R-:W-:Y:S01]  /*4ebd0*/  IMAD.MOV.U32 R31, RZ, RZ, R68 ;  /* 0x000000ffff1f7224 */ /* 0x000fe200078e0044 */
[----:B------:R-:W-:Y:S01]  /*4ebe0*/  LDGSTS.E [R7+0x4880], desc[UR74][R46.64], P2 ;  /* 0x048800002e077fae */ /* 0x000fe200091a104a */
[----:B------:R-:W-:Y:S02]  /*4ebf0*/  IMAD.MOV.U32 R20, RZ, RZ, R89 ;  /* 0x000000ffff147224 */ /* 0x000fe400078e0059 */
[----:B------:R-:W-:Y:S01]  /*4ec00*/  IMAD.MOV.U32 R21, RZ, RZ, R69 ;  /* 0x000000ffff157224 */ /* 0x000fe200078e0045 */
[----:B------:R-:W-:Y:S04]  /*4ec10*/  LDGSTS.E [R7+0x4c80], desc[UR74][R44.64], P2 ;  /* 0x04c800002c077fae */ /* 0x000fe800091a104a */
[----:B------:R4:W-:Y:S04]  /*4ec20*/  LDGSTS.E [R7+0x5080], desc[UR74][R14.64], P2 ;  /* 0x050800000e077fae */ /* 0x0009e800091a104a */
[----:B------:R1:W-:Y:S04]  /*4ec30*/  LDGSTS.E [R7+0x5480], desc[UR74][R24.64], P2 ;  /* 0x0548000018077fae */ /* 0x0003e800091a104a */
        /* <DEDUP_REMOVED lines=8> */
[----:B------:R-:W-:Y:S01]  /*4ecc0*/  LDGSTS.E [R7+0x7880], desc[UR74][R20.64], P2 ;  /* 0x0788000014077fae */ /* 0x000fe200091a104a */
[----:B------:R-:W1:Y:S03]  /*4ecd0*/  S2R R130, SR_TID.X ;  /* 0x0000000000827919 */ /* 0x000e660000002100 */
[----:B------:R-:W-:Y:S01]  /*4ece0*/  LDGSTS.E [R7+0x7c80], desc[UR74][R28.64], P2 ;  /* 0x07c800001c077fae */ /* 0x000fe200091a104a */
[----:B---3--:R-:W-:Y:S01]  /*4ecf0*/  IADD3 R16, P1, PT, R16, R5, RZ ;  /* 0x0000000510107210 */ /* 0x008fe20007f3e0ff */
[----:B------:R-:W-:-:S04]  /*4ed00*/  IMAD.X R11, R11, 0x1, R4, P0 ;  /* 0x000000010b0b7824 */ /* 0x000fc800000e0604 */
[----:B------:R-:W-:Y:S04]  /*4ed10*/  STL [R1+0x20f0], R16 ;  /* 0x0020f01001007387 */ /* 0x000fe80000100800 */
[----:B------:R-:W-:Y:S04]  /*4ed20*/  STL [R1+0x20ac], R11 ;  /* 0x0020ac0b01007387 */ /* 0x000fe80000100800 */
[----:B------:R3:W-:Y:S04]  /*4ed30*/  STL.64 [R1+0x1bf8], R12 ;  /* 0x001bf80c01007387 */ /* 0x0007e80000100a00 */
[----:B------:R-:W-:Y:S04]  /*4ed40*/  STL.64 [R1+0x1bf0], R50 ;  /* 0x001bf03201007387 */ /* 0x000fe80000100a00 */
[----:B------:R1:W-:Y:S04]  /*4ed50*/  STL.64 [R1+0x1be8], R18 ;  /* 0x001be81201007387 */ /* 0x0003e80000100a00 */
[----:B------:R-:W-:Y:S04]  /*4ed60*/  STL.64 [R1+0x1be0], R126 ;  /* 0x001be07e01007387 */ /* 0x000fe80000100a00 */
[----:B------:R-:W-:Y:S04]  /*4ed70*/  STL.64 [R1+0x1bd8], R48 ;  /* 0x001bd83001007387 */ /* 0x000fe80000100a00 */
[----:B------:R1:W-:Y:S04]  /*4ed80*/  STL.64 [R1+0x1bd0], R26 ;  /* 0x001bd01a01007387 */ /* 0x0003e80000100a00 */
        /* <DEDUP_REMOVED lines=13> */
[----:B---3--:R-:W3:Y:S04]  /*4ee60*/  LDL.LU R12, [R1+0x2130] ;  /* 0x00213000010c7983 */ /* 0x008ee80000300800 */
[----:B------:R2:W-:Y:S04]  /*4ee70*/  STL.64 [R1+0x1b68], R20 ;  /* 0x001b681401007387 */ /* 0x0005e80000100a00 */
[----:B-1----:R-:W4:Y:S04]  /*4ee80*/  LDL.LU R19, [R1+0x20ec] ;  /* 0x0020ec0001137983 */ /* 0x002f280000300800 */
        /* <DEDUP_REMOVED lines=8> */
[----:B--2---:R-:W2:Y:S04]  /*4ef10*/  LDL.LU R20, [R1+0x2270] ;  /* 0x0022700001147983 */ /* 0x004ea80000300800 */
[----:B------:R-:W2:Y:S04]  /*4ef20*/  LDL.LU R17, [R1+0x222c] ;  /* 0x00222c0001117983 */ /* 0x000ea80000300800 */
[----:B------:R-:W2:Y:S04]  /*4ef30*/  LDL.LU R18, [R1+0x22b0] ;  /* 0x0022b00001127983 */ /* 0x000ea80000300800 */
[----:B------:R-:W2:Y:S01]  /*4ef40*/  LDL.LU R21, [R1+0x226c] ;  /* 0x00226c0001157983 */ /* 0x000ea20000300800 */
[----:B---3--:R-:W-:Y:S01]  /*4ef50*/  IADD3 R12, P0, PT, R12, R5, RZ ;  /* 0x000000050c0c7210 */ /* 0x008fe20007f1e0ff */
[----:B----4-:R-:W-:-:S04]  /*4ef60*/  IMAD.X R19, R19, 0x1, R4, P1 ;  /* 0x0000000113137824 */ /* 0x010fc800008e0604 */
[----:B------:R-:W-:Y:S04]  /*4ef70*/  STL [R1+0x2130], R12 ;  /* 0x0021300c01007387 */ /* 0x000fe80000100800 */
[----:B------:R1:W-:Y:S04]  /*4ef80*/  STL [R1+0x20ec], R19 ;  /* 0x0020ec1301007387 */ /* 0x0003e80000100800 */
[----:B------:R-:W3:Y:S01]  /*4ef90*/  LDL.LU R15, [R1+0x22f0] ;  /* 0x0022f000010f7983 */ /* 0x000ee20000300800 */
[----:B------:R-:W-:Y:S01]  /*4efa0*/  LOP3.LUT R130, R130, 0x1f, RZ, 0xc0, !PT ;  /* 0x0000001f82827812 */ /* 0x000fe200078ec0ff */
[----:B------:R-:W-:Y:S01]  /*4efb0*/  IMAD.X R14, R14, 0x1, R4, P0 ;  /* 0x000000010e0e7824 */ /* 0x000fe200000e0604 */
[----:B------:R-:W-:Y:S01]  /*4efc0*/  IADD3 R26, P1, PT, R26, R5, RZ ;  /* 0x000000051a1a7210 */ /* 0x000fe20007f3e0ff */
[----:B------:R-:W4:Y:S02]  /*4efd0*/  LDL.LU R13, [R1+0x2330] ;  /* 0x00233000010d7983 */ /* 0x000f240000300800 */
[----:B------:R-:W-:-:S05]  /*4efe0*/  IMAD.SHL.U32 R130, R130, 0x4, RZ ;  /* 0x0000000482827824 */ /* 0x000fca00078e00ff */
[----:B------:R-:W-:-:S05]  /*4eff0*/  LOP3.LUT R130, R130, 0x20, RZ, 0x3c, !PT ;  /* 0x0000002082827812 */ /* 0x000fca00078e3cff */
[----:B------:R-:W-:-:S05]  /*4f000*/  VIADD R8, R130, UR6 ;  /* 0x0000000682087c36 */ /* 0x000fca0008000000 */
[----:B------:R1:W-:Y:S01]  /*4f010*/  LDGSTS.E [R8+0x100], desc[UR74][R10.64], P2 ;  /* 0x001000000a087fae */ /* 0x0003e200091a104a */
[----:B------:R-:W-:Y:S01]  /*4f020*/  IMAD.X R27, R27, 0x1, R4, P1 ;  /* 0x000000011b1b7824 */ /* 0x000fe200008e0604 */
[-C--:B------:R-:W-:Y:S01]  /*4f030*/  IADD3 R24, P0, PT, R24, R5.reuse, RZ ;  /* 0x0000000518187210 */ /* 0x080fe20007f1e0ff */
[----:B-1----:R-:W-:Y:S02]  /*4f040*/  IMAD.MOV.U32 R10, RZ, RZ, R16 ;  /* 0x000000ffff0a7224 */ /* 0x002fe400078e0010 */
[----:B------:R-:W-:Y:S01]  /*4f050*/  IMAD.MOV.U32 R11, RZ, RZ, R19 ;  /* 0x000000ffff0b7224 */ /* 0x000fe200078e0013 */
[----:B------:R-:W-:Y:S01]  /*4f060*/  IADD3 R22, P1, PT, R22, R5, RZ ;  /* 0x0000000516167210 */ /* 0x000fe20007f3e0ff */
[----:B------:R-:W-:Y:S01]  /*4f070*/  IMAD.X R25, R25, 0x1, R4, P0 ;  /* 0x0000000119197824 */ /* 0x000fe200000e0604 */
[----:B------:R-:W4:Y:S04]  /*4f080*/  LDL.LU R19, [R1+0x22ac] ;  /* 0x0022ac0001137983 */ /* 0x000f280000300800 */
[----:B------:R1:W-:Y:S02]  /*4f090*/  LDGSTS.E [R8+0x500], desc[UR74][R10.64], P2 ;  /* 0x005000000a087fae */ /* 0x0003e400091a104a */
[----:B-1----:R-:W-:-:S02]  /*4f0a0*/  IMAD.MOV.U32 R10, RZ, RZ, R12 ;  /* 0x000000ffff0a7224 */ /* 0x002fc400078e000c */
[----:B------:R-:W-:-:S05]  /*4f0b0*/  IMAD.MOV.U32 R11, RZ, RZ, R14 ;  /* 0x000000ffff0b7224 */ /* 0x000fca00078e000e */
[----:B------:R1:W-:Y:S01]  /*4f0c0*/  LDGSTS.E [R8+0x900], desc[UR74][R10.64], P2 ;  /* 0x009000000a087fae */ /* 0x0003e200091a104a */
[----:B------:R-:W-:-:S03]  /*4f0d0*/  IADD3 R9, P0, PT, R9, R5, RZ ;  /* 0x0000000509097210 */ /* 0x000fc60007f1e0ff */
[----:B------:R-:W-:Y:S01]  /*4f0e0*/  STL [R1+0x2170], R26 ;  /* 0x0021701a01007387 */ /* 0x000fe20000100800 */
[----:B-1----:R-:W-:Y:S02]  /*4f0f0*/  IMAD.MOV.U32 R10, RZ, RZ, R26 ;  /* 0x000000ffff0a7224 */ /* 0x002fe400078e001a */
[----:B------:R-:W-:Y:S01]  /*4f100*/  IMAD.MOV.U32 R11, RZ, RZ, R27 ;  /* 0x000000ffff0b7224 */ /* 0x000fe200078e001b */
[----:B------:R1:W-:Y:S01]  /*4f110*/  STL [R1+0x212c], R14 ;  /* 0x00212c0e01007387 */ /* 0x0003e20000100800 */
[----:B------:R-:W-:-:S03]  /*4f120*/  IMAD.X R23, R23, 0x1, R4, P1 ;  /* 0x0000000117177824 */ /* 0x000fc600008e0604 */
[----:B------:R1:W-:Y:S04]  /*4f130*/  LDGSTS.E [R8+0xd00], desc[UR74][R10.64], P2 ;  /* 0x00d000000a087fae */ /* 0x0003e800091a104a */
[----:B------:R-:W4:Y:S01]  /*4f140*/  LDL.LU R7, [R1+0x2370] ;  /* 0x0023700001077983 */ /* 0x000f220000300800 */
[----:B--2---:R-:W-:-:S03]  /*4f150*/  IADD3 R20, P1, PT, R20, R5, RZ ;  /* 0x0000000514147210 */ /* 0x004fc60007f3e0ff */
[----:B------:R-:W2:Y:S01]  /*4f160*/  LDL.LU R16, [R1+0x22ec] ;  /* 0x0022ec0001107983 */ /* 0x000ea20000300800 */
[----:B-1----:R-:W-:Y:S02]  /*4f170*/  IMAD.MOV.U32 R10, RZ, RZ, R24 ;  /* 0x000000ffff0a7224 */ /* 0x002fe400078e0018 */
[----:B------:R-:W-:Y:S01]  /*4f180*/  IMAD.MOV.U32 R11, RZ, RZ, R25 ;  /* 0x000000ffff0b7224 */ /* 0x000fe200078e0019 */
[----:B------:R-:W-:Y:S01]  /*4f190*/  STL [R1+0x21b0], R24 ;  /* 0x0021b01801007387 */ /* 0x000fe20000100800 */
[----:B------:R-:W-:-:S03]  /*4f1a0*/  IMAD.X R17, R17, 0x1, R4, P0 ;  /* 0x0000000111117824 */ /* 0x000fc600000e0604 */
[----:B------:R-:W-:Y:S04]  /*4f1b0*/  STL [R1+0x216c], R27 ;  /* 0x00216c1b01007387 */ /* 0x000fe80000100800 */
[----:B------:R-:W2:Y:S04]  /*4f1c0*/  LDL.LU R14, [R1+0x232c] ;  /* 0x00232c00010e7983 */ /* 0x000ea80000300800 */
[----:B------:R1:W-:Y:S01]  /*4f1d0*/  LDGSTS.E [R8+0x1100], desc[UR74][R10.64], P2 ;  /* 0x011000000a087fae */ /* 0x0003e200091a104a */
[----:B------:R-:W-:-:S03]  /*4f1e0*/  IADD3 R18, P0, PT, R18, R5, RZ ;  /* 0x0000000512127210 */ /* 0x000fc60007f1e0ff */
[----:B------:R-:W2:Y:S01]  /*4f1f0*/  LDL.LU R12, [R1+0x236c] ;  /* 0x00236c00010c7983 */ /* 0x000ea20000300800 */
[----:B------:R-:W-:-:S03]  /*4f200*/  IMAD.X R21, R21, 0x1, R4, P1 ;  /* 0x0000000115157824 */ /* 0x000fc600008e0604 */
[----:B------:R-:W-:Y:S01]  /*4f210*/  STL [R1+0x21f0], R22 ;  /* 0x0021f01601007387 */ /* 0x000fe20000100800 */
[----:B-1----:R-:W-:Y:S02]  /*4f220*/  IMAD.MOV.U32 R10, RZ, RZ, R22 ;  /* 0x000000ffff0a7224 */ /* 0x002fe400078e0016 */
[----:B------:R-:W-:Y:S01]  /*4f230*/  IMAD.MOV.U32 R11, RZ, RZ, R23 ;  /* 0x000000ffff0b7224 */ /* 0x000fe200078e0017 */
[----:B------:R-:W-:Y:S04]  /*4f240*/  STL [R1+0x21ac], R25 ;  /* 0x0021ac1901007387 */ /* 0x000fe80000100800 */
[----:B------:R1:W-:Y:S04]  /*4f250*/  STL [R1+0x2230], R9 ;  /* 0x0022300901007387 */ /* 0x0003e80000100800 */
[----:B------:R-:W-:Y:S04]  /*4f260*/  STL [R1+0x21ec], R23 ;  /* 0x0021ec1701007387 */ /* 0x000fe80000100800 */
[----:B------:R1:W-:Y:S04]  /*4f270*/  LDGSTS.E [R8+0x1500], desc[UR74][R10.64], P2 ;  /* 0x015000000a087fae */ /* 0x0003e800091a104a */
[----:B------:R-:W-:Y:S04]  /*4f280*/  STL [R1+0x2270], R20 ;  /* 0x0022701401007387 */ /* 0x000fe80000100800 */
[----:B------:R1:W-:Y:S02]  /*4f290*/  STL [R1+0x222c], R17 ;  /* 0x00222c1101007387 */ /* 0x0003e40000100800 */
[----:B-1----:R-:W-:-:S02]  /*4f2a0*/  IMAD.MOV.U32 R10, RZ, RZ, R9 ;  /* 0x000000ffff0a7224 */ /* 0x002fc400078e0009 */
[----:B------:R-:W2:Y:S01]  /*4f2b0*/  LDL.LU R9, [R1+0x20b8] ;  /* 0x0020b80001097983 */ /* 0x000ea20000300800 */
[----:B------:R-:W-:-:S03]  /*4f2c0*/  IMAD.MOV.U32 R11, RZ, RZ, R17 ;  /* 0x000000ffff0b7224 */ /* 0x000fc600078e0011 */
[----:B------:R-:W-:Y:S04]  /*4f2d0*/  STL [R1+0x22b0], R18 ;  /* 0x0022b01201007387 */ /* 0x000fe80000100800 */
[----:B------:R-:W-:Y:S04]  /*4f2e0*/  STL [R1+0x226c], R21 ;  /* 0x00226c1501007387 */ /* 0x000fe80000100800 */
[----:B------:R-:W2:Y:S04]  /*4f2f0*/  LDL.LU R17, [R1+0x20f8] ;  /* 0x0020f80001117983 */ /* 0x000ea80000300800 */
[----:B------:R1:W-:Y:S01]  /*4f300*/  LDGSTS.E [R8+0x1900], desc[UR74][R10.64], P2 ;  /* 0x019000000a087fae */ /* 0x0003e200091a104a */
[----:B---3--:R-:W-:-:S05]  /*4f310*/  IADD3 R15, P1, PT, R15, R5, RZ ;  /* 0x000000050f0f7210 */ /* 0x008fca0007f3e0ff */
[----:B------:R3:W-:Y:S04]  /*4f320*/  STL [R1+0x22f0], R15 ;  /* 0x0022f00f01007387 */ /* 0x0007e80000100800 */
[----:B------:R-:W2:Y:S01]  /*4f330*/  LDL.LU R22, [R1+0x20b4] ;  /* 0x0020b40001167983 */ /* 0x000ea20000300800 */
[----:B-1----:R-:W-:Y:S02]  /*4f340*/  IMAD.MOV.U32 R10, RZ, RZ, R20 ;  /* 0x000000ffff0a7224 */ /* 0x002fe400078e0014 */
[----:B------:R-:W-:Y:S01]  /*4f350*/  IMAD.MOV.U32 R11, RZ, RZ, R21 ;  /* 0x000000ffff0b7224 */ /* 0x000fe200078e0015 */
[----:B----4-:R-:W-:-:S04]  /*4f360*/  IADD3 R13, P3, PT, R13, R5, RZ ;  /* 0x000000050d0d7210 */ /* 0x010fc80007f7e0ff */
[----:B------:R1:W-:Y:S02]  /*4f370*/  LDGSTS.E [R8+0x1d00], desc[UR74][R10.64], P2 ;  /* 0x01d000000a087fae */ /* 0x0003e400091a104a */
[----:B-1----:R-:W-:Y:S02]  /*4f380*/  IMAD.MOV.U32 R10, RZ, RZ, R18 ;  /* 0x000000ffff0a7224 */ /* 0x002fe400078e0012 */
[----:B------:R-:W-:-:S04]  /*4f390*/  IMAD.X R19, R19, 0x1, R4, P0 ;  /* 0x0000000113137824 */ /* 0x000fc800000e0604 */
[----:B------:R-:W-:Y:S01]  /*4f3a0*/  IMAD.MOV.U32 R11, RZ, RZ, R19 ;  /* 0x000000ffff0b7224 */ /* 0x000fe200078e0013 */
[----:B------:R1:W-:Y:S04]  /*4f3b0*/  STL [R1+0x22ac], R19 ;  /* 0x0022ac1301007387 */ /* 0x0003e80000100800 */
[----:B------:R4:W-:Y:S04]  /*4f3c0*/  LDGSTS.E [R8+0x2100], desc[UR74][R10.64], P2 ;  /* 0x021000000a087fae */ /* 0x0009e800091a104a */
[----:B------:R-:W-:Y:S01]  /*4f3d0*/  STL [R1+0x2330], R13 ;  /* 0x0023300d01007387 */ /* 0x000fe20000100800 */
[----:B----4-:R-:W-:Y:S01]  /*4f3e0*/  IMAD.MOV.U32 R10, RZ, RZ, R15 ;  /* 0x000000ffff0a7224 */ /* 0x010fe200078e000f */
[----:B------:R-:W-:Y:S01]  /*4f3f0*/  MOV R55, R91 ;  /* 0x0000005b00377202 */ /* 0x000fe20000000f00 */
[----:B---3--:R-:W-:-:S02]  /*4f400*/  IMAD.MOV.U32 R15, RZ, RZ, R90 ;  /* 0x000000ffff0f7224 */ /* 0x008fc400078e005a */
[----:B------:R-:W-:Y:S02]  /*4f410*/  IMAD.MOV.U32 R54, RZ, RZ, R111 ;  /* 0x000000ffff367224 */ /* 0x000fe400078e006f */
[----:B------:R-:W-:Y:S02]  /*4f420*/  IMAD.MOV.U32 R18, RZ, RZ, R112 ;  /* 0x000000ffff127224 */ /* 0x000fe400078e0070 */
[----:B-1----:R-:W-:Y:S02]  /*4f430*/  IMAD.MOV.U32 R19, RZ, RZ, R92 ;  /* 0x000000ffff137224 */ /* 0x002fe400078e005c */
[----:B------:R-:W-:Y:S01]  /*4f440*/  IMAD.MOV.U32 R52, RZ, RZ, R113 ;  /* 0x000000ffff347224 */ /* 0x000fe200078e0071 */
[----:B------:R-:W-:Y:S01]  /*4f450*/  IADD3 R7, P0, PT, R7, R5, RZ ;  /* 0x0000000507077210 */ /* 0x000fe20007f1e0ff */
[----:B--2---:R-:W-:-:S04]  /*4f460*/  IMAD.X R16, R16, 0x1, R4, P1 ;  /* 0x0000000110107824 */ /* 0x004fc800008e0604 */
[----:B------:R-:W-:Y:S01]  /*4f470*/  IMAD.MOV.U32 R11, RZ, RZ, R16 ;  /* 0x000000ffff0b7224 */ /* 0x000fe200078e0010 */
[----:B------:R-:W-:Y:S04]  /*4f480*/  STL [R1+0x2370], R7 ;  /* 0x0023700701007387 */ /* 0x000fe80000100800 */
[----:B------:R-:W-:Y:S04]  /*4f490*/  STL [R1+0x22ec], R16 ;  /* 0x0022ec1001007387 */ /* 0x000fe80000100800 */
[----:B------:R1:W-:Y:S01]  /*4f4a0*/  LDGSTS.E [R8+0x2500], desc[UR74][R10.64], P2 ;  /* 0x025000000a087fae */ /* 0x0003e200091a104a */
[----:B------:R-:W-:-:S02]  /*4f4b0*/  IMAD.X R14, R14, 0x1, R4, P3 ;  /* 0x000000010e0e7824 */ /* 0x000fc400018e0604 */
[----:B------:R-:W-:-:S03]  /*4f4c0*/  IMAD.X R12, R12, 0x1, R4, P0 ;  /* 0x000000010c0c7824 */ /* 0x000fc600000e0604 */
[----:B------:R2:W-:Y:S01]  /*4f4d0*/  STL [R1+0x232c], R14 ;  /* 0x00232c0e01007387 */ /* 0x0005e20000100800 */
[----:B-1----:R-:W-:-:S03]  /*4f4e0*/  IMAD.MOV.U32 R11, RZ, RZ, R14 ;  /* 0x000000ffff0b7224 */ /* 0x002fc600078e000e */
[----:B------:R1:W-:Y:S01]  /*4f4f0*/  STL [R1+0x236c], R12 ;  /* 0x00236c0c01007387 */ /* 0x0003e20000100800 */
[----:B------:R-:W-:Y:S02]  /*4f500*/  IMAD.MOV.U32 R53, RZ, RZ, R93 ;  /* 0x000000ffff357224 */ /* 0x000fe400078e005d */
[----:B--2---:R-:W-:Y:S02]  /*4f510*/  IMAD.MOV.U32 R14, RZ, RZ, R110 ;  /* 0x000000ffff0e7224 */ /* 0x004fe400078e006e */
[----:B------:R-:W-:Y:S02]  /*4f520*/  IMAD.MOV.U32 R10, RZ, RZ, R13 ;  /* 0x000000ffff0a7224 */ /* 0x000fe400078e000d */
[----:B------:R-:W-:Y:S02]  /*4f530*/  IMAD.MOV.U32 R50, RZ, RZ, R114 ;  /* 0x000000ffff327224 */ /* 0x000fe400078e0072 */
[----:B------:R-:W-:Y:S01]  /*4f540*/  IMAD.MOV.U32 R51, RZ, RZ, R94 ;  /* 0x000000ffff337224 */ /* 0x000fe200078e005e */
[----:B------:R2:W-:Y:S01]  /*4f550*/  LDGSTS.E [R8+0x2900], desc[UR74][R10.64], P2 ;  /* 0x029000000a087fae */ /* 0x0005e200091a104a */
[----:B------:R-:W-:-:S02]  /*4f560*/  IMAD.MOV.U32 R48, RZ, RZ, R115 ;  /* 0x000000ffff307224 */ /* 0x000fc400078e0073 */
[----:B------:R-:W-:Y:S02]  /*4f570*/  IMAD.MOV.U32 R49, RZ, RZ, R95 ;  /* 0x000000ffff317224 */ /* 0x000fe400078e005f */
[----:B------:R-:W-:Y:S02]  /*4f580*/  IMAD.MOV.U32 R20, RZ, RZ, R116 ;  /* 0x000000ffff147224 */ /* 0x000fe400078e0074 */
[----:B------:R-:W-:Y:S01]  /*4f590*/  IMAD.MOV.U32 R21, RZ, RZ, R96 ;  /* 0x000000ffff157224 */ /* 0x000fe200078e0060 */
[----:B------:R-:W-:-:S05]  /*4f5a0*/  IADD3 R9, P0, PT, R9, R5, RZ ;  /* 0x0000000509097210 */ /* 0x000fca0007f1e0ff */
[----:B------:R-:W-:Y:S01]  /*4f5b0*/  STL [R1+0x20b8], R9 ;  /* 0x0020b80901007387 */ /* 0x000fe20000100800 */
[----:B------:R-:W-:Y:S01]  /*4f5c0*/  IADD3 R17, P1, PT, R17, R5, RZ ;  /* 0x0000000511117210 */ /* 0x000fe20007f3e0ff */
[----:B------:R-:W-:-:S04]  /*4f5d0*/  IMAD.MOV.U32 R24, RZ, RZ, R117 ;  /* 0x000000ffff187224 */ /* 0x000fc800078e0075 */
[----:B------:R-:W-:Y:S01]  /*4f5e0*/  STL [R1+0x20f8], R17 ;  /* 0x0020f81101007387 */ /* 0x000fe20000100800 */
[----:B------:R-:W-:Y:S02]  /*4f5f0*/  IMAD.MOV.U32 R25, RZ, RZ, R97 ;  /* 0x000000ffff197224 */ /* 0x000fe400078e0061 */
[----:B------:R-:W-:Y:S02]  /*4f600*/  IMAD.MOV.U32 R46, RZ, RZ, R118 ;  /* 0x000000ffff2e7224 */ /* 0x000fe400078e0076 */
[----:B------:R-:W-:Y:S02]  /*4f610*/  IMAD.MOV.U32 R47, RZ, RZ, R98 ;  /* 0x000000ffff2f7224 */ /* 0x000fe400078e0062 */
[----:B------:R-:W-:Y:S02]  /*4f620*/  IMAD.MOV.U32 R44, RZ, RZ, R119 ;  /* 0x000000ffff2c7224 */ /* 0x000fe400078e0077 */
[----:B------:R-:W-:Y:S02]  /*4f630*/  IMAD.MOV.U32 R45, RZ, RZ, R99 ;  /* 0x000000ffff2d7224 */ /* 0x000fe400078e0063 */
[----:B--2---:R-:W-:-:S02]  /*4f640*/  IMAD.MOV.U32 R11, RZ, RZ, R12 ;  /* 0x000000ffff0b7224 */ /* 0x004fc400078e000c */
[----:B------:R-:W-:Y:S02]  /*4f650*/  IMAD.MOV.U32 R42, RZ, RZ, R120 ;  /* 0x000000ffff2a7224 */ /* 0x000fe400078e0078 */
[----:B------:R-:W-:Y:S02]  /*4f660*/  IMAD.MOV.U32 R43, RZ, RZ, R100 ;  /* 0x000000ffff2b7224 */ /* 0x000fe400078e0064 */
[----:B-1----:R-:W-:Y:S02]  /*4f670*/  IMAD.MOV.U32 R12, RZ, RZ, R121 ;  /* 0x000000ffff0c7224 */ /* 0x002fe400078e0079 */
        /* <DEDUP_REMOVED lines=32> */
[----:B------:R-:W-:Y:S04]  /*4f880*/  LDGSTS.E [R8+0x6100], desc[UR74][R40.64], P2 ;  /* 0x0610000028087fae */ /* 0x000fe800091a104a */
[----:B------:R-:W-:Y:S04]  /*4f890*/  LDGSTS.E [R8+0x6500], desc[UR74][R38.64], P2 ;  /* 0x0650000026087fae */ /* 0x000fe800091a104a */
[----:B------:R-:W-:Y:S04]  /*4f8a0*/  LDGSTS.E [R8+0x6900], desc[UR74][R36.64], P2 ;  /* 0x0690000024087fae */ /* 0x000fe800091a104a */
[----:B------:R-:W-:Y:S04]  /*4f8b0*/  LDGSTS.E [R8+0x6d00], desc[UR74][R34.64], P2 ;  /* 0x06d0000022087fae */ /* 0x000fe800091a104a */
[----:B------:R-:W-:Y:S04]  /*4f8c0*/  LDGSTS.E [R8+0x7100], desc[UR74][R32.64], P2 ;  /* 0x0710000020087fae */ /* 0x000fe800091a104a */
[----:B------:R-:W-:Y:S04]  /*4f8d0*/  LDGSTS.E [R8+0x7500], desc[UR74][R30.64], P2 ;  /* 0x075000001e087fae */ /* 0x000fe800091a104a */
[----:B------:R-:W-:Y:S01]  /*4f8e0*/  LDGSTS.E [R8+0x7900], desc[UR74][R28.64], P2 ;  /* 0x079000001c087fae */ /* 0x000fe200091a104a */
[----:B------:R-:W-:Y:S01]  /*4f8f0*/  IMAD.X R22, R22, 0x1, R4, P0 ;  /* 0x0000000116167824 */ /* 0x000fe200000e0604 */
[----:B-1----:R-:W-:-:S02]  /*4f900*/  LOP3.LUT R127, R127, 0x1f, RZ, 0xc0, !PT ;  /* 0x0000001f7f7f7812 */ /* 0x002fc400078ec0ff */
[----:B------:R1:W-:Y:S04]  /*4f910*/  LDGSTS.E [R8+0x7d00], desc[UR74][R26.64], P2 ;  /* 0x07d000001a087fae */ /* 0x0003e800091a104a */
[----:B------:R-:W-:Y:S04]  /*4f920*/  STL [R1+0x20b4], R22 ;  /* 0x0020b41601007387 */ /* 0x000fe80000100800 */
[----:B------:R2:W-:Y:S04]  /*4f930*/  STL.64 [R1+0x1b58], R14 ;  /* 0x001b580e01007387 */ /* 0x0005e80000100a00 */
        /* <DEDUP_REMOVED lines=15> */
[----:B------:R-:W-:Y:S04]  /*4fa30*/  STL.64 [R1+0x1ad8], R32 ;  /* 0x001ad82001007387 */ /* 0x000fe80000100a00 */
[----:B------:R-:W-:Y:S04]  /*4fa40*/  STL.64 [R1+0x1ad0], R30 ;  /* 0x001ad01e01007387 */ /* 0x000fe80000100a00 */
[----:B------:R-:W-:Y:S04]  /*4fa50*/  STL.64 [R1+0x1ac8], R28 ;  /* 0x001ac81c01007387 */ /* 0x000fe80000100a00 */
[----:B--2---:R-:W2:Y:S04]  /*4fa60*/  LDL.LU R14, [R1+0x2138] ;  /* 0x00213800010e7983 */ /* 0x004ea80000300800 */
[----:B------:R-:W-:Y:S04]  /*4fa70*/  STL.64 [R1+0x1ac0], R26 ;  /* 0x001ac01a01007387 */ /* 0x000fe80000100a00 */
[----:B---3--:R-:W3:Y:S04]  /*4fa80*/  LDL.LU R19, [R1+0x20f4] ;  /* 0x0020f40001137983 */ /* 0x008ee80000300800 */
[----:B------:R-:W3:Y:S04]  /*4fa90*/  LDL.LU R16, [R1+0x2178] ;  /* 0x0021780001107983 */ /* 0x000ee80000300800 */
[----:B----4-:R-:W4:Y:S04]  /*4faa0*/  LDL.LU R20, [R1+0x2134] ;  /* 0x0021340001147983 */ /* 0x010f280000300800 */
[----:B-1----:R-:W4:Y:S04]  /*4fab0*/  LDL.LU R24, [R1+0x21b8] ;  /* 0x0021b80001187983 */ /* 0x002f280000300800 */
[----:B------:R-:W4:Y:S04]  /*4fac0*/  LDL.LU R18, [R1+0x2174] ;  /* 0x0021740001127983 */ /* 0x000f280000300800 */
[----:B------:R-:W4:Y:S04]  /*4fad0*/  LDL.LU R13, [R1+0x21f8] ;  /* 0x0021f800010d7983 */ /* 0x000f280000300800 */
[----:B------:R-:W4:Y:S01]  /*4fae0*/  LDL.LU R25, [R1+0x21b4] ;  /* 0x0021b40001197983 */ /* 0x000f220000300800 */
[----:B------:R-:W-:-:S03]  /*4faf0*/  IMAD.SHL.U32 R127, R127, 0x4, RZ ;  /* 0x000000047f7f7824 */ /* 0x000fc600078e00ff */
[----:B------:R-:W4:Y:S02]  /*4fb00*/  LDL.LU R10, [R1+0x2238] ;  /* 0x00223800010a7983 */ /* 0x000f240000300800 */
[----:B------:R-:W-:Y:S02]  /*4fb10*/  LOP3.LUT R7, R127, 0x30, RZ, 0x3c, !PT ;  /* 0x000000307f077812 */ /* 0x000fe400078e3cff */
[----:B------:R-:W4:Y:S04]  /*4fb20*/  LDL.LU R15, [R1+0x21f4] ;  /* 0x0021f400010f7983 */ /* 0x000f280000300800 */
[----:B------:R-:W4:Y:S01]  /*4fb30*/  LDL.LU R11, [R1+0x2278] ;  /* 0x00227800010b7983 */ /* 0x000f220000300800 */
[----:B------:R-:W-:-:S03]  /*4fb40*/  IMAD.MOV.U32 R8, RZ, RZ, R9 ;  /* 0x000000ffff087224 */ /* 0x000fc600078e0009 */
[----:B------:R-:W4:Y:S01]  /*4fb50*/  LDL.LU R12, [R1+0x2234] ;  /* 0x00223400010c7983 */ /* 0x000f220000300800 */
[----:B------:R-:W-:-:S03]  /*4fb60*/  VIADD R7, R7, UR6 ;  /* 0x0000000607077c36 */ /* 0x000fc60008000000 */
[----:B------:R-:W4:Y:S01]  /*4fb70*/  LDL.LU R21, [R1+0x22b8] ;  /* 0x0022b80001157983 */ /* 0x000f220000300800 */
[----:B------:R-:W-:-:S03]  /*4fb80*/  IMAD.MOV.U32 R9, RZ, RZ, R22 ;  /* 0x000000ffff097224 */ /* 0x000fc600078e0016 */
[----:B------:R-:W4:Y:S04]  /*4fb90*/  LDL.LU R23, [R1+0x2274] ;  /* 0x0022740001177983 */ /* 0x000f280000300800 */
[----:B------:R1:W-:Y:S02]  /*4fba0*/  LDGSTS.E [R7+0x180], desc[UR74][R8.64], P2 ;  /* 0x0018000008077fae */ /* 0x0003e400091a104a */
[----:B-1----:R-:W-:Y:S01]  /*4fbb0*/  IMAD.MOV.U32 R8, RZ, RZ, R17 ;  /* 0x000000ffff087224 */ /* 0x002fe200078e0011 */
[----:B--2---:R-:W-:Y:S01]  /*4fbc0*/  IADD3 R14, P0, PT, R14, R5, RZ ;  /* 0x000000050e0e7210 */ /* 0x004fe20007f1e0ff */
[----:B---3--:R-:W-:-:S04]  /*4fbd0*/  IMAD.X R19, R19, 0x1, R4, P1 ;  /* 0x0000000113137824 */ /* 0x008fc800008e0604 */
[----:B------:R-:W-:Y:S01]  /*4fbe0*/  STL [R1+0x2138], R14 ;  /* 0x0021380e01007387 */ /* 0x000fe20000100800 */
[----:B------:R-:W-:-:S03]  /*4fbf0*/  IMAD.MOV.U32 R9, RZ, RZ, R19 ;  /* 0x000000ffff097224 */ /* 0x000fc600078e0013 */
[----:B------:R1:W-:Y:S01]  /*4fc00*/  STL [R1+0x20f4], R19 ;  /* 0x0020f41301007387 */ /* 0x0003e20000100800 */
[-C--:B------:R-:W-:Y:S01]  /*4fc10*/  IADD3 R16, P1, PT, R16, R5.reuse, RZ ;  /* 0x0000000510107210 */ /* 0x080fe20007f3e0ff */
[--C-:B----4-:R-:W-:Y:S02]  /*4fc20*/  IMAD.X R20, R20, 0x1, R4.reuse, P0 ;  /* 0x0000000114147824 */ /* 0x110fe400000e0604 */
[----:B------:R2:W-:Y:S04]  /*4fc30*/  LDGSTS.E [R7+0x580], desc[UR74][R8.64], P2 ;  /* 0x0058000008077fae */ /* 0x0005e800091a104a */
[----:B-1----:R-:W3:Y:S01]  /*4fc40*/  LDL.LU R19, [R1+0x22f8] ;  /* 0x0022f80001137983 */ /* 0x002ee20000300800 */
[----:B------:R-:W-:Y:S01]  /*4fc50*/  IADD3 R24, P0, PT, R24, R5, RZ ;  /* 0x0000000518187210 */ /* 0x000fe20007f1e0ff */
[----:B------:R-:W-:-:S02]  /*4fc60*/  IMAD.X R18, R18, 0x1, R4, P1 ;  /* 0x0000000112127824 */ /* 0x000fc400008e0604 */
[----:B------:R-:W-:Y:S01]  /*4fc70*/  STL [R1+0x2178], R16 ;  /* 0x0021781001007387 */ /* 0x000fe20000100800 */
[----:B------:R-:W-:Y:S01]  /*4fc80*/  IADD3 R13, P1, PT, R13, R5, RZ ;  /* 0x000000050d0d7210 */ /* 0x000fe20007f3e0ff */
[----:B--2---:R-:W-:Y:S02]  /*4fc90*/  IMAD.MOV.U32 R8, RZ, RZ, R14 ;  /* 0x000000ffff087224 */ /* 0x004fe400078e000e */
[----:B------:R1:W-:Y:S01]  /*4fca0*/  STL [R1+0x2134], R20 ;  /* 0x0021341401007387 */ /* 0x0003e20000100800 */
[----:B------:R-:W-:-:S03]  /*4fcb0*/  IMAD.MOV.U32 R9, RZ, RZ, R20 ;  /* 0x000000ffff097224 */ /* 0x000fc600078e0014 */
[----:B------:R-:W2:Y:S01]  /*4fcc0*/  LDL.LU R17, [R1+0x2338] ;  /* 0x0023380001117983 */ /* 0x000ea20000300800 */
[----:B------:R-:W-:-:S03]  /*4fcd0*/  IMAD.X R25, R25, 0x1, R4, P0 ;  /* 0x0000000119197824 */ /* 0x000fc600000e0604 */
[----:B------:R-:W4:Y:S04]  /*4fce0*/  LDL.LU R22, [R1+0x22b4] ;  /* 0x0022b40001167983 */ /* 0x000f280000300800 */
[----:B------:R-:W-:Y:S04]  /*4fcf0*/  STL [R1+0x21b8], R24 ;  /* 0x0021b81801007387 */ /* 0x000fe80000100800 */
[----:B------:R1:W-:Y:S04]  /*4fd00*/  STL [R1+0x2174], R18 ;  /* 0x0021741201007387 */ /* 0x0003e80000100800 */
[----:B------:R-:W4:Y:S04]  /*4fd10*/  LDL.LU R14, [R1+0x2378] ;  /* 0x00237800010e7983 */ /* 0x000f280000300800 */
[----:B-1----:R-:W4:Y:S04]  /*4fd20*/  LDL.LU R20, [R1+0x22f4] ;  /* 0x0022f40001147983 */ /* 0x002f280000300800 */
[----:B------:R1:W-:Y:S04]  /*4fd30*/  LDGSTS.E [R7+0x980], desc[UR74][R8.64], P2 ;  /* 0x0098000008077fae */ /* 0x0003e800091a104a */
[----:B------:R1:W-:Y:S04]  /*4fd40*/  STL [R1+0x21f8], R13 ;  /* 0x0021f80d01007387 */ /* 0x0003e80000100800 */
[----:B------:R-:W-:Y:S01]  /*4fd50*/  STL [R1+0x21b4], R25 ;  /* 0x0021b41901007387 */ /* 0x000fe20000100800 */
[----:B-1----:R-:W-:Y:S01]  /*4fd60*/  MOV R9, R18 ;  /* 0x0000001200097202 */ /* 0x002fe20000000f00 */
[----:B------:R-:W-:-:S02]  /*4fd70*/  IMAD.MOV.U32 R8, RZ, RZ, R16 ;  /* 0x000000ffff087224 */ /* 0x000fc400078e0010 */
[----:B------:R-:W4:Y:S04]  /*4fd80*/  LDL.LU R18, [R1+0x2334] ;  /* 0x0023340001127983 */ /* 0x000f280000300800 */
[----:B------:R-:W4:Y:S01]  /*4fd90*/  LDL.LU R16, [R1+0x2374] ;  /* 0x0023740001107983 */ /* 0x000f220000300800 */
[-C--:B------:R-:W-:Y:S01]  /*4fda0*/  IADD3 R10, P0, PT, R10, R5.reuse, RZ ;  /* 0x000000050a0a7210 */ /* 0x080fe20007f1e0ff */
[--C-:B------:R-:W-:Y:S02]  /*4fdb0*/  IMAD.X R15, R15, 0x1, R4.reuse, P1 ;  /* 0x000000010f0f7824 */ /* 0x100fe400008e0604 */
[----:B------:R1:W-:Y:S01]  /*4fdc0*/  LDGSTS.E [R7+0xd80], desc[UR74][R8.64], P2 ;  /* 0x00d8000008077fae */ /* 0x0003e200091a104a */
[-C--:B------:R-:W-:Y:S01]  /*4fdd0*/  IADD3 R11, P1, PT, R11, R5.reuse, RZ ;  /* 0x000000050b0b7210 */ /* 0x080fe20007f3e0ff */
[--C-:B------:R-:W-:Y:S01]  /*4fde0*/  IMAD.X R12, R12, 0x1, R4.reuse, P0 ;  /* 0x000000010c0c7824 */ /* 0x100fe200000e0604 */
[----:B------:R-:W-:Y:S01]  /*4fdf0*/  IADD3 R21, P0, PT, R21, R5, RZ ;  /* 0x0000000515157210 */ /* 0x000fe20007f1e0ff */
[----:B------:R-:W-:Y:S02]  /*4fe00*/  STL [R1+0x2238], R10 ;  /* 0x0022380a01007387 */ /* 0x000fe40000100800 */
[----:B------:R-:W-:-:S02]  /*4fe10*/  IMAD.X R23, R23, 0x1, R4, P1 ;  /* 0x0000000117177824 */ /* 0x000fc400008e0604 */
[----:B-1----:R-:W-:Y:S02]  /*4fe20*/  IMAD.MOV.U32 R8, RZ, RZ, R24 ;  /* 0x000000ffff087224 */ /* 0x002fe400078e0018 */
[----:B------:R-:W-:Y:S01]  /*4fe30*/  IMAD.MOV.U32 R9, RZ, RZ, R25 ;  /* 0x000000ffff097224 */ /* 0x000fe200078e0019 */
[----:B------:R-:W-:Y:S04]  /*4fe40*/  STL [R1+0x21f4], R15 ;  /* 0x0021f40f01007387 */ /* 0x000fe80000100800 */
[----:B------:R1:W-:Y:S04]  /*4fe50*/  LDGSTS.E [R7+0x1180], desc[UR74][R8.64], P2 ;  /* 0x0118000008077fae */ /* 0x0003e800091a104a */
[----:B------:R-:W-:Y:S04]  /*4fe60*/  STL [R1+0x2278], R11 ;  /* 0x0022780b01007387 */ /* 0x000fe80000100800 */
[----:B------:R1:W-:Y:S02]  /*4fe70*/  STL [R1+0x2234], R12 ;  /* 0x0022340c01007387 */ /* 0x0003e40000100800 */
[----:B-1----:R-:W-:-:S02]  /*4fe80*/  IMAD.MOV.U32 R8, RZ, RZ, R13 ;  /* 0x000000ffff087224 */ /* 0x002fc400078e000d */
[----:B------:R-:W-:Y:S01]  /*4fe90*/  IMAD.MOV.U32 R9, RZ, RZ, R15 ;  /* 0x000000ffff097224 */ /* 0x000fe200078e000f */
[----:B------:R-:W4:Y:S04]  /*4fea0*/  LDL.LU R13, [R1+0x418] ;  /* 0x00041800010d7983 */ /* 0x000f280000300800 */
[----:B------:R-:W-:Y:S04]  /*4feb0*/  STL [R1+0x22b8], R21 ;  /* 0x0022b81501007387 */ /* 0x000fe80000100800 */
[----:B------:R1:W-:Y:S04]  /*4fec0*/  LDGSTS.E [R7+0x1580], desc[UR74][R8.64], P2 ;  /* 0x0158000008077fae */ /* 0x0003e800091a104a */
[----:B------:R-:W-:Y:S04]  /*4fed0*/  STL [R1+0x2274], R23 ;  /* 0x0022741701007387 */ /* 0x000fe80000100800 */
[----:B------:R-:W4:Y:S01]  /*4fee0*/  LDL.LU R31, [R1+0x41c] ;  /* 0x00041c00011f7983 */ /* 0x000f220000300800 */
[----:B-1----:R-:W-:-:S02]  /*4fef0*/  IMAD.MOV.U32 R9, RZ, RZ, R12 ;  /* 0x000000ffff097224 */ /* 0x002fc400078e000c */
[----:B------:R-:W-:Y:S01]  /*4ff00*/  IMAD.MOV.U32 R8, RZ, RZ, R10 ;  /* 0x000000ffff087224 */ /* 0x000fe200078e000a */
[----:B------:R-:W4:Y:S04]  /*4ff10*/  LDL.LU R12, [R1+0x390] ;  /* 0x00039000010c7983 */ /* 0x000f280000300800 */
[----:B------:R-:W4:Y:S04]  /*4ff20*/  LDL.LU R127, [R1+0x430] ;  /* 0x00043000017f7983 */ /* 0x000f280000300800 */
[----:B------:R-:W4:Y:S04]  /*4ff30*/  LDL.LU R10, [R1+0x20c0] ;  /* 0x0020c000010a7983 */ /* 0x000f280000300800 */
[----:B------:R-:W4:Y:S04]  /*4ff40*/  LDL.LU R15, [R1+0x2100] ;  /* 0x00210000010f7983 */ /* 0x000f280000300800 */
[----:B------:R1:W-:Y:S02]  /*4ff50*/  LDGSTS.E [R7+0x1980], desc[UR74][R8.64], P2 ;  /* 0x0198000008077fae */ /* 0x0003e400091a104a */
[----:B-1----:R-:W-:Y:S01]  /*4ff60*/  IMAD.MOV.U32 R8, RZ, RZ, R11 ;  /* 0x000000ffff087224 */ /* 0x002fe200078e000b */
[----:B---3--:R-:W-:-:S05]  /*4ff70*/  IADD3 R19, P1, PT, R19, R5, RZ ;  /* 0x0000000513137210 */ /* 0x008fca0007f3e0ff */
[----:B------:R-:W-:Y:S04]  /*4ff80*/  STL [R1+0x22f8], R19 ;  /* 0x0022f81301007387 */ /* 0x000fe80000100800 */
[----:B------:R-:W3:Y:S01]  /*4ff90*/  LDL.LU R11, [R1+0x20bc] ;  /* 0x0020bc00010b7983 */ /* 0x000ee20000300800 */
[----:B--2---:R-:W-:Y:S01]  /*4ffa0*/  IADD3 R17, P3, PT, R17, R5, RZ ;  /* 0x0000000511117210 */ /* 0x004fe20007f7e0ff */
[----:B----4-:R-:W-:-:S05]  /*4ffb0*/  IMAD.X R22, R22, 0x1, R4, P0 ;  /* 0x0000000116167824 */ /* 0x010fca00000e0604 */
[----:B------:R-:W-:Y:S01]  /*4ffc0*/  STL [R1+0x22b4], R22 ;  /* 0x0022b41601007387 */ /* 0x000fe20000100800 */
[----:B------:R-:W-:-:S03]  /*4ffd0*/  IADD3 R14, P0, PT, R14, R5, RZ ;  /* 0x000000050e0e7210 */ /* 0x000fc60007f1e0ff */
[----:B------:R1:W-:Y:S01]  /*4ffe0*/  STL [R1+0x2338], R17 ;  /* 0x0023381101007387 */ /* 0x0003e20000100800 */
[----:B------:R-:W-:-:S03]  /*4fff0*/  IMAD.X R20, R20, 0x1, R4, P1 ;  /* 0x0000000114147824 */ /* 0x000fc600008e0604 */
[----:B------:R-:W-:Y:S04]  /*50000*/  STL [R1+0x2378], R14 ;  /* 0x0023780e01007387 */ /* 0x000fe80000100800 */
[----:B------:R-:W-:Y:S01]  /*50010*/  STL [R1+0x22f4], R20 ;  /* 0x0022f41401007387 */ /* 0x000fe20000100800 */
[--C-:B------:R-:W-:Y:S02]  /*50020*/  IMAD.X R18, R18, 0x1, R4.reuse, P3 ;  /* 0x0000000112127824 */ /* 0x100fe400018e0604 */
[----:B------:R-:W-:-:S03]  /*50030*/  IMAD.X R16, R16, 0x1, R4, P0 ;  /* 0x0000000110107824 */ /* 0x000fc600000e0604 */
[----:B------:R-:W-:Y:S04]  /*50040*/  STL [R1+0x2334], R18 ;  /* 0x0023341201007387 */ /* 0x000fe80000100800 */
[----:B------:R2:W-:Y:S04]  /*50050*/  STL [R1+0x2374], R16 ;  /* 0x0023741001007387 */ /* 0x0005e80000100800 */
[----:B------:R-:W4:Y:S04]  /*50060*/  LDL.LU R130, [R1+0x394] ;  /* 0x0003940001827983 */ /* 0x000f280000300800 */
[----:B------:R-:W4:Y:S01]  /*50070*/  LDL.LU R126, [R1+0x434] ;  /* 0x00043400017e7983 */ /* 0x000f220000300800 */
[----:B------:R-:W-:-:S02]  /*50080*/  IMAD.MOV.U32 R9, RZ, RZ, R23 ;  /* 0x000000ffff097224 */ /* 0x000fc400078e0017 */
[----:B------:R-:W-:-:S03]  /*50090*/  IMAD.MOV.U32 R55, RZ, RZ, R182 ;  /* 0x000000ffff377224 */ /* 0x000fc600078e00b6 */
[----:B------:R1:W-:Y:S02]  /*500a0*/  LDGSTS.E [R7+0x1d80], desc[UR74][R8.64], P2 ;  /* 0x01d8000008077fae */ /* 0x0003e400091a104a */
[----:B-1----:R-:W-:Y:S02]  /*500b0*/  IMAD.MOV.U32 R8, RZ, RZ, R21 ;  /* 0x000000ffff087224 */ /* 0x002fe400078e0015 */
[----:B------:R-:W-:Y:S02]  /*500c0*/  IMAD.MOV.U32 R9, RZ, RZ, R22 ;  /* 0x000000ffff097224 */ /* 0x000fe400078e0016 */
[----:B------:R-:W-:-:S03]  /*500d0*/  IMAD.MOV.U32 R54, RZ, RZ, R13 ;  /* 0x000000ffff367224 */ /* 0x000fc600078e000d */
[----:B------:R1:W-:Y:S02]  /*500e0*/  LDGSTS.E [R7+0x2180], desc[UR74][R8.64], P2 ;  /* 0x0218000008077fae */ /* 0x0003e400091a104a */
[----:B-1----:R-:W-:Y:S02]  /*500f0*/  IMAD.MOV.U32 R8, RZ, RZ, R19 ;  /* 0x000000ffff087224 */ /* 0x002fe400078e0013 */
[----:B------:R-:W-:-:S05]  /*50100*/  IMAD.MOV.U32 R9, RZ, RZ, R20 ;  /* 0x000000ffff097224 */ /* 0x000fca00078e0014 */
[----:B------:R1:W-:Y:S01]  /*50110*/  LDGSTS.E [R7+0x2580], desc[UR74][R8.64], P2 ;  /* 0x0258000008077fae */ /* 0x0003e200091a104a */
[-C--:B------:R-:W-:Y:S02]  /*50120*/  IADD3 R10, P0, PT, R10, R5.reuse, RZ ;  /* 0x000000050a0a7210 */ /* 0x080fe40007f1e0ff */
[----:B------:R-:W-:-:S03]  /*50130*/  IADD3 R15, P1, PT, R15, R5, RZ ;  /* 0x000000050f0f7210 */ /* 0x000fc60007f3e0ff */
[----:B------:R-:W-:Y:S04]  /*50140*/  STL [R1+0x20c0], R10 ;  /* 0x0020c00a01007387 */ /* 0x000fe80000100800 */
[----:B------:R-:W-:Y:S01]  /*50150*/  STL [R1+0x2100], R15 ;  /* 0x0021000f01007387 */ /* 0x000fe20000100800 */
[----:B-1----:R-:W-:Y:S02]  /*50160*/  IMAD.MOV.U32 R8, RZ, RZ, R17 ;  /* 0x000000ffff087224 */ /* 0x002fe400078e0011 */
[----:B------:R-:W-:Y:S02]  /*50170*/  IMAD.MOV.U32 R9, RZ, RZ, R18 ;  /* 0x000000ffff097224 */ /* 0x000fe400078e0012 */
[----:B------:R-:W-:-:S03]  /*50180*/  IMAD.MOV.U32 R17, RZ, RZ, R183 ;  /* 0x000000ffff117224 */ /* 0x000fc600078e00b7 */
[----:B------:R1:W-:Y:S01]  /*50190*/  LDGSTS.E [R7+0x2980], desc[UR74][R8.64], P2 ;  /* 0x0298000008077fae */ /* 0x0003e200091a104a */
[----:B------:R-:W-:Y:S02]  /*501a0*/  IMAD.MOV.U32 R53, RZ, RZ, R12 ;  /* 0x000000ffff357224 */ /* 0x000fe400078e000c */
[----:B------:R-:W-:Y:S02]  /*501b0*/  IMAD.MOV.U32 R52, RZ, RZ, R127 ;  /* 0x000000ffff347224 */ /* 0x000fe400078e007f */
[----:B-1----:R-:W-:Y:S02]  /*501c0*/  IMAD.MOV.U32 R9, RZ, RZ, R16 ;  /* 0x000000ffff097224 */ /* 0x002fe400078e0010 */
[----:B--2---:R-:W-:Y:S02]  /*501d0*/  IMAD.MOV.U32 R16, RZ, RZ, R31 ;  /* 0x000000ffff107224 */ /* 0x004fe400078e001f */
[----:B------:R-:W-:-:S05]  /*501e0*/  IMAD.MOV.U32 R8, RZ, RZ, R14 ;  /* 0x000000ffff087224 */ /* 0x000fca00078e000e */
[----:B------:R-:W-:Y:S04]  /*501f0*/  LDGSTS.E [R7+0x2d80], desc[UR74][R8.64], P2 ;  /* 0x02d8000008077fae */ /* 0x000fe800091a104a */
[----:B------:R-:W-:Y:S04]  /*50200*/  LDGSTS.E [R7+0x3180], desc[UR74][R54.64], P2 ;  /* 0x0318000036077fae */ /* 0x000fe800091a104a */
[----:B------:R1:W-:Y:S04]  /*50210*/  LDGSTS.E [R7+0x3580], desc[UR74][R16.64], P2 ;  /* 0x0358000010077fae */ /* 0x0003e800091a104a */
[----:B------:R-:W-:Y:S01]  /*50220*/  LDGSTS.E [R7+0x3980], desc[UR74][R52.64], P2 ;  /* 0x0398000034077fae */ /* 0x000fe200091a104a */
[----:B---3--:R-:W-:-:S05]  /*50230*/  IMAD.X R11, R11, 0x1, R4, P0 ;  /* 0x000000010b0b7824 */ /* 0x008fca00000e0604 */
[----:B------:R-:W-:Y:S04]  /*50240*/  STL [R1+0x20bc], R11 ;  /* 0x0020bc0b01007387 */ /* 0x000fe80000100800 */
[----:B------:R-:W-:Y:S04]  /*50250*/  STL.64 [R1+0x1ab8], R54 ;  /* 0x001ab83601007387 */ /* 0x000fe80000100a00 */
        /* <DEDUP_REMOVED lines=20> */
[----:B------:R1:W-:Y:S04]  /*503a0*/  STL.64 [R1+0x1ab0], R16 ;  /* 0x001ab01001007387 */ /* 0x0003e80000100a00 */
[----:B------:R-:W3:Y:S04]  /*503b0*/  LDL.LU R37, [R1+0x3f0] ;  /* 0x0003f00001257983 */ /* 0x000ee80000300800 */
[----:B------:R-:W3:Y:S04]  /*503c0*/  LDL.LU R36, [R1+0x470] ;  /* 0x0004700001247983 */ /* 0x000ee80000300800 */
[----:B------:R-:W3:Y:S04]  /*503d0*/  LDL.LU R35, [R1+0x3f4] ;  /* 0x0003f40001237983 */ /* 0x000ee80000300800 */
[----:B------:R-:W3:Y:S04]  /*503e0*/  LDL.LU R34, [R1+0x474] ;  /* 0x0004740001227983 */ /* 0x000ee80000300800 */
[----:B------:R-:W3:Y:S04]  /*503f0*/  LDL.LU R33, [R1+0x3f8] ;  /* 0x0003f80001217983 */ /* 0x000ee80000300800 */
[----:B------:R-:W3:Y:S01]  /*50400*/  LDL.LU R32, [R1+0x478] ;  /* 0x0004780001207983 */ /* 0x000ee20000300800 */
[----:B----4-:R-:W-:-:S03]  /*50410*/  IMAD.MOV.U32 R51, RZ, RZ, R130 ;  /* 0x000000ffff337224 */ /* 0x010fc600078e0082 */
[----:B------:R-:W4:Y:S01]  /*50420*/  LDL.LU R21, [R1+0x3fc] ;  /* 0x0003fc0001157983 */ /* 0x000f220000300800 */
[----:B------:R-:W-:-:S03]  /*50430*/  IMAD.MOV.U32 R50, RZ, RZ, R126 ;  /* 0x000000ffff327224 */ /* 0x000fc600078e007e */
[----:B------:R-:W4:Y:S04]  /*50440*/  LDL.LU R31, [R1+0x47c] ;  /* 0x00047c00011f7983 */ /* 0x000f280000300800 */
[----:B------:R-:W4:Y:S04]  /*50450*/  LDL.LU R20, [R1+0x410] ;  /* 0x0004100001147983 */ /* 0x000f280000300800 */
[----:B------:R-:W4:Y:S04]  /*50460*/  LDL.LU R14, [R1+0x480] ;  /* 0x00048000010e7983 */ /* 0x000f280000300800 */
[----:B------:R-:W4:Y:S04]  /*50470*/  LDL.LU R130, [R1+0x414] ;  /* 0x0004140001827983 */ /* 0x000f280000300800 */
[----:B------:R-:W4:Y:S04]  /*50480*/  LDL.LU R126, [R1+0x484] ;  /* 0x00048400017e7983 */ /* 0x000f280000300800 */
[----:B------:R-:W-:Y:S04]  /*50490*/  STL.64 [R1+0x1aa8], R52 ;  /* 0x001aa83401007387 */ /* 0x000fe80000100a00 */
[----:B------:R-:W-:Y:S04]  /*504a0*/  STL.64 [R1+0x1aa0], R50 ;  /* 0x001aa03201007387 */ /* 0x000fe80000100a00 */
[----:B------:R-:W-:Y:S01]  /*504b0*/  LDGSTS.E [R7+0x3d80], desc[UR74][R50.64], P2 ;  /* 0x03d8000032077fae */ /* 0x000fe200091a104a */
[----:B--2---:R-:W-:-:S02]  /*504c0*/  IMAD.MOV.U32 R49, RZ, RZ, R46 ;  /* 0x000000ffff317224 */ /* 0x004fc400078e002e */
[----:B---3--:R-:W-:Y:S02]  /*504d0*/  IMAD.MOV.U32 R48, RZ, RZ, R27 ;  /* 0x000000ffff307224 */ /* 0x008fe400078e001b */
[----:B------:R-:W-:Y:S02]  /*504e0*/  IMAD.MOV.U32 R47, RZ, RZ, R45 ;  /* 0x000000ffff2f7224 */ /* 0x000fe400078e002d */
[----:B------:R-:W-:Y:S01]  /*504f0*/  IMAD.MOV.U32 R46, RZ, RZ, R26 ;  /* 0x000000ffff2e7224 */ /* 0x000fe200078e001a */
[----:B------:R-:W-:Y:S04]  /*50500*/  STL.64 [R1+0x1a98], R48 ;  /* 0x001a983001007387 */ /* 0x000fe80000100a00 */
[----:B------:R-:W-:Y:S04]  /*50510*/  STL.64 [R1+0x1a90], R46 ;  /* 0x001a902e01007387 */ /* 0x000fe80000100a00 */
[----:B------:R-:W-:Y:S01]  /*50520*/  LDGSTS.E [R7+0x4180], desc[UR74][R48.64], P2 ;  /* 0x0418000030077fae */ /* 0x000fe200091a104a */
[----:B------:R-:W-:-:S03]  /*50530*/  IMAD.MOV.U32 R45, RZ, RZ, R44 ;  /* 0x000000ffff2d7224 */ /* 0x000fc600078e002c */
[----:B------:R2:W-:Y:S01]  /*50540*/  STL.64 [R1+0x1a88], R24 ;  /* 0x001a881801007387 */ /* 0x0005e20000100a00 */
[----:B------:R-:W-:-:S03]  /*50550*/  IMAD.MOV.U32 R44, RZ, RZ, R43 ;  /* 0x000000ffff2c7224 */ /* 0x000fc600078e002b */
[----:B------:R-:W-:Y:S01]  /*50560*/  LDGSTS.E [R7+0x4580], desc[UR74][R46.64], P2 ;  /* 0x045800002e077fae */ /* 0x000fe200091a104a */
[----:B------:R-:W-:-:S03]  /*50570*/  IMAD.MOV.U32 R43, RZ, RZ, R42 ;  /* 0x000000ffff2b7224 */ /* 0x000fc600078e002a */
[----:B------:R-:W-:Y:S01]  /*50580*/  STL.64 [R1+0x1a80], R44 ;  /* 0x001a802c01007387 */ /* 0x000fe20000100a00 */
[----:B------:R-:W-:-:S03]  /*50590*/  IMAD.MOV.U32 R42, RZ, RZ, R23 ;  /* 0x000000ffff2a7224 */ /* 0x000fc600078e0017 */
[----:B------:R3:W-:Y:S04]  /*505a0*/  LDGSTS.E [R7+0x4980], desc[UR74][R24.64], P2 ;  /* 0x0498000018077fae */ /* 0x0007e800091a104a */
[----:B------:R-:W-:Y:S01]  /*505b0*/  STL.64 [R1+0x1a78], R42 ;  /* 0x001a782a01007387 */ /* 0x000fe20000100a00 */
[----:B------:R-:W-:Y:S02]  /*505c0*/  IMAD.MOV.U32 R27, RZ, RZ, R22 ;  /* 0x000000ffff1b7224 */ /* 0x000fe400078e0016 */
[----:B------:R-:W-:Y:S01]  /*505d0*/  IMAD.MOV.U32 R26, RZ, RZ, R39 ;  /* 0x000000ffff1a7224 */ /* 0x000fe200078e0027 */
[----:B------:R-:W-:Y:S04]  /*505e0*/  STL.64 [R1+0x1a70], R40 ;  /* 0x001a702801007387 */ /* 0x000fe80000100a00 */
[----:B------:R-:W-:Y:S04]  /*505f0*/  STL.64 [R1+0x1a20], R26 ;  /* 0x001a201a01007387 */ /* 0x000fe80000100a00 */
[----:B------:R1:W-:Y:S04]  /*50600*/  STL.64 [R1+0x1a68], R18 ;  /* 0x001a681201007387 */ /* 0x0003e80000100a00 */
[----:B------:R-:W-:Y:S01]  /*50610*/  LDGSTS.E [R7+0x4d80], desc[UR74][R44.64], P2 ;  /* 0x04d800002c077fae */ /* 0x000fe200091a104a */
[----:B------:R-:W-:-:S03]  /*50620*/  IMAD.MOV.U32 R39, RZ, RZ, R38 ;  /* 0x000000ffff277224 */ /* 0x000fc600078e0026 */
[----:B------:R1:W-:Y:S01]  /*50630*/  STL.64 [R1+0x1a60], R12 ;  /* 0x001a600c01007387 */ /* 0x0003e20000100a00 */
[----:B------:R-:W-:-:S03]  /*50640*/  IMAD.MOV.U32 R38, RZ, RZ, R127 ;  /* 0x000000ffff267224 */ /* 0x000fc600078e007f */
        /* <DEDUP_REMOVED lines=8> */
[----:B------:R-:W-:Y:S01]  /*506d0*/  LDGSTS.E [R7+0x6180], desc[UR74][R38.64], P2 ;  /* 0x0618000026077fae */ /* 0x000fe200091a104a */
[----:B----4-:R-:W-:-:S03]  /*506e0*/  IMAD.MOV.U32 R30, RZ, RZ, R31 ;  /* 0x000000ffff1e7224 */ /* 0x010fc600078e001f */
[----:B------:R-:W-:Y:S01]  /*506f0*/  LDGSTS.E [R7+0x6580], desc[UR74][R36.64], P2 ;  /* 0x0658000024077fae */ /* 0x000fe200091a104a */
[----:B------:R-:W-:Y:S02]  /*50700*/  IMAD.MOV.U32 R31, RZ, RZ, R21 ;  /* 0x000000ffff1f7224 */ /* 0x000fe400078e0015 */
[----:B------:R-:W-:Y:S01]  /*50710*/  IMAD.MOV.U32 R29, RZ, RZ, R20 ;  /* 0x000000ffff1d7224 */ /* 0x000fe200078e0014 */
[----:B------:R-:W-:Y:S01]  /*50720*/  LDGSTS.E [R7+0x6980], desc[UR74][R34.64], P2 ;  /* 0x0698000022077fae */ /* 0x000fe200091a104a */
[----:B------:R-:W-:-:S03]  /*50730*/  IMAD.MOV.U32 R28, RZ, RZ, R14 ;  /* 0x000000ffff1c7224 */ /* 0x000fc600078e000e */
[----:B------:R-:W-:Y:S01]  /*50740*/  STL.64 [R1+0x1a38], R30 ;  /* 0x001a381e01007387 */ /* 0x000fe20000100a00 */
[----:B------:R-:W-:-:S03]  /*50750*/  IMAD.MOV.U32 R21, RZ, RZ, R130 ;  /* 0x000000ffff157224 */ /* 0x000fc600078e0082 */
[----:B------:R-:W4:Y:S01]  /*50760*/  LDL.LU R22, [R1+0x2140] ;  /* 0x0021400001167983 */ /* 0x000f220000300800 */
[----:B------:R-:W-:-:S03]  /*50770*/  MOV R20, R126 ;  /* 0x0000007e00147202 */ /* 0x000fc60000000f00 */
[----:B------:R-:W-:Y:S04]  /*50780*/  STL.64 [R1+0x1a30], R28 ;  /* 0x001a301c01007387 */ /* 0x000fe80000100a00 */
[----:B------:R2:W-:Y:S04]  /*50790*/  STL.64 [R1+0x1a28], R20 ;  /* 0x001a281401007387 */ /* 0x0005e80000100a00 */
[----:B-1----:R-:W3:Y:S04]  /*507a0*/  LDL.LU R17, [R1+0x20fc] ;  /* 0x0020fc0001117983 */ /* 0x002ee80000300800 */
[----:B------:R-:W3:Y:S04]  /*507b0*/  LDL.LU R16, [R1+0x2180] ;  /* 0x0021800001107983 */ /* 0x000ee80000300800 */
[----:B--2---:R-:W2:Y:S04]  /*507c0*/  LDL.LU R25, [R1+0x213c] ;  /* 0x00213c0001197983 */ /* 0x004ea80000300800 */
[----:B------:R-:W2:Y:S04]  /*507d0*/  LDL.LU R14, [R1+0x21c0] ;  /* 0x0021c000010e7983 */ /* 0x000ea80000300800 */
[----:B------:R-:W2:Y:S04]  /*507e0*/  LDL.LU R18, [R1+0x217c] ;  /* 0x00217c0001127983 */ /* 0x000ea80000300800 */
[----:B------:R-:W2:Y:S04]  /*507f0*/  LDL.LU R13, [R1+0x2200] ;  /* 0x00220000010d7983 */ /* 0x000ea80000300800 */
[----:B------:R-:W2:Y:S04]  /*50800*/  LDL.LU R24, [R1+0x21bc] ;  /* 0x0021bc0001187983 */ /* 0x000ea80000300800 */
[----:B------:R-:W-:Y:S04]  /*50810*/  LDGSTS.E [R7+0x6d80], desc[UR74][R32.64], P2 ;  /* 0x06d8000020077fae */ /* 0x000fe800091a104a */
[----:B------:R-:W2:Y:S04]  /*50820*/  LDL.LU R9, [R1+0x2240] ;  /* 0x0022400001097983 */ /* 0x000ea80000300800 */
[----:B------:R-:W-:Y:S04]  /*50830*/  LDGSTS.E [R7+0x7180], desc[UR74][R30.64], P2 ;  /* 0x071800001e077fae */ /* 0x000fe800091a104a */
[----:B------:R-:W-:Y:S04]  /*50840*/  LDGSTS.E [R7+0x7580], desc[UR74][R28.64], P2 ;  /* 0x075800001c077fae */ /* 0x000fe800091a104a */
[----:B------:R-:W-:Y:S04]  /*50850*/  LDGSTS.E [R7+0x7980], desc[UR74][R20.64], P2 ;  /* 0x0798000014077fae */ /* 0x000fe800091a104a */
[----:B------:R-:W2:Y:S01]  /*50860*/  LDL.LU R19, [R1+0x21fc] ;  /* 0x0021fc0001137983 */ /* 0x000ea20000300800 */
[----:B------:R-:W1:Y:S03]  /*50870*/  S2R R127, SR_TID.X ;  /* 0x00000000007f7919 */ /* 0x000e660000002100 */
[----:B------:R-:W2:Y:S04]  /*50880*/  LDL.LU R21, [R1+0x2280] ;  /* 0x0022800001157983 */ /* 0x000ea80000300800 */
[----:B------:R-:W2:Y:S04]  /*50890*/  LDL.LU R12, [R1+0x223c] ;  /* 0x00223c00010c7983 */ /* 0x000ea80000300800 */
[----:B------:R-:W2:Y:S04]  /*508a0*/  LDL.LU R23, [R1+0x227c] ;  /* 0x00227c0001177983 */ /* 0x000ea80000300800 */
[----:B------:R-:W-:Y:S01]  /*508b0*/  LDGSTS.E [R7+0x7d80], desc[UR74][R26.64], P2 ;  /* 0x07d800001a077fae */ /* 0x000fe200091a104a */
[----:B----4-:R-:W-:-:S05]  /*508c0*/  IADD3 R22, P0, PT, R22, R5, RZ ;  /* 0x0000000516167210 */ /* 0x010fca0007f1e0ff */
[----:B------:R-:W-:Y:S01]  /*508d0*/  STL [R1+0x2140], R22 ;  /* 0x0021401601007387 */ /* 0x000fe20000100800 */
[----:B---3--:R-:W-:-:S05]  /*508e0*/  IMAD.X R17, R17, 0x1, R4, P1 ;  /* 0x0000000111117824 */ /* 0x008fca00008e0604 */
[----:B------:R3:W-:Y:S04]  /*508f0*/  STL [R1+0x20fc], R17 ;  /* 0x0020fc1101007387 */ /* 0x0007e80000100800 */
[----:B------:R-:W4:Y:S01]  /*50900*/  LDL.LU R20, [R1+0x22c0] ;  /* 0x0022c00001147983 */ /* 0x000f220000300800 */
[----:B-1----:R-:W-:-:S05]  /*50910*/  LOP3.LUT R127, R127, 0x1f, RZ, 0xc0, !PT ;  /* 0x0000001f7f7f7812 */ /* 0x002fca00078ec0ff */
[----:B------:R-:W-:-:S05]  /*50920*/  IMAD.SHL.U32 R127, R127, 0x4, RZ ;  /* 0x000000047f7f7824 */ /* 0x000fca00078e00ff */
[----:B------:R-:W-:-:S05]  /*50930*/  LOP3.LUT R127, R127, 0x40, RZ, 0x3c, !PT ;  /* 0x000000407f7f7812 */ /* 0x000fca00078e3cff */
[----:B------:R-:W-:-:S05]  /*50940*/  VIADD R8, R127, UR6 ;  /* 0x000000067f087c36 */ /* 0x000fca0008000000 */
[----:B------:R1:W-:Y:S01]  /*50950*/  LDGSTS.E [R8+0x200], desc[UR74][R10.64], P2 ;  /* 0x002000000a087fae */ /* 0x0003e200091a104a */
[--C-:B--2---:R-:W-:Y:S01]  /*50960*/  IMAD.X R25, R25, 0x1, R4.reuse, P0 ;  /* 0x0000000119197824 */ /* 0x104fe200000e0604 */
[-C--:B------:R-:W-:Y:S01]  /*50970*/  IADD3 R16, P1, PT, R16, R5.reuse, RZ ;  /* 0x0000000510107210 */ /* 0x080fe20007f3e0ff */
[----:B-1----:R-:W-:Y:S02]  /*50980*/  IMAD.MOV.U32 R11, RZ, RZ, R17 ;  /* 0x000000ffff0b7224 */ /* 0x002fe400078e0011 */
[----:B---3--:R-:W2:Y:S01]  /*50990*/  LDL.LU R17, [R1+0x2300] ;  /* 0x0023000001117983 */ /* 0x008ea20000300800 */
[----:B------:R-:W-:Y:S01]  /*509a0*/  IMAD.MOV.U32 R10, RZ, RZ, R15 ;  /* 0x000000ffff0a7224 */ /* 0x000fe200078e000f */
[----:B------:R-:W-:Y:S01]  /*509b0*/  IADD3 R14, P0, PT, R14, R5, RZ ;  /* 0x000000050e0e7210 */ /* 0x000fe20007f1e0ff */
[----:B------:R-:W-:-:S03]  /*509c0*/  IMAD.X R18, R18, 0x1, R4, P1 ;  /* 0x0000000112127824 */ /* 0x000fc600008e0604 */
[----:B------:R1:W-:Y:S01]  /*509d0*/  LDGSTS.E [R8+0x600], desc[UR74][R10.64], P2 ;  /* 0x006000000a087fae */ /* 0x0003e200091a104a */
[----:B------:R-:W-:-:S03]  /*509e0*/  IADD3 R13, P1, PT, R13, R5, RZ ;  /* 0x000000050d0d7210 */ /* 0x000fc60007f3e0ff */
[----:B------:R-:W-:Y:S01]  /*509f0*/  STL [R1+0x2180], R16 ;  /* 0x0021801001007387 */ /* 0x000fe20000100800 */
[----:B------:R-:W-:-:S03]  /*50a00*/  IMAD.X R24, R24, 0x1, R4, P0 ;  /* 0x0000000118187824 */ /* 0x000fc600000e0604 */
[----:B------:R-:W-:Y:S01]  /*50a10*/  STL [R1+0x213c], R25 ;  /* 0x00213c1901007387 */ /* 0x000fe20000100800 */
[----:B-1----:R-:W-:-:S03]  /*50a20*/  IMAD.MOV.U32 R10, RZ, RZ, R22 ;  /* 0x000000ffff0a7224 */ /* 0x002fc600078e0016 */
[----:B------:R-:W3:Y:S01]  /*50a30*/  LDL.LU R15, [R1+0x2340] ;  /* 0x00234000010f7983 */ /* 0x000ee20000300800 */
[----:B------:R-:W-:-:S03]  /*50a40*/  IMAD.MOV.U32 R11, RZ, RZ, R25 ;  /* 0x000000ffff0b7224 */ /* 0x000fc600078e0019 */
[----:B------:R-:W3:Y:S04]  /*50a50*/  LDL.LU R22, [R1+0x22bc] ;  /* 0x0022bc0001167983 */ /* 0x000ee80000300800 */
[----:B------:R1:W-:Y:S01]  /*50a60*/  LDGSTS.E [R8+0xa00], desc[UR74][R10.64], P2 ;  /* 0x00a000000a087fae */ /* 0x0003e200091a104a */
[----:B------:R-:W-:-:S03]  /*50a70*/  IADD3 R9, P0, PT, R9, R5, RZ ;  /* 0x0000000509097210 */ /* 0x000fc60007f1e0ff */
[----:B------:R-:W-:Y:S01]  /*50a80*/  STL [R1+0x21c0], R14 ;  /* 0x0021c00e01007387 */ /* 0x000fe20000100800 */
[----:B------:R-:W-:-:S03]  /*50a90*/  IMAD.X R19, R19, 0x1, R4, P1 ;  /* 0x0000000113137824 */ /* 0x000fc600008e0604 */
[----:B------:R1:W-:Y:S02]  /*50aa0*/  STL [R1+0x217c], R18 ;  /* 0x00217c1201007387 */ /* 0x0003e40000100800 */
[----:B-1----:R-:W-:Y:S02]  /*50ab0*/  IMAD.MOV.U32 R10, RZ, RZ, R16 ;  /* 0x000000ffff0a7224 */ /* 0x002fe400078e0010 */
[----:B------:R-:W3:Y:S01]  /*50ac0*/  LDL.LU R7, [R1+0x2380] ;  /* 0x0023800001077983 */ /* 0x000ee20000300800 */
[----:B------:R-:W-:Y:S01]  /*50ad0*/  IMAD.MOV.U32 R11, RZ, RZ, R18 ;  /* 0x000000ffff0b7224 */ /* 0x000fe200078e0012 */
[----:B------:R-:W-:Y:S02]  /*50ae0*/  IADD3 R21, P1, PT, R21, R5, RZ ;  /* 0x0000000515157210 */ /* 0x000fe40007f3e0ff */
[----:B------:R-:W3:Y:S01]  /*50af0*/  LDL.LU R18, [R1+0x22fc] ;  /* 0x0022fc0001127983 */ /* 0x000ee20000300800 */
[----:B------:R-:W-:-:S03]  /*50b00*/  IMAD.X R12, R12, 0x1, R4, P0 ;  /* 0x000000010c0c7824 */ /* 0x000fc600000e0604 */
[----:B------:R1:W-:Y:S04]  /*50b10*/  STL [R1+0x2200], R13 ;  /* 0x0022000d01007387 */ /* 0x0003e80000100800 */
[----:B------:R1:W-:Y:S04]  /*50b20*/  LDGSTS.E [R8+0xe00], desc[UR74][R10.64], P2 ;  /* 0x00e000000a087fae */ /* 0x0003e800091a104a */
[----:B------:R-:W-:Y:S04]  /*50b30*/  STL [R1+0x21bc], R24 ;  /* 0x0021bc1801007387 */ /* 0x000fe80000100800 */
[----:B------:R-:W3:Y:S01]  /*50b40*/  LDL.LU R16, [R1+0x233c] ;  /* 0x00233c0001107983 */ /* 0x000ee20000300800 */
[----:B-1----:R-:W-:-:S02]  /*50b50*/  IMAD.MOV.U32 R10, RZ, RZ, R14 ;  /* 0x000000ffff0a7224 */ /* 0x002fc400078e000e */
[----:B------:R-:W-:Y:S01]  /*50b60*/  IMAD.MOV.U32 R11, RZ, RZ, R24 ;  /* 0x000000ffff0b7224 */ /* 0x000fe200078e0018 */
[----:B------:R-:W3:Y:S01]  /*50b70*/  LDL.LU R14, [R1+0x237c] ;  /* 0x00237c00010e7983 */ /* 0x000ee20000300800 */
[----:B------:R-:W-:-:S03]  /*50b80*/  IMAD.X R23, R23, 0x1, R4, P1 ;  /* 0x0000000117177824 */ /* 0x000fc600008e0604 */
[----:B------:R-:W-:Y:S04]  /*50b90*/  STL [R1+0x2240], R9 ;  /* 0x0022400901007387 */ /* 0x000fe80000100800 */
[----:B------:R-:W-:Y:S04]  /*50ba0*/  STL [R1+0x21fc], R19 ;  /* 0x0021fc1301007387 */ /* 0x000fe80000100800 */
[----:B------:R1:W-:Y:S04]  /*50bb0*/  LDGSTS.E [R8+0x1200], desc[UR74][R10.64], P2 ;  /* 0x012000000a087fae */ /* 0x0003e800091a104a */
[----:B------:R-:W3:Y:S04]  /*50bc0*/  LDL.LU R126, [R1+0x488] ;  /* 0x00048800017e7983 */ /* 0x000ee80000300800 */
[----:B------:R-:W-:Y:S01]  /*50bd0*/  STL [R1+0x2280], R21 ;  /* 0x0022801501007387 */ /* 0x000fe20000100800 */
[----:B-1----:R-:W-:-:S03]  /*50be0*/  IMAD.MOV.U32 R10, RZ, RZ, R13 ;  /* 0x000000ffff0a7224 */ /* 0x002fc600078e000d */
[----:B------:R1:W-:Y:S01]  /*50bf0*/  STL [R1+0x223c], R12 ;  /* 0x00223c0c01007387 */ /* 0x0003e20000100800 */
[----:B------:R-:W-:-:S03]  /*50c00*/  IMAD.MOV.U32 R11, RZ, RZ, R19 ;  /* 0x000000ffff0b7224 */ /* 0x000fc600078e0013 */
[----:B------:R-:W3:Y:S04]  /*50c10*/  LDL.LU R127, [R1+0x628] ;  /* 0x00062800017f7983 */ /* 0x000ee80000300800 */
[----:B------:R-:W3:Y:S04]  /*50c20*/  LDL.LU R13, [R1+0x48c] ;  /* 0x00048c00010d7983 */ /* 0x000ee80000300800 */
[----:B------:R1:W-:Y:S02]  /*50c30*/  LDGSTS.E [R8+0x1600], desc[UR74][R10.64], P2 ;  /* 0x016000000a087fae */ /* 0x0003e400091a104a */
[----:B-1----:R-:W-:-:S02]  /*50c40*/  IMAD.MOV.U32 R11, RZ, RZ, R12 ;  /* 0x000000ffff0b7224 */ /* 0x002fc400078e000c */
[----:B------:R-:W-:-:S05]  /*50c50*/  IMAD.MOV.U32 R10, RZ, RZ, R9 ;  /* 0x000000ffff0a7224 */ /* 0x000fca00078e0009 */
[----:B------:R1:W-:Y:S01]  /*50c60*/  LDGSTS.E [R8+0x1a00], desc[UR74][R10.64], P2 ;  /* 0x01a000000a087fae */ /* 0x0003e200091a104a */
[----:B----4-:R-:W-:-:S05]  /*50c70*/  IADD3 R20, P0, PT, R20, R5, RZ ;  /* 0x0000000514147210 */ /* 0x010fca0007f1e0ff */
[----:B------:R-:W-:Y:S04]  /*50c80*/  STL [R1+0x22c0], R20 ;  /* 0x0022c01401007387 */ /* 0x000fe80000100800 */
[----:B------:R4:W-:Y:S04]  /*50c90*/  STL [R1+0x227c], R23 ;  /* 0x00227c1701007387 */ /* 0x0009e80000100800 */
[----:B------:R-:W4:Y:S04]  /*50ca0*/  LDL.LU R31, [R1+0x62c] ;  /* 0x00062c00011f7983 */ /* 0x000f280000300800 */
[----:B------:R-:W4:Y:S04]  /*50cb0*/  LDL.LU R12, [R1+0x4a0] ;  /* 0x0004a000010c7983 */ /* 0x000f280000300800 */
[----:B------:R-:W4:Y:S04]  /*50cc0*/  LDL.LU R130, [R1+0x630] ;  /* 0x0006300001827983 */ /* 0x000f280000300800 */
[----:B------:R-:W4:Y:S01]  /*50cd0*/  LDL.LU R9, [R1+0x20c8] ;  /* 0x0020c80001097983 */ /* 0x000f220000300800 */
[----:B-1----:R-:W-:-:S03]  /*50ce0*/  IMAD.MOV.U32 R10, RZ, RZ, R21 ;  /* 0x000000ffff0a7224 */ /* 0x002fc600078e0015 */
[----:B------:R-:W4:Y:S01]  /*50cf0*/  LDL.LU R19, [R1+0x2108] ;  /* 0x0021080001137983 */ /* 0x000f220000300800 */
[----:B--2---:R-:W-:-:S05]  /*50d00*/  IADD3 R17, P1, PT, R17, R5, RZ ;  /* 0x0000000511117210 */ /* 0x004fca0007f3e0ff */
[----:B------:R1:W-:Y:S04]  /*50d10*/  STL [R1+0x2300], R17 ;  /* 0x0023001101007387 */ /* 0x0003e80000100800 */
[----:B------:R-:W2:Y:S01]  /*50d20*/  LDL.LU R21, [R1+0x20c4] ;  /* 0x0020c40001157983 */ /* 0x000ea20000300800 */
[----:B---3--:R-:W-:Y:S01]  /*50d30*/  IADD3 R15, P3, PT, R15, R5, RZ ;  /* 0x000000050f0f7210 */ /* 0x008fe20007f7e0ff */
[----:B------:R-:W-:-:S05]  /*50d40*/  IMAD.X R22, R22, 0x1, R4, P0 ;  /* 0x0000000116167824 */ /* 0x000fca00000e0604 */
[----:B------:R3:W-:Y:S04]  /*50d50*/  STL [R1+0x22bc], R22 ;  /* 0x0022bc1601007387 */ /* 0x0007e80000100800 */
[----:B------:R-:W-:Y:S01]  /*50d60*/  STL [R1+0x2340], R15 ;  /* 0x0023400f01007387 */ /* 0x000fe20000100800 */
[----:B------:R-:W-:Y:S01]  /*50d70*/  IADD3 R7, P0, PT, R7, R5, RZ ;  /* 0x0000000507077210 */ /* 0x000fe20007f1e0ff */
[----:B------:R-:W-:-:S04]  /*50d80*/  IMAD.X R18, R18, 0x1, R4, P1 ;  /* 0x0000000112127824 */ /* 0x000fc800008e0604 */
[----:B------:R-:W-:Y:S04]  /*50d90*/  STL [R1+0x2380], R7 ;  /* 0x0023800701007387 */ /* 0x000fe80000100800 */
[----:B------:R1:W-:Y:S01]  /*50da0*/  STL [R1+0x22fc], R18 ;  /* 0x0022fc1201007387 */ /* 0x0003e20000100800 */
[--C-:B------:R-:W-:Y:S02]  /*50db0*/  IMAD.X R16, R16, 0x1, R4.reuse, P3 ;  /* 0x0000000110107824 */ /* 0x100fe400018e0604 */
[----:B------:R-:W-:-:S03]  /*50dc0*/  IMAD.X R14, R14, 0x1, R4, P0 ;  /* 0x000000010e0e7824 */ /* 0x000fc600000e0604 */
[----:B------:R1:W-:Y:S04]  /*50dd0*/  STL [R1+0x233c], R16 ;  /* 0x00233c1001007387 */ /* 0x0003e80000100800 */
[----:B------:R1:W-:Y:S01]  /*50de0*/  STL [R1+0x237c], R14 ;  /* 0x00237c0e01007387 */ /* 0x0003e20000100800 */
[----:B------:R-:W-:Y:S02]  /*50df0*/  IMAD.MOV.U32 R55, RZ, RZ, R126 ;  /* 0x000000ffff377224 */ /* 0x000fe400078e007e */
[----:B------:R-:W-:Y:S01]  /*50e00*/  IMAD.MOV.U32 R54, RZ, RZ, R127 ;  /* 0x000000ffff367224 */ /* 0x000fe200078e007f */
[----:B----4-:R-:W-:-:S05]  /*50e10*/  IADD3 R9, P0, PT, R9, R5, RZ ;  /* 0x0000000509097210 */ /* 0x010fca0007f1e0ff */
[----:B------:R-:W-:Y:S04]  /*50e20*/  STL [R1+0x20c8], R9 ;  /* 0x0020c80901007387 */ /* 0x000fe80000100800 */
[----:B------:R-:W4:Y:S04]  /*50e30*/  LDL.LU R126, [R1+0x4a4] ;  /* 0x0004a400017e7983 */ /* 0x000f280000300800 */
[----:B------:R-:W4:Y:S01]  /*50e40*/  LDL.LU R127, [R1+0x634] ;  /* 0x00063400017f7983 */ /* 0x000f220000300800 */
[----:B------:R-:W-:Y:S01]  /*50e50*/  IADD3 R19, P1, PT, R19, R5, RZ ;  /* 0x0000000513137210 */ /* 0x000fe20007f3e0ff */
[----:B--2---:R-:W-:-:S04]  /*50e60*/  IMAD.X R21, R21, 0x1, R4, P0 ;  /* 0x0000000115157824 */ /* 0x004fc800000e0604 */
[----:B------:R-:W-:Y:S01]  /*50e70*/  STL [R1+0x2108], R19 ;  /* 0x0021081301007387 */ /* 0x000fe20000100800 */
[----:B------:R-:W-:-:S03]  /*50e80*/  IMAD.MOV.U32 R11, RZ, RZ, R23 ;  /* 0x000000ffff0b7224 */ /* 0x000fc600078e0017 */
[----:B------:R-:W-:Y:S04]  /*50e90*/  STL [R1+0x20c4], R21 ;  /* 0x0020c41501007387 */ /* 0x000fe80000100800 */
[----:B------:R-:W-:Y:S04]  /*50ea0*/  STL.64 [R1+0x1a18], R54 ;  /* 0x001a183601007387 */ /* 0x000fe80000100a00 */
[----:B------:R-:W2:Y:S04]  /*50eb0*/  LDL.LU R29, [R1+0x4a8] ;  /* 0x0004a800011d7983 */ /* 0x000ea80000300800 */
[----:B------:R-:W2:Y:S04]  /*50ec0*/  LDL.LU R47, [R1+0x638] ;  /* 0x00063800012f7983 */ /* 0x000ea80000300800 */
[----:B------:R-:W2:Y:S04]  /*50ed0*/  LDL.LU R28, [R1+0x4ac] ;  /* 0x0004ac00011c7983 */ /* 0x000ea80000300800 */
[----:B------:R-:W2:Y:S04]  /*50ee0*/  LDL.LU R46, [R1+0x63c] ;  /* 0x00063c00012e7983 */ /* 0x000ea80000300800 */
[----:B------:R-:W2:Y:S04]  /*50ef0*/  LDL.LU R27, [R1+0x4b0] ;  /* 0x0004b000011b7983 */ /* 0x000ea80000300800 */
[----:B------:R-:W2:Y:S04]  /*50f00*/  LDL.LU R45, [R1+0x640] ;  /* 0x00064000012d7983 */ /* 0x000ea80000300800 */
[----:B------:R1:W-:Y:S04]  /*50f10*/  LDGSTS.E [R8+0x1e00], desc[UR74][R10.64], P2 ;  /* 0x01e000000a087fae */ /* 0x0003e800091a104a */
[----:B------:R-:W2:Y:S04]  /*50f20*/  LDL.LU R26, [R1+0x4b4] ;  /* 0x0004b400011a7983 */ /* 0x000ea80000300800 */
[----:B------:R-:W2:Y:S01]  /*50f30*/  LDL.LU R44, [R1+0x644] ;  /* 0x00064400012c7983 */ /* 0x000ea20000300800 */
[----:B-1----:R-:W-:-:S03]  /*50f40*/  IMAD.MOV.U32 R10, RZ, RZ, R20 ;  /* 0x000000ffff0a7224 */ /* 0x002fc600078e0014 */
[----:B------:R-:W2:Y:S01]  /*50f50*/  LDL.LU R43, [R1+0x4b8] ;  /* 0x0004b800012b7983 */ /* 0x000ea20000300800 */
[----:B------:R-:W-:-:S03]  /*50f60*/  IMAD.MOV.U32 R11, RZ, RZ, R22 ;  /* 0x000000ffff0b7224 */ /* 0x000fc600078e0016 */
[----:B------:R-:W2:Y:S01]  /*50f70*/  LDL.LU R42, [R1+0x648] ;  /* 0x00064800012a7983 */ /* 0x000ea20000300800 */
[----:B------:R-:W-:-:S03]  /*50f80*/  IMAD.MOV.U32 R23, RZ, RZ, R13 ;  /* 0x000000ffff177224 */ /* 0x000fc600078e000d */
[----:B------:R-:W2:Y:S04]  /*50f90*/  LDL.LU R41, [R1+0x4bc] ;  /* 0x0004bc0001297983 */ /* 0x000ea80000300800 */
[----:B------:R-:W2:Y:S04]  /*50fa0*/  LDL.LU R40, [R1+0x64c] ;  /* 0x00064c0001287983 */ /* 0x000ea80000300800 */
[----:B------:R1:W-:Y:S04]  /*50fb0*/  LDGSTS.E [R8+0x2200], desc[UR74][R10.64], P2 ;  /* 0x022000000a087fae */ /* 0x0003e800091a104a */
[----:B------:R-:W2:Y:S04]  /*50fc0*/  LDL.LU R39, [R1+0x4c0] ;  /* 0x0004c00001277983 */ /* 0x000ea80000300800 */
[----:B------:R-:W2:Y:S01]  /*50fd0*/  LDL.LU R38, [R1+0x660] ;  /* 0x0006600001267983 */ /* 0x000ea20000300800 */
[----:B-1----:R-:W-:-:S03]  /*50fe0*/  IMAD.MOV.U32 R10, RZ, RZ, R17 ;  /* 0x000000ffff0a7224 */ /* 0x002fc600078e0011 */
[----:B------:R-:W2:Y:S01]  /*50ff0*/  LDL.LU R13, [R1+0x4c4] ;  /* 0x0004c400010d7983 */ /* 0x000ea20000300800 */
[----:B------:R-:W-:Y:S02]  /*51000*/  IMAD.MOV.U32 R17, RZ, RZ, R12 ;  /* 0x000000ffff117224 */ /* 0x000fe400078e000c */
[----:B------:R-:W-:Y:S01]  /*51010*/  IMAD.MOV.U32 R11, RZ, RZ, R18 ;  /* 0x000000ffff0b7224 */ /* 0x000fe200078e0012 */
[----:B------:R-:W2:Y:S01]  /*51020*/  LDL.LU R12, [R1+0x664] ;  /* 0x00066400010c7983 */ /* 0x000ea20000300800 */
[----:B---3--:R-:W-:-:S03]  /*51030*/  IMAD.MOV.U32 R22, RZ, RZ, R31 ;  /* 0x000000ffff167224 */ /* 0x008fc600078e001f */
[----:B------:R-:W3:Y:S04]  /*51040*/  LDL.LU R37, [R1+0x4c8] ;  /* 0x0004c80001257983 */ /* 0x000ee80000300800 */
[----:B------:R-:W3:Y:S04]  /*51050*/  LDL.LU R36, [R1+0x668] ;  /* 0x0006680001247983 */ /* 0x000ee80000300800 */
[----:B------:R-:W3:Y:S04]  /*51060*/  LDL.LU R35, [R1+0x4cc] ;  /* 0x0004cc0001237983 */ /* 0x000ee80000300800 */
[----:B------:R-:W3:Y:S04]  /*51070*/  LDL.LU R34, [R1+0x66c] ;  /* 0x00066c0001227983 */ /* 0x000ee80000300800 */
[----:B------:R-:W3:Y:S04]  /*51080*/  LDL.LU R25, [R1+0x4d0] ;  /* 0x0004d00001197983 */ /* 0x000ee80000300800 */
[----:B------:R1:W-:Y:S04]  /*51090*/  LDGSTS.E [R8+0x2600], desc[UR74][R10.64], P2 ;  /* 0x026000000a087fae */ /* 0x0003e800091a104a */
[----:B------:R-:W3:Y:S04]  /*510a0*/  LDL.LU R24, [R1+0x790] ;  /* 0x0007900001187983 */ /* 0x000ee80000300800 */
[----:B------:R-:W3:Y:S01]  /*510b0*/  LDL.LU R20, [R1+0x4d4] ;  /* 0x0004d40001147983 */ /* 0x000ee20000300800 */
[----:B-1----:R-:W-:-:S03]  /*510c0*/  IMAD.MOV.U32 R10, RZ, RZ, R15 ;  /* 0x000000ffff0a7224 */ /* 0x002fc600078e000f */
[----:B------:R-:W3:Y:S01]  /*510d0*/  LDL.LU R18, [R1+0x794] ;  /* 0x0007940001127983 */ /* 0x000ee20000300800 */
[----:B------:R-:W-:-:S03]  /*510e0*/  IMAD.MOV.U32 R11, RZ, RZ, R16 ;  /* 0x000000ffff0b7224 */ /* 0x000fc600078e0010 */
[----:B------:R1:W-:Y:S04]  /*510f0*/  STL.64 [R1+0x1a10], R22 ;  /* 0x001a101601007387 */ /* 0x0003e80000100a00 */
[----:B------:R-:W3:Y:S01]  /*51100*/  LDL.LU R33, [R1+0x4d8] ;  /* 0x0004d80001217983 */ /* 0x000ee20000300800 */
[----:B------:R-:W-:-:S03]  /*51110*/  IMAD.MOV.U32 R16, RZ, RZ, R130 ;  /* 0x000000ffff107224 */ /* 0x000fc600078e0082 */
[----:B------:R-:W3:Y:S04]  /*51120*/  LDL.LU R32, [R1+0x798] ;  /* 0x0007980001207983 */ /* 0x000ee80000300800 */
[----:B------:R1:W-:Y:S04]  /*51130*/  LDGSTS.E [R8+0x2a00], desc[UR74][R10.64], P2 ;  /* 0x02a000000a087fae */ /* 0x0003e800091a104a */
[----:B------:R-:W3:Y:S04]  /*51140*/  LDL.LU R15, [R1+0x4dc] ;  /* 0x0004dc00010f7983 */ /* 0x000ee80000300800 */
[----:B------:R-:W3:Y:S01]  /*51150*/  LDL.LU R31, [R1+0x79c] ;  /* 0x00079c00011f7983 */ /* 0x000ee20000300800 */
[----:B-1----:R-:W-:-:S03]  /*51160*/  IMAD.MOV.U32 R11, RZ, RZ, R14 ;  /* 0x000000ffff0b7224 */ /* 0x002fc600078e000e */
[----:B------:R-:W3:Y:S04]  /*51170*/  LDL.LU R14, [R1+0x620] ;  /* 0x00062000010e7983 */ /* 0x000ee80000300800 */
[----:B------:R-:W3:Y:S01]  /*51180*/  LDL.LU R130, [R1+0x7d0] ;  /* 0x0007d00001827983 */ /* 0x000ee20000300800 */
[----:B----4-:R-:W-:-:S03]  /*51190*/  IMAD.MOV.U32 R53, RZ, RZ, R126 ;  /* 0x000000ffff357224 */ /* 0x010fc600078e007e */
[----:B------:R-:W4:Y:S01]  /*511a0*/  LDL.LU R126, [R1+0x624] ;  /* 0x00062400017e7983 */ /* 0x000f220000300800 */
[----:B------:R-:W-:-:S03]  /*511b0*/  IMAD.MOV.U32 R52, RZ, RZ, R127 ;  /* 0x000000ffff347224 */ /* 0x000fc600078e007f */
[----:B------:R-:W4:Y:S01]  /*511c0*/  LDL.LU R127, [R1+0x7d4] ;  /* 0x0007d400017f7983 */ /* 0x000f220000300800 */
[----:B------:R-:W-:-:S03]  /*511d0*/  IMAD.MOV.U32 R10, RZ, RZ, R7 ;  /* 0x000000ffff0a7224 */ /* 0x000fc600078e0007 */
[----:B------:R1:W-:Y:S04]  /*511e0*/  STL.64 [R1+0x1a08], R16 ;  /* 0x001a081001007387 */ /* 0x0003e80000100a00 */
[----:B------:R-:W-:Y:S04]  /*511f0*/  STL.64 [R1+0x1a00], R52 ;  /* 0x001a003401007387 */ /* 0x000fe80000100a00 */
[----:B------:R1:W-:Y:S04]  /*51200*/  LDGSTS.E [R8+0x2e00], desc[UR74][R10.64], P2 ;  /* 0x02e000000a087fae */ /* 0x0003e800091a104a */
[----:B------:R-:W-:Y:S01]  /*51210*/  LDGSTS.E [R8+0x3200], desc[UR74][R54.64], P2 ;  /* 0x0320000036087fae */ /* 0x000fe200091a104a */
[----:B--2---:R-:W-:-:S03]  /*51220*/  IMAD.MOV.U32 R51, RZ, RZ, R29 ;  /* 0x000000ffff337224 */ /* 0x004fc600078e001d */
[----:B------:R-:W-:Y:S01]  /*51230*/  LDGSTS.E [R8+0x3600], desc[UR74][R22.64], P2 ;  /* 0x0360000016087fae */ /* 0x000fe200091a104a */
[----:B------:R-:W-:-:S03]  /*51240*/  IMAD.MOV.U32 R50, RZ, RZ, R47 ;  /* 0x000000ffff327224 */ /* 0x000fc600078e002f */
[----:B------:R-:W-:Y:S01]  /*51250*/  LDGSTS.E [R8+0x3a00], desc[UR74][R16.64], P2 ;  /* 0x03a0000010087fae */ /* 0x000fe200091a104a */
[----:B------:R-:W-:Y:S02]  /*51260*/  IMAD.MOV.U32 R49, RZ, RZ, R28 ;  /* 0x000000ffff317224 */ /* 0x000fe400078e001c */
[----:B------:R-:W-:Y:S01]  /*51270*/  IMAD.MOV.U32 R48, RZ, RZ, R46 ;  /* 0x000000ffff307224 */ /* 0x000fe200078e002e */
[----:B------:R-:W-:Y:S01]  /*51280*/  STL.64 [R1+0x19f8], R50 ;  /* 0x0019f83201007387 */ /* 0x000fe20000100a00 */
[----:B------:R-:W-:-:S03]  /*51290*/  MOV R47, R27 ;  /* 0x0000001b002f7202 */ /* 0x000fc60000000f00 */
[----:B------:R-:W-:Y:S01]  /*512a0*/  LDGSTS.E [R8+0x3e00], desc[UR74][R52.64], P2 ;  /* 0x03e0000034087fae */ /* 0x000fe200091a104a */
[----:B------:R-:W-:-:S03]  /*512b0*/  IMAD.MOV.U32 R46, RZ, RZ, R45 ;  /* 0x000000ffff2e7224 */ /* 0x000fc600078e002d */
[----:B------:R-:W-:Y:S04]  /*512c0*/  STL.64 [R1+0x19f0], R48 ;  /* 0x0019f03001007387 */ /* 0x000fe80000100a00 */
[----:B------:R-:W-:Y:S01]  /*512d0*/  LDGSTS.E [R8+0x4200], desc[UR74][R50.64], P2 ;  /* 0x0420000032087fae */ /* 0x000fe200091a104a */
[----:B------:R-:W-:-:S03]  /*512e0*/  IMAD.MOV.U32 R45, RZ, RZ, R26 ;  /* 0x000000ffff2d7224 */ /* 0x000fc600078e001a */
[----:B------:R-:W-:Y:S04]  /*512f0*/  STL.64 [R1+0x19e8], R46 ;  /* 0x0019e82e01007387 */ /* 0x000fe80000100a00 */
[----:B------:R-:W-:Y:S04]  /*51300*/  STL.64 [R1+0x19e0], R44 ;  /* 0x0019e02c01007387 */ /* 0x000fe80000100a00 */
[----:B------:R-:W-:Y:S04]  /*51310*/  LDGSTS.E [R8+0x4600], desc[UR74][R48.64], P2 ;  /* 0x0460000030087fae */ /* 0x000fe800091a104a */
[----:B------:R-:W-:Y:S04]  /*51320*/  STL.64 [R1+0x19d8], R42 ;  /* 0x0019d82a01007387 */ /* 0x000fe80000100a00 */
[----:B------:R-:W-:Y:S04]  /*51330*/  LDGSTS.E [R8+0x4a00], desc[UR74][R46.64], P2 ;  /* 0x04a000002e087fae */ /* 0x000fe800091a104a */
[----:B------:R-:W-:Y:S04]  /*51340*/  STL.64 [R1+0x19d0], R40 ;  /* 0x0019d02801007387 */ /* 0x000fe80000100a00 */
[----:B------:R-:W-:Y:S01]  /*51350*/  LDGSTS.E [R8+0x4e00], desc[UR74][R44.64], P2 ;  /* 0x04e000002c087fae */ /* 0x000fe200091a104a */
[----:B------:R-:W-:-:S03]  /*51360*/  LOP3.LUT R131, R131, 0x1f, RZ, 0xc0, !PT ;  /* 0x0000001f83837812 */ /* 0x000fc600078ec0ff */
[----:B------:R-:W-:Y:S04]  /*51370*/  LDGSTS.E [R8+0x5200], desc[UR74][R42.64], P2 ;  /* 0x052000002a087fae */ /* 0x000fe800091a104a */
[----:B------:R-:W-:Y:S04]  /*51380*/  STL.64 [R1+0x19c8], R38 ;  /* 0x0019c82601007387 */ /* 0x000fe80000100a00 */
[----:B------:R-:W-:Y:S04]  /*51390*/  LDGSTS.E [R8+0x5600], desc[UR74][R40.64], P2 ;  /* 0x0560000028087fae */ /* 0x000fe800091a104a */
[----:B------:R-:W-:Y:S04]  /*513a0*/  LDGSTS.E [R8+0x5a00], desc[UR74][R38.64], P2 ;  /* 0x05a0000026087fae */ /* 0x000fe800091a104a */
[----:B------:R2:W-:Y:S04]  /*513b0*/  STL.64 [R1+0x19c0], R12 ;  /* 0x0019c00c01007387 */ /* 0x0005e80000100a00 */
[----:B------:R-:W-:Y:S04]  /*513c0*/  LDGSTS.E [R8+0x5e00], desc[UR74][R12.64], P2 ;  /* 0x05e000000c087fae */ /* 0x000fe800091a104a */
[----:B---3--:R-:W-:Y:S04]  /*513d0*/  STL.64 [R1+0x19b8], R36 ;  /* 0x0019b82401007387 */ /* 0x008fe80000100a00 */
[----:B------:R-:W-:Y:S04]  /*513e0*/  LDGSTS.E [R8+0x6200], desc[UR74][R36.64], P2 ;  /* 0x0620000024087fae */ /* 0x000fe800091a104a */
[----:B------:R-:W-:Y:S01]  /*513f0*/  STL.64 [R1+0x19b0], R34 ;  /* 0x0019b02201007387 */ /* 0x000fe20000100a00 */
[----:B-1----:R-:W-:-:S03]  /*51400*/  IMAD.MOV.U32 R11, RZ, RZ, R20 ;  /* 0x000000ffff0b7224 */ /* 0x002fc600078e0014 */
[----:B------:R1:W-:Y:S01]  /*51410*/  STL.64 [R1+0x19a8], R24 ;  /* 0x0019a81801007387 */ /* 0x0003e20000100a00 */
[----:B------:R-:W-:-:S03]  /*51420*/  IMAD.MOV.U32 R10, RZ, RZ, R18 ;  /* 0x000000ffff0a7224 */ /* 0x000fc600078e0012 */
[----:B------:R-:W-:Y:S04]  /*51430*/  LDGSTS.E [R8+0x6600], desc[UR74][R34.64], P2 ;  /* 0x0660000022087fae */ /* 0x000fe800091a104a */
[----:B------:R3:W-:Y:S01]  /*51440*/  STL.64 [R1+0x19a0], R10 ;  /* 0x0019a00a01007387 */ /* 0x0007e20000100a00 */
[----:B------:R-:W-:-:S03]  /*51450*/  IMAD.MOV.U32 R30, RZ, RZ, R31 ;  /* 0x000000ffff1e7224 */ /* 0x000fc600078e001f */
[----:B------:R-:W-:Y:S01]  /*51460*/  LDGSTS.E [R8+0x6a00], desc[UR74][R24.64], P2 ;  /* 0x06a0000018087fae */ /* 0x000fe200091a104a */
[----:B------:R-:W-:Y:S02]  /*51470*/  IMAD.MOV.U32 R31, RZ, RZ, R15 ;  /* 0x000000ffff1f7224 */ /* 0x000fe400078e000f */
[----:B------:R-:W-:Y:S01]  /*51480*/  IMAD.MOV.U32 R29, RZ, RZ, R14 ;  /* 0x000000ffff1d7224 */ /* 0x000fe200078e000e */
[----:B------:R-:W-:Y:S01]  /*51490*/  STL.64 [R1+0x1998], R32 ;  /* 0x0019982001007387 */ /* 0x000fe20000100a00 */
[----:B------:R-:W-:-:S03]  /*514a0*/  IMAD.MOV.U32 R28, RZ, RZ, R130 ;  /* 0x000000ffff1c7224 */ /* 0x000fc600078e0082 */
[----:B------:R-:W-:Y:S04]  /*514b0*/  STL.64 [R1+0x1990], R30 ;  /* 0x0019901e01007387 */ /* 0x000fe80000100a00 */
[----:B------:R-:W3:Y:S04]  /*514c0*/  LDL.LU R14, [R1+0x2148] ;  /* 0x00214800010e7983 */ /* 0x000ee80000300800 */
[----:B------:R-:W-:Y:S01]  /*514d0*/  STL.64 [R1+0x1988], R28 ;  /* 0x0019881c01007387 */ /* 0x000fe20000100a00 */
[----:B----4-:R-:W-:-:S03]  /*514e0*/  IMAD.MOV.U32 R27, RZ, RZ, R126 ;  /* 0x000000ffff1b7224 */ /* 0x010fc600078e007e */
[----:B------:R-:W-:Y:S01]  /*514f0*/  LDGSTS.E [R8+0x6e00], desc[UR74][R10.64], P2 ;  /* 0x06e000000a087fae */ /* 0x000fe200091a104a */
[----:B------:R-:W-:-:S03]  /*51500*/  IMAD.MOV.U32 R26, RZ, RZ, R127 ;  /* 0x000000ffff1a7224 */ /* 0x000fc600078e007f */
[----:B------:R-:W-:Y:S04]  /*51510*/  LDGSTS.E [R8+0x7200], desc[UR74][R32.64], P2 ;  /* 0x0720000020087fae */ /* 0x000fe800091a104a */
[----:B------:R-:W-:Y:S04]  /*51520*/  STL.64 [R1+0x1980], R26 ;  /* 0x0019801a01007387 */ /* 0x000fe80000100a00 */
[----:B------:R-:W4:Y:S04]  /*51530*/  LDL.LU R22, [R1+0x2104] ;  /* 0x0021040001167983 */ /* 0x000f280000300800 */
[----:B------:R-:W4:Y:S04]  /*51540*/  LDL.LU R17, [R1+0x2188] ;  /* 0x0021880001117983 */ /* 0x000f280000300800 */
[----:B------:R-:W4:Y:S04]  /*51550*/  LDL.LU R16, [R1+0x2144] ;  /* 0x0021440001107983 */ /* 0x000f280000300800 */
[----:B------:R-:W4:Y:S04]  /*51560*/  LDL.LU R15, [R1+0x21c8] ;  /* 0x0021c800010f7983 */ /* 0x000f280000300800 */
[----:B------:R-:W4:Y:S01]  /*51570*/  LDL.LU R20, [R1+0x2184] ;  /* 0x0021840001147983 */ /* 0x000f220000300800 */
[----:B------:R-:W-:-:S03]  /*51580*/  IMAD.SHL.U32 R131, R131, 0x4, RZ ;  /* 0x0000000483837824 */ /* 0x000fc600078e00ff */
[----:B--2---:R-:W2:Y:S04]  /*51590*/  LDL.LU R12, [R1+0x2208] ;  /* 0x00220800010c7983 */ /* 0x004ea80000300800 */
[----:B-1----:R-:W2:Y:S01]  /*515a0*/  LDL.LU R24, [R1+0x21c4] ;  /* 0x0021c40001187983 */ /* 0x002ea20000300800 */
[----:B------:R-:W-:-:S03]  /*515b0*/  LOP3.LUT R7, R131, 0x50, RZ, 0x3c, !PT ;  /* 0x0000005083077812 */ /* 0x000fc600078e3cff */
[----:B---3--:R-:W3:Y:S04]  /*515c0*/  LDL.LU R10, [R1+0x2248] ;  /* 0x00224800010a7983 */ /* 0x008ee80000300800 */
[----:B------:R-:W2:Y:S04]  /*515d0*/  LDL.LU R13, [R1+0x2204] ;  /* 0x00220400010d7983 */ /* 0x000ea80000300800 */
[----:B------:R-:W-:Y:S04]  /*515e0*/  LDGSTS.E [R8+0x7600], desc[UR74][R30.64], P2 ;  /* 0x076000001e087fae */ /* 0x000fe800091a104a */
[----:B------:R-:W-:Y:S04]  /*515f0*/  LDGSTS.E [R8+0x7a00], desc[UR74][R28.64], P2 ;  /* 0x07a000001c087fae */ /* 0x000fe800091a104a */
[----:B------:R-:W3:Y:S01]  /*51600*/  LDL.LU R11, [R1+0x2288] ;  /* 0x00228800010b7983 */ /* 0x000ee20000300800 */
[----:B------:R-:W-:-:S03]  /*51610*/  VIADD R7, R7, UR6 ;  /* 0x0000000607077c36 */ /* 0x000fc60008000000 */
[----:B------:R1:W-:Y:S04]  /*51620*/  LDGSTS.E [R8+0x7e00], desc[UR74][R26.64], P2 ;  /* 0x07e000001a087fae */ /* 0x0003e800091a104a */
[----:B------:R-:W3:Y:S01]  /*51630*/  LDL.LU R18, [R1+0x2244] ;  /* 0x0022440001127983 */ /* 0x000ee20000300800 */
[----:B-1----:R-:W-:Y:S02]  /*51640*/  IMAD.MOV.U32 R8, RZ, RZ, R9 ;  /* 0x000000ffff087224 */ /* 0x002fe400078e0009 */
[----:B------:R-:W-:Y:S02]  /*51650*/  IMAD.MOV.U32 R9, RZ, RZ, R21 ;  /* 0x000000ffff097224 */ /* 0x000fe400078e0015 */
[----:B------:R-:W3:Y:S04]  /*51660*/  LDL.LU R21, [R1+0x22c8] ;  /* 0x0022c80001157983 */ /* 0x000ee80000300800 */
[----:B------:R1:W-:Y:S02]  /*51670*/  LDGSTS.E [R7+0x280], desc[UR74][R8.64], P2 ;  /* 0x0028000008077fae */ /* 0x0003e400091a104a */
[----:B-1----:R-:W-:Y:S01]  /*51680*/  IMAD.MOV.U32 R8, RZ, RZ, R19 ;  /* 0x000000ffff087224 */ /* 0x002fe200078e0013 */
[----:B------:R-:W-:-:S05]  /*51690*/  IADD3 R14, P0, PT, R14, R5, RZ ;  /* 0x000000050e0e7210 */ /* 0x000fca0007f1e0ff */
[----:B------:R-:W-:Y:S01]  /*516a0*/  STL [R1+0x2148], R14 ;  /* 0x0021480e01007387 */ /* 0x000fe20000100800 */
[----:B----4-:R-:W-:Y:S01]  /*516b0*/  IMAD.X R22, R22, 0x1, R4, P1 ;  /* 0x0000000116167824 */ /* 0x010fe200008e0604 */
[----:B------:R-:W-:-:S04]  /*516c0*/  IADD3 R17, P1, PT, R17, R5, RZ ;  /* 0x0000000511117210 */ /* 0x000fc80007f3e0ff */
[----:B------:R1:W-:Y:S01]  /*516d0*/  STL [R1+0x2104], R22 ;  /* 0x0021041601007387 */ /* 0x0003e20000100800 */
[----:B------:R-:W-:-:S03]  /*516e0*/  IMAD.X R16, R16, 0x1, R4, P0 ;  /* 0x0000000110107824 */ /* 0x000fc600000e0604 */
[----:B------:R-:W4:Y:S01]  /*516f0*/  LDL.LU R23, [R1+0x2284] ;  /* 0x0022840001177983 */ /* 0x000f220000300800 */
[----:B------:R-:W-:-:S03]  /*51700*/  IADD3 R15, P0, PT, R15, R5, RZ ;  /* 0x000000050f0f7210 */ /* 0x000fc60007f1e0ff */
[----:B------:R-:W-:Y:S01]  /*51710*/  STL [R1+0x2188], R17 ;  /* 0x0021881101007387 */ /* 0x000fe20000100800 */
[----:B------:R-:W-:Y:S02]  /*51720*/  IMAD.MOV.U32 R9, RZ, RZ, R22 ;  /* 0x000000ffff097224 */ /* 0x000fe400078e0016 */
[--C-:B------:R-:W-:Y:S01]  /*51730*/  IMAD.X R20, R20, 0x1, R4.reuse, P1 ;  /* 0x0000000114147824 */ /* 0x100fe200008e0604 */
[----:B------:R2:W-:Y:S04]  /*51740*/  STL [R1+0x2144], R16 ;  /* 0x0021441001007387 */ /* 0x0005e80000100800 */
[----:B-1----:R-:W4:Y:S04]  /*51750*/  LDL.LU R22, [R1+0x22c4] ;  /* 0x0022c40001167983 */ /* 0x002f280000300800 */
[----:B------:R-:W-:Y:S04]  /*51760*/  STL [R1+0x21c8], R15 ;  /* 0x0021c80f01007387 */ /* 0x000fe80000100800 */
[----:B------:R1:W-:Y:S04]  /*51770*/  STL [R1+0x2184], R20 ;  /* 0x0021841401007387 */ /* 0x0003e80000100800 */
[----:B------:R-:W4:Y:S04]  /*51780*/  LDL.LU R19, [R1+0x2308] ;  /* 0x0023080001137983 */ /* 0x000f280000300800 */
[----:B------:R1:W-:Y:S01]  /*51790*/  LDGSTS.E [R7+0x680], desc[UR74][R8.64], P2 ;  /* 0x0068000008077fae */ /* 0x0003e200091a104a */
[----:B--2---:R-:W-:Y:S01]  /*517a0*/  IADD3 R12, P1, PT, R12, R5, RZ ;  /* 0x000000050c0c7210 */ /* 0x004fe20007f3e0ff */
[----:B------:R-:W-:-:S02]  /*517b0*/  IMAD.X R24, R24, 0x1, R4, P0 ;  /* 0x0000000118187824 */ /* 0x000fc400000e0604 */
[----:B-1----:R-:W-:Y:S02]  /*517c0*/  IMAD.MOV.U32 R8, RZ, RZ, R14 ;  /* 0x000000ffff087224 */ /* 0x002fe400078e000e */
[----:B------:R-:W-:Y:S01]  /*517d0*/  IMAD.MOV.U32 R9, RZ, RZ, R16 ;  /* 0x000000ffff097224 */ /* 0x000fe200078e0010 */
[----:B---3--:R-:W-:Y:S01]  /*517e0*/  IADD3 R10, P0, PT, R10, R5, RZ ;  /* 0x000000050a0a7210 */ /* 0x008fe20007f1e0ff */
[----:B------:R-:W2:Y:S04]  /*517f0*/  LDL.LU R16, [R1+0x2348] ;  /* 0x0023480001107983 */ /* 0x000ea80000300800 */
[----:B------:R1:W-:Y:S01]  /*51800*/  LDGSTS.E [R7+0xa80], desc[UR74][R8.64], P2 ;  /* 0x00a8000008077fae */ /* 0x0003e200091a104a */
[----:B------:R-:W-:-:S03]  /*51810*/  IMAD.X R13, R13, 0x1, R4, P1 ;  /* 0x000000010d0d7824 */ /* 0x000fc600008e0604 */
[----:B------:R-:W3:Y:S01]  /*51820*/  LDL.LU R14, [R1+0x2388] ;  /* 0x00238800010e7983 */ /* 0x000ee20000300800 */
[----:B-1----:R-:W-:Y:S02]  /*51830*/  IMAD.MOV.U32 R8, RZ, RZ, R17 ;  /* 0x000000ffff087224 */ /* 0x002fe400078e0011 */
[----:B------:R-:W-:Y:S02]  /*51840*/  IMAD.MOV.U32 R9, RZ, RZ, R20 ;  /* 0x000000ffff097224 */ /* 0x000fe400078e0014 */
[----:B------:R-:W3:Y:S04]  /*51850*/  LDL.LU R20, [R1+0x2304] ;  /* 0x0023040001147983 */ /* 0x000ee80000300800 */
        /* <DEDUP_REMOVED lines=9> */
[----:B------:R-:W-:Y:S04]  /*518f0*/  STL [R1+0x2248], R10 ;  /* 0x0022480a01007387 */ /* 0x000fe80000100800 */
[----:B------:R1:W-:Y:S01]  /*51900*/  LDGSTS.E [R7+0x1280], desc[UR74][R8.64], P2 ;  /* 0x0128000008077fae */ /* 0x0003e200091a104a */
[----:B------:R-:W-:-:S03]  /*51910*/  IADD3 R21, P0, PT, R21, R5, RZ ;  /* 0x0000000515157210 */ /* 0x000fc60007f1e0ff */
[----:B------:R1:W-:Y:S02]  /*51920*/  STL [R1+0x2204], R13 ;  /* 0x0022040d01007387 */ /* 0x0003e40000100800 */
[----:B-1----:R-:W-:Y:S02]  /*51930*/  IMAD.MOV.U32 R9, RZ, RZ, R13 ;  /* 0x000000ffff097224 */ /* 0x002fe400078e000d */
[----:B------:R-:W3:Y:S01]  /*51940*/  LDL.LU R13, [R1+0x7d8] ;  /* 0x0007d800010d7983 */ /* 0x000ee20000300800 */
[----:B------:R-:W-:-:S03]  /*51950*/  IMAD.MOV.U32 R8, RZ, RZ, R12 ;  /* 0x000000ffff087224 */ /* 0x000fc600078e000c */
[----:B------:R-:W-:Y:S04]  /*51960*/  STL [R1+0x2288], R11 ;  /* 0x0022880b01007387 */ /* 0x000fe80000100800 */
[----:B------:R1:W-:Y:S04]  /*51970*/  STL [R1+0x2244], R18 ;  /* 0x0022441201007387 */ /* 0x0003e80000100800 */
[----:B------:R-:W3:Y:S04]  /*51980*/  LDL.LU R12, [R1+0x908] ;  /* 0x00090800010c7983 */ /* 0x000ee80000300800 */
[----:B------:R-:W3:Y:S04]  /*51990*/  LDL.LU R31, [R1+0x7dc] ;  /* 0x0007dc00011f7983 */ /* 0x000ee80000300800 */
[----:B------:R-:W3:Y:S04]  /*519a0*/  LDL.LU R130, [R1+0x90c] ;  /* 0x00090c0001827983 */ /* 0x000ee80000300800 */
[----:B------:R-:W3:Y:S04]  /*519b0*/  LDL.LU R131, [R1+0x7f0] ;  /* 0x0007f00001837983 */ /* 0x000ee80000300800 */
[----:B------:R1:W-:Y:S04]  /*519c0*/  STL [R1+0x22c8], R21 ;  /* 0x0022c81501007387 */ /* 0x0003e80000100800 */
[----:B------:R1:W-:Y:S02]  /*519d0*/  LDGSTS.E [R7+0x1680], desc[UR74][R8.64], P2 ;  /* 0x0168000008077fae */ /* 0x0003e400091a104a */
[----:B-1----:R-:W-:-:S02]  /*519e0*/  IMAD.MOV.U32 R8, RZ, RZ, R10 ;  /* 0x000000ffff087224 */ /* 0x002fc400078e000a */
[----:B------:R-:W-:-:S05]  /*519f0*/  IMAD.MOV.U32 R9, RZ, RZ, R18 ;  /* 0x000000ffff097224 */ /* 0x000fca00078e0012 */
[----:B------:R1:W-:Y:S02]  /*51a00*/  LDGSTS.E [R7+0x1a80], desc[UR74][R8.64], P2 ;  /* 0x01a8000008077fae */ /* 0x0003e400091a104a */
[----:B-1----:R-:W-:Y:S02]  /*51a10*/  IMAD.MOV.U32 R8, RZ, RZ, R11 ;  /* 0x000000ffff087224 */ /* 0x002fe400078e000b */
[----:B----4-:R-:W-:-:S05]  /*51a20*/  IMAD.X R23, R23, 0x1, R4, P1 ;  /* 0x0000000117177824 */ /* 0x010fca00008e0604 */
[----:B------:R-:W-:Y:S04]  /*51a30*/  STL [R1+0x2284], R23 ;  /* 0x0022841701007387 */ /* 0x000fe80000100800 */
[----:B------:R-:W4:Y:S04]  /*51a40*/  LDL.LU R126, [R1+0x930] ;  /* 0x00093000017e7983 */ /* 0x000f280000300800 */
[----:B------:R-:W4:Y:S04]  /*51a50*/  LDL.LU R127, [R1+0x7f4] ;  /* 0x0007f400017f7983 */ /* 0x000f280000300800 */
[----:B------:R-:W4:Y:S04]  /*51a60*/  LDL.LU R10, [R1+0x20d0] ;  /* 0x0020d000010a7983 */ /* 0x000f280000300800 */
[----:B------:R-:W4:Y:S01]  /*51a70*/  LDL.LU R18, [R1+0x2110] ;  /* 0x0021100001127983 */ /* 0x000f220000300800 */
[----:B------:R-:W-:-:S05]  /*51a80*/  IADD3 R19, P1, PT, R19, R5, RZ ;  /* 0x0000000513137210 */ /* 0x000fca0007f3e0ff */
[----:B------:R-:W-:Y:S04]  /*51a90*/  STL [R1+0x2308], R19 ;  /* 0x0023081301007387 */ /* 0x000fe80000100800 */
[----:B------:R-:W4:Y:S01]  /*51aa0*/  LDL.LU R11, [R1+0x20cc] ;  /* 0x0020cc00010b7983 */ /* 0x000f220000300800 */
[--C-:B------:R-:W-:Y:S02]  /*51ab0*/  IMAD.X R22, R22, 0x1, R4.reuse, P0 ;  /* 0x0000000116167824 */ /* 0x100fe400000e0604 */
[----:B------:R-:W-:Y:S01]  /*51ac0*/  IMAD.MOV.U32 R9, RZ, RZ, R23 ;  /* 0x000000ffff097224 */ /* 0x000fe200078e0017 */
[-C--:B--2---:R-:W-:Y:S02]  /*51ad0*/  IADD3 R16, P3, PT, R16, R5.reuse, RZ ;  /* 0x0000000510107210 */ /* 0x084fe40007f7e0ff */
[----:B---3--:R-:W-:Y:S01]  /*51ae0*/  IADD3 R14, P0, PT, R14, R5, RZ ;  /* 0x000000050e0e7210 */ /* 0x008fe20007f1e0ff */
[----:B------:R-:W-:Y:S04]  /*51af0*/  STL [R1+0x22c4], R22 ;  /* 0x0022c41601007387 */ /* 0x000fe80000100800 */
[----:B------:R-:W-:Y:S01]  /*51b00*/  STL [R1+0x2348], R16 ;  /* 0x0023481001007387 */ /* 0x000fe20000100800 */
[----:B------:R-:W-:-:S03]  /*51b10*/  IMAD.X R20, R20, 0x1, R4, P1 ;  /* 0x0000000114147824 */ /* 0x000fc600008e0604 */
[----:B------:R-:W-:Y:S04]  /*51b20*/  STL [R1+0x2388], R14 ;  /* 0x0023880e01007387 */ /* 0x000fe80000100800 */
[----:B------:R1:W-:Y:S04]  /*51b30*/  LDGSTS.E [R7+0x1e80], desc[UR74][R8.64], P2 ;  /* 0x01e8000008077fae */ /* 0x0003e800091a104a */
[----:B------:R-:W-:Y:S01]  /*51b40*/  STL [R1+0x2304], R20 ;  /* 0x0023041401007387 */ /* 0x000fe20000100800 */
[--C-:B------:R-:W-:Y:S02]  /*51b50*/  IMAD.X R17, R17, 0x1, R4.reuse, P3 ;  /* 0x0000000111117824 */ /* 0x100fe400018e0604 */
[----:B------:R-:W-:-:S03]  /*51b60*/  IMAD.X R15, R15, 0x1, R4, P0 ;  /* 0x000000010f0f7824 */ /* 0x000fc600000e0604 */
[----:B------:R2:W-:Y:S01]  /*51b70*/  STL [R1+0x2344], R17 ;  /* 0x0023441101007387 */ /* 0x0005e20000100800 */
[----:B-1----:R-:W-:Y:S02]  /*51b80*/  IMAD.MOV.U32 R8, RZ, RZ, R21 ;  /* 0x000000ffff087224 */ /* 0x002fe400078e0015 */
[----:B------:R-:W-:Y:S01]  /*51b90*/  IMAD.MOV.U32 R9, RZ, RZ, R22 ;  /* 0x000000ffff097224 */ /* 0x000fe200078e0016 */
[----:B------:R1:W-:Y:S01]  /*51ba0*/  STL [R1+0x2384], R15 ;  /* 0x0023840f01007387 */ /* 0x0003e20000100800 */
[----:B------:R-:W-:-:S03]  /*51bb0*/  IMAD.MOV.U32 R50, RZ, RZ, R252 ;  /* 0x000000ffff327224 */ /* 0x000fc600078e00fc */
[----:B------:R3:W-:Y:S01]  /*51bc0*/  LDGSTS.E [R7+0x2280], desc[UR74][R8.64], P2 ;  /* 0x0228000008077fae */ /* 0x0007e200091a104a */
[----:B------:R-:W-:Y:S02]  /*51bd0*/  IMAD.MOV.U32 R49, RZ, RZ, R134 ;  /* 0x000000ffff317224 */ /* 0x000fe400078e0086 */
[----:B------:R-:W-:Y:S02]  /*51be0*/  IMAD.MOV.U32 R48, RZ, RZ, R135 ;  /* 0x000000ffff307224 */ /* 0x000fe400078e0087 */
[----:B------:R-:W-:Y:S02]  /*51bf0*/  IMAD.MOV.U32 R27, RZ, RZ, R148 ;  /* 0x000000ffff1b7224 */ /* 0x000fe400078e0094 */
[----:B------:R-:W-:Y:S02]  /*51c00*/  IMAD.MOV.U32 R26, RZ, RZ, R149 ;  /* 0x000000ffff1a7224 */ /* 0x000fe400078e0095 */
[----:B---3--:R-:W-:Y:S02]  /*51c10*/  IMAD.MOV.U32 R9, RZ, RZ, R20 ;  /* 0x000000ffff097224 */ /* 0x008fe400078e0014 */
[----:B------:R-:W-:-:S02]  /*51c20*/  IMAD.MOV.U32 R8, RZ, RZ, R19 ;  /* 0x000000ffff087224 */ /* 0x000fc400078e0013 */
[----:B------:R-:W-:Y:S02]  /*51c30*/  IMAD.MOV.U32 R47, RZ, RZ, R150 ;  /* 0x000000ffff2f7224 */ /* 0x000fe400078e0096 */
[----:B------:R-:W-:Y:S01]  /*51c40*/  IMAD.MOV.U32 R46, RZ, RZ, R151 ;  /* 0x000000ffff2e7224 */ /* 0x000fe200078e0097 */
[----:B------:R3:W-:Y:S01]  /*51c50*/  LDGSTS.E [R7+0x2680], desc[UR74][R8.64], P2 ;  /* 0x0268000008077fae */ /* 0x0007e200091a104a */
[----:B------:R-:W-:Y:S02]  /*51c60*/  IMAD.MOV.U32 R53, RZ, RZ, R31 ;  /* 0x000000ffff357224 */ /* 0x000fe400078e001f */
[----:B------:R-:W-:Y:S02]  /*51c70*/  IMAD.MOV.U32 R52, RZ, RZ, R130 ;  /* 0x000000ffff347224 */ /* 0x000fe400078e0082 */
[----:B------:R-:W-:Y:S02]  /*51c80*/  IMAD.MOV.U32 R21, RZ, RZ, R131 ;  /* 0x000000ffff157224 */ /* 0x000fe400078e0083 */
[----:B------:R-:W-:-:S02]  /*51c90*/  IMAD.MOV.U32 R45, RZ, RZ, R152 ;  /* 0x000000ffff2d7224 */ /* 0x000fc400078e0098 */
[----:B------:R-:W-:Y:S02]  /*51ca0*/  IMAD.MOV.U32 R44, RZ, RZ, R153 ;  /* 0x000000ffff2c7224 */ /* 0x000fe400078e0099 */
[----:B---3--:R-:W-:Y:S02]  /*51cb0*/  IMAD.MOV.U32 R9, RZ, RZ, R17 ;  /* 0x000000ffff097224 */ /* 0x008fe400078e0011 */
[----:B------:R-:W-:Y:S02]  /*51cc0*/  IMAD.MOV.U32 R8, RZ, RZ, R16 ;  /* 0x000000ffff087224 */ /* 0x000fe400078e0010 */
[----:B--2---:R-:W-:Y:S02]  /*51cd0*/  IMAD.MOV.U32 R17, RZ, RZ, R154 ;  /* 0x000000ffff117224 */ /* 0x004fe400078e009a */
[----:B------:R-:W-:Y:S01]  /*51ce0*/  IMAD.MOV.U32 R16, RZ, RZ, R155 ;  /* 0x000000ffff107224 */ /* 0x000fe200078e009b */
[----:B------:R2:W-:Y:S01]  /*51cf0*/  LDGSTS.E [R7+0x2a80], desc[UR74][R8.64], P2 ;  /* 0x02a8000008077fae */ /* 0x0005e200091a104a */
        /* <DEDUP_REMOVED lines=19> */
[----:B--2---:R-:W-:Y:S02]  /*51e30*/  IMAD.MOV.U32 R8, RZ, RZ, R14 ;  /* 0x000000ffff087224 */ /* 0x004fe400078e000e */
[----:B------:R-:W-:Y:S02]  /*51e40*/  IMAD.MOV.U32 R9, RZ, RZ, R15 ;  /* 0x000000ffff097224 */ /* 0x000fe400078e000f */
[----:B------:R-:W-:Y:S02]  /*51e50*/  IMAD.MOV.U32 R30, RZ, RZ, R163 ;  /* 0x000000ffff1e7224 */ /* 0x000fe400078e00a3 */
[----:B-1----:R-:W-:Y:S01]  /*51e60*/  IMAD.MOV.U32 R15, RZ, RZ, R164 ;  /* 0x000000ffff0f7224 */ /* 0x002fe200078e00a4 */
[----:B------:R-:W-:Y:S01]  /*51e70*/  LDGSTS.E [R7+0x2e80], desc[UR74][R8.64], P2 ;  /* 0x02e8000008077fae */ /* 0x000fe200091a104a */
[----:B------:R-:W-:-:S03]  /*51e80*/  IMAD.MOV.U32 R14, RZ, RZ, R165 ;  /* 0x000000ffff0e7224 */ /* 0x000fc600078e00a5 */
[----:B------:R1:W-:Y:S04]  /*51e90*/  LDGSTS.E [R7+0x3280], desc[UR74][R12.64], P2 ;  /* 0x032800000c077fae */ /* 0x0003e800091a104a */
[----:B------:R-:W-:Y:S01]  /*51ea0*/  LDGSTS.E [R7+0x3680], desc[UR74][R52.64], P2 ;  /* 0x0368000034077fae */ /* 0x000fe200091a104a */
[-C--:B----4-:R-:W-:Y:S02]  /*51eb0*/  IADD3 R10, P0, PT, R10, R5.reuse, RZ ;  /* 0x000000050a0a7210 */ /* 0x090fe40007f1e0ff */
[----:B------:R-:W-:-:S03]  /*51ec0*/  IADD3 R18, P1, PT, R18, R5, RZ ;  /* 0x0000000512127210 */ /* 0x000fc60007f3e0ff */
[----:B------:R-:W-:Y:S04]  /*51ed0*/  STL [R1+0x20d0], R10 ;  /* 0x0020d00a01007387 */ /* 0x000fe80000100800 */
[----:B------:R-:W-:Y:S01]  /*51ee0*/  STL [R1+0x2110], R18 ;  /* 0x0021101201007387 */ /* 0x000fe20000100800 */
[----:B------:R-:W-:Y:S01]  /*51ef0*/  IMAD.X R11, R11, 0x1, R4, P0 ;  /* 0x000000010b0b7824 */ /* 0x000fe200000e0604 */
[----:B------:R-:W-:-:S04]  /*51f00*/  MOV R20, R126 ;  /* 0x0000007e00147202 */ /* 0x000fc80000000f00 */
[----:B------:R-:W-:Y:S04]  /*51f10*/  STL [R1+0x20cc], R11 ;  /* 0x0020cc0b01007387 */ /* 0x000fe80000100800 */
[----:B------:R2:W-:Y:S04]  /*51f20*/  STL.64 [R1+0x1978], R12 ;  /* 0x0019780c01007387 */ /* 0x0005e80000100a00 */
[----:B------:R-:W-:Y:S01]  /*51f30*/  STL.64 [R1+0x1970], R52 ;  /* 0x0019703401007387 */ /* 0x000fe20000100a00 */
[----:B------:R-:W-:-:S03]  /*51f40*/  IMAD.MOV.U32 R51, RZ, RZ, R127 ;  /* 0x000000ffff337224 */ /* 0x000fc600078e007f */
[----:B------:R-:W3:Y:S04]  /*51f50*/  LDL.LU R252, [R1+0x25e0] ;  /* 0x0025e00001fc7983 */ /* 0x000ee80000300800 */
[----:B------:R-:W4:Y:S04]  /*51f60*/  LDL.LU R134, [R1+0x25dc] ;  /* 0x0025dc0001867983 */ /* 0x000f280000300800 */
[----:B------:R-:W4:Y:S04]  /*51f70*/  LDL.LU R135, [R1+0x25d8] ;  /* 0x0025d80001877983 */ /* 0x000f280000300800 */
[----:B------:R-:W5:Y:S04]  /*51f80*/  LDL.LU R148, [R1+0x25d4] ;  /* 0x0025d40001947983 */ /* 0x000f680000300800 */
[----:B------:R-:W5:Y:S04]  /*51f90*/  LDL.LU R149, [R1+0x25d0] ;  /* 0x0025d00001957983 */ /* 0x000f680000300800 */
[----:B------:R1:W-:Y:S04]  /*51fa0*/  STL.64 [R1+0x1968], R20 ;  /* 0x0019681401007387 */ /* 0x0003e80000100a00 */
[----:B------:R-:W5:Y:S04]  /*51fb0*/  LDL.LU R150, [R1+0x25cc] ;  /* 0x0025cc0001967983 */ /* 0x000f680000300800 */
[----:B------:R-:W5:Y:S04]  /*51fc0*/  LDL.LU R151, [R1+0x25c8] ;  /* 0x0025c80001977983 */ /* 0x000f680000300800 */
[----:B------:R-:W-:Y:S04]  /*51fd0*/  STL.64 [R1+0x1960], R50 ;  /* 0x0019603201007387 */ /* 0x000fe80000100a00 */
[----:B------:R-:W5:Y:S04]  /*51fe0*/  LDL.LU R152, [R1+0x25c4] ;  /* 0x0025c40001987983 */ /* 0x000f680000300800 */
[----:B------:R-:W5:Y:S04]  /*51ff0*/  LDL.LU R153, [R1+0x25c0] ;  /* 0x0025c00001997983 */ /* 0x000f680000300800 */
[----:B------:R-:W-:Y:S04]  /*52000*/  STL.64 [R1+0x1958], R48 ;  /* 0x0019583001007387 */ /* 0x000fe80000100a00 */
        /* <DEDUP_REMOVED lines=30> */
[----:B------:R1:W-:Y:S04]  /*521f0*/  STL.64 [R1+0x1908], R22 ;  /* 0x0019081601007387 */ /* 0x0003e80000100a00 */
[----:B------:R-:W5:Y:S04]  /*52200*/  LDL.LU R162, [R1+0x256c] ;  /* 0x00256c0001a27983 */ /* 0x000f680000300800 */
[----:B------:R-:W5:Y:S04]  /*52210*/  LDL.LU R163, [R1+0x2568] ;  /* 0x0025680001a37983 */ /* 0x000f680000300800 */
[----:B------:R-:W-:Y:S04]  /*52220*/  STL.64 [R1+0x1900], R34 ;  /* 0x0019002201007387 */ /* 0x000fe80000100a00 */
[----:B------:R-:W5:Y:S04]  /*52230*/  LDL.LU R164, [R1+0x2564] ;  /* 0x0025640001a47983 */ /* 0x000f680000300800 */
[----:B------:R-:W5:Y:S04]  /*52240*/  LDL.LU R165, [R1+0x2560] ;  /* 0x0025600001a57983 */ /* 0x000f680000300800 */
[----:B------:R-:W-:Y:S04]  /*52250*/  STL.64 [R1+0x18f8], R32 ;  /* 0x0018f82001007387 */ /* 0x000fe80000100a00 */
[----:B------:R-:W-:Y:S04]  /*52260*/  STL.64 [R1+0x18f0], R30 ;  /* 0x0018f01e01007387 */ /* 0x000fe80000100a00 */
[----:B--2---:R-:W2:Y:S04]  /*52270*/  LDL.LU R12, [R1+0x2150] ;  /* 0x00215000010c7983 */ /* 0x004ea80000300800 */
[----:B------:R1:W-:Y:S04]  /*52280*/  STL.64 [R1+0x18e8], R14 ;  /* 0x0018e80e01007387 */ /* 0x0003e80000100a00 */
[----:B------:R1:W-:Y:S04]  /*52290*/  LDGSTS.E [R7+0x3a80], desc[UR74][R20.64], P2 ;  /* 0x03a8000014077fae */ /* 0x0003e800091a104a */
[----:B------:R-:W-:Y:S04]  /*522a0*/  LDGSTS.E [R7+0x3e80], desc[UR74][R50.64], P2 ;  /* 0x03e8000032077fae */ /* 0x000fe800091a104a */
[----:B------:R-:W-:Y:S04]  /*522b0*/  LDGSTS.E [R7+0x4280], desc[UR74][R48.64], P2 ;  /* 0x0428000030077fae */ /* 0x000fe800091a104a */
[----:B-1----:R-:W3:Y:S04]  /*522c0*/  LDL.LU R20, [R1+0x210c] ;  /* 0x00210c0001147983 */ /* 0x002ee80000300800 */
[----:B------:R1:W-:Y:S04]  /*522d0*/  LDGSTS.E [R7+0x4680], desc[UR74][R26.64], P2 ;  /* 0x046800001a077fae */ /* 0x0003e800091a104a */
[----:B------:R-:W-:Y:S04]  /*522e0*/  LDGSTS.E [R7+0x4a80], desc[UR74][R46.64], P2 ;  /* 0x04a800002e077fae */ /* 0x000fe800091a104a */
[----:B------:R-:W-:Y:S04]  /*522f0*/  LDGSTS.E [R7+0x4e80], desc[UR74][R44.64], P2 ;  /* 0x04e800002c077fae */ /* 0x000fe800091a104a */
[----:B------:R-:W1:Y:S04]  /*52300*/  LDL.LU R26, [R1+0x2190] ;  /* 0x00219000011a7983 */ /* 0x000e680000300800 */
[----:B------:R-:W-:Y:S04]  /*52310*/  LDGSTS.E [R7+0x5280], desc[UR74][R16.64], P2 ;  /* 0x0528000010077fae */ /* 0x000fe800091a104a */
[----:B------:R-:W-:Y:S04]  /*52320*/  LDGSTS.E [R7+0x5680], desc[UR74][R24.64], P2 ;  /* 0x0568000018077fae */ /* 0x000fe800091a104a */
[----:B------:R-:W-:Y:S04]  /*52330*/  LDGSTS.E [R7+0x5a80], desc[UR74][R42.64], P2 ;  /* 0x05a800002a077fae */ /* 0x000fe800091a104a */
        /* <DEDUP_REMOVED lines=8> */
[----:B------:R-:W-:Y:S04]  /*523c0*/  LDGSTS.E [R7+0x7280], desc[UR74][R32.64], P2 ;  /* 0x0728000020077fae */ /* 0x000fe800091a104a */
[----:B------:R-:W4:Y:S04]  /*523d0*/  LDL.LU R22, [R1+0x2210] ;  /* 0x0022100001167983 */ /* 0x000f280000300800 */
[----:B------:R-:W4:Y:S04]  /*523e0*/  LDL.LU R25, [R1+0x21cc] ;  /* 0x0021cc0001197983 */ /* 0x000f280000300800 */
[----:B------:R-:W4:Y:S04]  /*523f0*/  LDL.LU R9, [R1+0x2250] ;  /* 0x0022500001097983 */ /* 0x000f280000300800 */
[----:B------:R-:W4:Y:S04]  /*52400*/  LDL.LU R23, [R1+0x220c] ;  /* 0x00220c0001177983 */ /* 0x000f280000300800 */
[----:B------:R-:W-:Y:S04]  /*52410*/  LDGSTS.E [R7+0x7680], desc[UR74][R30.64], P2 ;  /* 0x076800001e077fae */ /* 0x000fe800091a104a */
[----:B------:R-:W-:Y:S01]  /*52420*/  LDGSTS.E [R7+0x7a80], desc[UR74][R14.64], P2 ;  /* 0x07a800000e077fae */ /* 0x000fe200091a104a */
[----:B------:R-:W-:-:S03]  /*52430*/  IMAD.SHL.U32 R122, R122, 0x4, RZ ;  /* 0x000000047a7a7824 */ /* 0x000fc600078e00ff */
[----:B------:R-:W-:Y:S04]  /*52440*/  LDGSTS.E [R7+0x7e80], desc[UR74][R28.64], P2 ;  /* 0x07e800001c077fae */ /* 0x000fe800091a104a */
[----:B------:R-:W4:Y:S04]  /*52450*/  LDL.LU R15, [R1+0x2290] ;  /* 0x00229000010f7983 */ /* 0x000f280000300800 */
[----:B------:R-:W4:Y:S04]  /*52460*/  LDL.LU R13, [R1+0x224c] ;  /* 0x00224c00010d7983 */ /* 0x000f280000300800 */
[----:B------:R-:W4:Y:S04]  /*52470*/  LDL.LU R19, [R1+0x22d0] ;  /* 0x0022d00001137983 */ /* 0x000f280000300800 */
[----:B------:R-:W4:Y:S01]  /*52480*/  LDL.LU R21, [R1+0x228c] ;  /* 0x00228c0001157983 */ /* 0x000f220000300800 */
[----:B--2---:R-:W-:-:S05]  /*52490*/  IADD3 R12, P0, PT, R12, R5, RZ ;  /* 0x000000050c0c7210 */ /* 0x004fca0007f1e0ff */
[----:B------:R-:W-:Y:S01]  /*524a0*/  STL [R1+0x2150], R12 ;  /* 0x0021500c01007387 */ /* 0x000fe20000100800 */
[----:B---3--:R-:W-:-:S05]  /*524b0*/  IMAD.X R20, R20, 0x1, R4, P1 ;  /* 0x0000000114147824 */ /* 0x008fca00008e0604 */
[----:B------:R2:W-:Y:S04]  /*524c0*/  STL [R1+0x210c], R20 ;  /* 0x00210c1401007387 */ /* 0x0005e80000100800 */
[----:B------:R-:W3:Y:S01]  /*524d0*/  LDL.LU R17, [R1+0x2310] ;  /* 0x0023100001117983 */ /* 0x000ee20000300800 */
[----:B------:R-:W-:-:S03]  /*524e0*/  LOP3.LUT R122, R122, 0x60, RZ, 0x3c, !PT ;  /* 0x000000607a7a7812 */ /* 0x000fc600078e3cff */
[----:B------:R-:W3:Y:S02]  /*524f0*/  LDL.LU R14, [R1+0x2350] ;  /* 0x00235000010e7983 */ /* 0x000ee40000300800 */
[----:B------:R-:W-:Y:S01]  /*52500*/  VIADD R8, R122, UR6 ;  /* 0x000000067a087c36 */ /* 0x000fe20008000000 */
[----:B-1----:R-:W-:-:S04]  /*52510*/  IADD3 R26, P1, PT, R26, R5, RZ ;  /* 0x000000051a1a7210 */ /* 0x002fc80007f3e0ff */
[----:B------:R1:W-:Y:S02]  /*52520*/  LDGSTS.E [R8+0x300], desc[UR74][R10.64], P2 ;  /* 0x003000000a087fae */ /* 0x0003e400091a104a */
[----:B-1----:R-:W-:Y:S02]  /*52530*/  IMAD.MOV.U32 R10, RZ, RZ, R18 ;  /* 0x000000ffff0a7224 */ /* 0x002fe400078e0012 */
[----:B------:R-:W-:Y:S02]  /*52540*/  IMAD.MOV.U32 R11, RZ, RZ, R20 ;  /* 0x000000ffff0b7224 */ /* 0x000fe400078e0014 */
[----:B----4-:R-:W-:Y:S01]  /*52550*/  IMAD.X R16, R16, 0x1, R4, P0 ;  /* 0x0000000110107824 */ /* 0x010fe200000e0604 */
[----:B--2---:R-:W2:Y:S01]  /*52560*/  LDL.LU R20, [R1+0x22cc] ;  /* 0x0022cc0001147983 */ /* 0x004ea20000300800 */
[----:B------:R-:W-:-:S03]  /*52570*/  IADD3 R24, P0, PT, R24, R5, RZ ;  /* 0x0000000518187210 */ /* 0x000fc60007f1e0ff */
[----:B------:R1:W-:Y:S01]  /*52580*/  LDGSTS.E [R8+0x700], desc[UR74][R10.64], P2 ;  /* 0x007000000a087fae */ /* 0x0003e200091a104a */
[----:B------:R-:W-:Y:S02]  /*52590*/  IMAD.X R27, R27, 0x1, R4, P1 ;  /* 0x000000011b1b7824 */ /* 0x000fe400008e0604 */
[----:B-1----:R-:W-:Y:S02]  /*525a0*/  IMAD.MOV.U32 R10, RZ, RZ, R12 ;  /* 0x000000ffff0a7224 */ /* 0x002fe400078e000c */
[----:B------:R-:W-:-:S05]  /*525b0*/  IMAD.MOV.U32 R11, RZ, RZ, R16 ;  /* 0x000000ffff0b7224 */ /* 0x000fca00078e0010 */
[----:B------:R1:W-:Y:S04]  /*525c0*/  LDGSTS.E [R8+0xb00], desc[UR74][R10.64], P2 ;  /* 0x00b000000a087fae */ /* 0x0003e800091a104a */
[----:B------:R-:W-:Y:S01]  /*525d0*/  STL [R1+0x2190], R26 ;  /* 0x0021901a01007387 */ /* 0x000fe20000100800 */
[-C--:B------:R-:W-:Y:S01]  /*525e0*/  IADD3 R22, P1, PT, R22, R5.reuse, RZ ;  /* 0x0000000516167210 */ /* 0x080fe20007f3e0ff */
[----:B-1----:R-:W-:Y:S02]  /*525f0*/  IMAD.MOV.U32 R10, RZ, RZ, R26 ;  /* 0x000000ffff0a7224 */ /* 0x002fe400078e001a */
[----:B------:R-:W-:Y:S02]  /*52600*/  IMAD.MOV.U32 R11, RZ, RZ, R27 ;  /* 0x000000ffff0b7224 */ /* 0x000fe400078e001b */
[----:B------:R-:W-:Y:S01]  /*52610*/  IMAD.X R25, R25, 0x1, R4, P0 ;  /* 0x0000000119197824 */ /* 0x000fe200000e0604 */
[----:B------:R1:W-:Y:S01]  /*52620*/  STL [R1+0x214c], R16 ;  /* 0x00214c1001007387 */ /* 0x0003e20000100800 */
[----:B------:R-:W-:-:S03]  /*52630*/  IADD3 R9, P0, PT, R9, R5, RZ ;  /* 0x0000000509097210 */ /* 0x000fc60007f1e0ff */
[----:B------:R4:W-:Y:S01]  /*52640*/  LDGSTS.E [R8+0xf00], desc[UR74][R10.64], P2 ;  /* 0x00f000000a087fae */ /* 0x0009e200091a104a */
[----:B------:R-:W-:-:S03]  /*52650*/  IMAD.X R23, R23, 0x1, R4, P1 ;  /* 0x0000000117177824 */ /* 0x000fc600008e0604 */
[----:B------:R-:W2:Y:S04]  /*52660*/  LDL.LU R7, [R1+0x2390] ;  /* 0x0023900001077983 */ /* 0x000ea80000300800 */
[----:B------:R-:W2:Y:S01]  /*52670*/  LDL.LU R18, [R1+0x230c] ;  /* 0x00230c0001127983 */ /* 0x000ea20000300800 */
[----:B----4-:R-:W-:Y:S01]  /*52680*/  IMAD.MOV.U32 R10, RZ, RZ, R24 ;  /* 0x000000ffff0a7224 */ /* 0x010fe200078e0018 */
[----:B------:R-:W-:Y:S02]  /*52690*/  MOV R11, R25 ;  /* 0x00000019000b7202 */ /* 0x000fe40000000f00 */
[----:B------:R-:W-:Y:S04]  /*526a0*/  STL [R1+0x21d0], R24 ;  /* 0x0021d01801007387 */ /* 0x000fe80000100800 */
[----:B------:R-:W-:Y:S01]  /*526b0*/  STL [R1+0x218c], R27 ;  /* 0x00218c1b01007387 */ /* 0x000fe20000100800 */
[----:B------:R-:W-:-:S03]  /*526c0*/  IADD3 R15, P1, PT, R15, R5, RZ ;  /* 0x000000050f0f7210 */ /* 0x000fc60007f3e0ff */
[----:B-1----:R-:W4:Y:S01]  /*526d0*/  LDL.LU R16, [R1+0x234c] ;  /* 0x00234c0001107983 */ /* 0x002f220000300800 */
[----:B------:R-:W-:-:S03]  /*526e0*/  IMAD.X R13, R13, 0x1, R4, P0 ;  /* 0x000000010d0d7824 */ /* 0x000fc600000e0604 */
[----:B------:R1:W-:Y:S04]  /*526f0*/  LDGSTS.E [R8+0x1300], desc[UR74][R10.64], P2 ;  /* 0x013000000a087fae */ /* 0x0003e800091a104a */
[----:B------:R-:W4:Y:S01]  /*52700*/  LDL.LU R12, [R1+0x238c] ;  /* 0x00238c00010c7983 */ /* 0x000f220000300800 */
[----:B------:R-:W-:-:S03]  /*52710*/  IADD3 R19, P0, PT, R19, R5, RZ ;  /* 0x0000000513137210 */ /* 0x000fc60007f1e0ff */
[----:B------:R-:W-:Y:S01]  /*52720*/  STL [R1+0x2210], R22 ;  /* 0x0022101601007387 */ /* 0x000fe20000100800 */
[----:B-1----:R-:W-:Y:S02]  /*52730*/  IMAD.MOV.U32 R10, RZ, RZ, R22 ;  /* 0x000000ffff0a7224 */ /* 0x002fe400078e0016 */
[----:B------:R-:W-:Y:S01]  /*52740*/  IMAD.MOV.U32 R11, RZ, RZ, R23 ;  /* 0x000000ffff0b7224 */ /* 0x000fe200078e0017 */
[----:B------:R-:W-:Y:S01]  /*52750*/  STL [R1+0x21cc], R25 ;  /* 0x0021cc1901007387 */ /* 0x000fe20000100800 */
[----:B------:R-:W-:-:S03]  /*52760*/  IMAD.X R21, R21, 0x1, R4, P1 ;  /* 0x0000000115157824 */ /* 0x000fc600008e0604 */
[----:B------:R1:W-:Y:S04]  /*52770*/  STL [R1+0x2250], R9 ;  /* 0x0022500901007387 */ /* 0x0003e80000100800 */
        /* <DEDUP_REMOVED lines=8> */
[----:B------:R1:W-:Y:S04]  /*52800*/  STL [R1+0x228c], R21 ;  /* 0x00228c1501007387 */ /* 0x0003e80000100800 */
[----:B------:R-:W4:Y:S04]  /*52810*/  LDL.LU R13, [R1+0x2118] ;  /* 0x00211800010d7983 */ /* 0x000f280000300800 */
[----:B------:R1:W-:Y:S02]  /*52820*/  LDGSTS.E [R8+0x1b00], desc[UR74][R10.64], P2 ;  /* 0x01b000000a087fae */ /* 0x0003e400091a104a */
[----:B-1----:R-:W-:Y:S01]  /*52830*/  IMAD.MOV.U32 R10, RZ, RZ, R15 ;  /* 0x000000ffff0a7224 */ /* 0x002fe200078e000f */
[----:B---3--:R-:W-:-:S05]  /*52840*/  IADD3 R17, P1, PT, R17, R5, RZ ;  /* 0x0000000511117210 */ /* 0x008fca0007f3e0ff */
[----:B------:R-:W-:Y:S04]  /*52850*/  STL [R1+0x2310], R17 ;  /* 0x0023101101007387 */ /* 0x000fe80000100800 */
[----:B------:R-:W3:Y:S01]  /*52860*/  LDL.LU R15, [R1+0x20d4] ;  /* 0x0020d400010f7983 */ /* 0x000ee20000300800 */
[----:B------:R-:W-:Y:S01]  /*52870*/  IMAD.MOV.U32 R11, RZ, RZ, R21 ;  /* 0x000000ffff0b7224 */ /* 0x000fe200078e0015 */
[----:B------:R-:W-:-:S04]  /*52880*/  IADD3 R14, P3, PT, R14, R5, RZ ;  /* 0x000000050e0e7210 */ /* 0x000fc80007f7e0ff */
[----:B------:R1:W-:Y:S01]  /*52890*/  LDGSTS.E [R8+0x1f00], desc[UR74][R10.64], P2 ;  /* 0x01f000000a087fae */ /* 0x0003e200091a104a */
[----:B--2---:R-:W-:Y:S02]  /*528a0*/  IMAD.X R20, R20, 0x1, R4, P0 ;  /* 0x0000000114147824 */ /* 0x004fe400000e0604 */
[----:B-1----:R-:W-:Y:S02]  /*528b0*/  IMAD.MOV.U32 R10, RZ, RZ, R19 ;  /* 0x000000ffff0a7224 */ /* 0x002fe400078e0013 */
[----:B------:R-:W-:Y:S01]  /*528c0*/  IMAD.MOV.U32 R11, RZ, RZ, R20 ;  /* 0x000000ffff0b7224 */ /* 0x000fe200078e0014 */
[----:B------:R1:W-:Y:S04]  /*528d0*/  STL [R1+0x22cc], R20 ;  /* 0x0022cc1401007387 */ /* 0x0003e80000100800 */
[----:B------:R-:W-:Y:S04]  /*528e0*/  STL [R1+0x2350], R14 ;  /* 0x0023500e01007387 */ /* 0x000fe80000100800 */
[----:B------:R2:W-:Y:S01]  /*528f0*/  LDGSTS.E [R8+0x2300], desc[UR74][R10.64], P2 ;  /* 0x023000000a087fae */ /* 0x0005e200091a104a */
[----:B------:R-:W-:-:S02]  /*52900*/  IMAD.MOV.U32 R53, RZ, RZ, R166 ;  /* 0x000000ffff357224 */ /* 0x000fc400078e00a6 */
[----:B------:R-:W-:Y:S02]  /*52910*/  IMAD.MOV.U32 R52, RZ, RZ, R167 ;  /* 0x000000ffff347224 */ /* 0x000fe400078e00a7 */
[----:B------:R-:W-:Y:S02]  /*52920*/  IMAD.MOV.U32 R51, RZ, RZ, R168 ;  /* 0x000000ffff337224 */ /* 0x000fe400078e00a8 */
[----:B--2---:R-:W-:Y:S02]  /*52930*/  IMAD.MOV.U32 R10, RZ, RZ, R17 ;  /* 0x000000ffff0a7224 */ /* 0x004fe400078e0011 */
[----:B------:R-:W-:Y:S02]  /*52940*/  IMAD.MOV.U32 R50, RZ, RZ, R169 ;  /* 0x000000ffff327224 */ /* 0x000fe400078e00a9 */
[----:B------:R-:W-:Y:S01]  /*52950*/  IMAD.MOV.U32 R49, RZ, RZ, R170 ;  /* 0x000000ffff317224 */ /* 0x000fe200078e00aa */
[----:B------:R-:W-:Y:S01]  /*52960*/  IADD3 R7, P0, PT, R7, R5, RZ ;  /* 0x0000000507077210 */ /* 0x000fe20007f1e0ff */
[----:B------:R-:W-:-:S04]  /*52970*/  IMAD.X R18, R18, 0x1, R4, P1 ;  /* 0x0000000112127824 */ /* 0x000fc800008e0604 */
[----:B------:R-:W-:Y:S01]  /*52980*/  STL [R1+0x2390], R7 ;  /* 0x0023900701007387 */ /* 0x000fe20000100800 */
[----:B------:R-:W-:-:S03]  /*52990*/  IMAD.MOV.U32 R11, RZ, RZ, R18 ;  /* 0x000000ffff0b7224 */ /* 0x000fc600078e0012 */
[----:B------:R2:W-:Y:S04]  /*529a0*/  STL [R1+0x230c], R18 ;  /* 0x00230c1201007387 */ /* 0x0005e80000100800 */
[----:B------:R1:W-:Y:S01]  /*529b0*/  LDGSTS.E [R8+0x2700], desc[UR74][R10.64], P2 ;  /* 0x027000000a087fae */ /* 0x0003e200091a104a */
[--C-:B----4-:R-:W-:Y:S02]  /*529c0*/  IMAD.X R16, R16, 0x1, R4.reuse, P3 ;  /* 0x0000000110107824 */ /* 0x110fe400018e0604 */
[----:B------:R-:W-:-:S03]  /*529d0*/  IMAD.X R12, R12, 0x1, R4, P0 ;  /* 0x000000010c0c7824 */ /* 0x000fc600000e0604 */
[----:B------:R4:W-:Y:S01]  /*529e0*/  STL [R1+0x234c], R16 ;  /* 0x00234c1001007387 */ /* 0x0009e20000100800 */
[----:B-1----:R-:W-:-:S03]  /*529f0*/  IMAD.MOV.U32 R10, RZ, RZ, R14 ;  /* 0x000000ffff0a7224 */ /* 0x002fc600078e000e */
[----:B------:R-:W-:Y:S01]  /*52a00*/  STL [R1+0x238c], R12 ;  /* 0x00238c0c01007387 */ /* 0x000fe20000100800 */
[----:B------:R-:W-:Y:S02]  /*52a10*/  IMAD.MOV.U32 R11, RZ, RZ, R16 ;  /* 0x000000ffff0b7224 */ /* 0x000fe400078e0010 */
[----:B------:R-:W-:-:S03]  /*52a20*/  IMAD.MOV.U32 R48, RZ, RZ, R171 ;  /* 0x000000ffff307224 */ /* 0x000fc600078e00ab */
[----:B------:R1:W-:Y:S01]  /*52a30*/  LDGSTS.E [R8+0x2b00], desc[UR74][R10.64], P2 ;  /* 0x02b000000a087fae */ /* 0x0003e200091a104a */
[----:B------:R-:W-:Y:S02]  /*52a40*/  IMAD.MOV.U32 R29, RZ, RZ, R172 ;  /* 0x000000ffff1d7224 */ /* 0x000fe400078e00ac */
[----:B------:R-:W-:Y:S02]  /*52a50*/  IMAD.MOV.U32 R28, RZ, RZ, R173 ;  /* 0x000000ffff1c7224 */ /* 0x000fe400078e00ad */
[----:B------:R-:W-:Y:S02]  /*52a60*/  IMAD.MOV.U32 R47, RZ, RZ, R174 ;  /* 0x000000ffff2f7224 */ /* 0x000fe400078e00ae */
[----:B------:R-:W-:Y:S02]  /*52a70*/  IMAD.MOV.U32 R46, RZ, RZ, R175 ;  /* 0x000000ffff2e7224 */ /* 0x000fe400078e00af */
[----:B-1----:R-:W-:Y:S02]  /*52a80*/  IMAD.MOV.U32 R10, RZ, RZ, R7 ;  /* 0x000000ffff0a7224 */ /* 0x002fe400078e0007 */
[----:B------:R-:W-:-:S05]  /*52a90*/  IMAD.MOV.U32 R11, RZ, RZ, R12 ;  /* 0x000000ffff0b7224 */ /* 0x000fca00078e000c */
[----:B------:R1:W-:Y:S01]  /*52aa0*/  LDGSTS.E [R8+0x2f00], desc[UR74][R10.64], P2 ;  /* 0x02f000000a087fae */ /* 0x0003e200091a104a */
[-C--:B------:R-:W-:Y:S02]  /*52ab0*/  IADD3 R9, P0, PT, R9, R5.reuse, RZ ;  /* 0x0000000509097210 */ /* 0x080fe40007f1e0ff */
[----:B------:R-:W-:-:S03]  /*52ac0*/  IADD3 R13, P1, PT, R13, R5, RZ ;  /* 0x000000050d0d7210 */ /* 0x000fc60007f3e0ff */
[----:B------:R-:W-:Y:S04]  /*52ad0*/  STL [R1+0x20d8], R9 ;  /* 0x0020d80901007387 */ /* 0x000fe80000100800 */
[----:B------:R-:W5:Y:S04]  /*52ae0*/  LDL.LU R166, [R1+0x255c] ;  /* 0x00255c0001a67983 */ /* 0x000f680000300800 */
[----:B------:R-:W5:Y:S04]  /*52af0*/  LDL.LU R167, [R1+0x2558] ;  /* 0x0025580001a77983 */ /* 0x000f680000300800 */
[----:B------:R-:W5:Y:S04]  /*52b00*/  LDL.LU R168, [R1+0x2554] ;  /* 0x0025540001a87983 */ /* 0x000f680000300800 */
[----:B------:R-:W5:Y:S04]  /*52b10*/  LDL.LU R169, [R1+0x2550] ;  /* 0x0025500001a97983 */ /* 0x000f680000300800 */
[----:B------:R-:W-:Y:S01]  /*52b20*/  STL [R1+0x2118], R13 ;  /* 0x0021180d01007387 */ /* 0x000fe20000100800 */
[----:B-1----:R-:W-:-:S02]  /*52b30*/  IMAD.MOV.U32 R11, RZ, RZ, R176 ;  /* 0x000000ffff0b7224 */ /* 0x002fc400078e00b0 */
        /* <DEDUP_REMOVED lines=31> */
[----:B--2---:R-:W-:Y:S02]  /*52d30*/  IMAD.MOV.U32 R18, RZ, RZ, R207 ;  /* 0x000000ffff127224 */ /* 0x004fe400078e00cf */
[----:B------:R-:W-:Y:S01]  /*52d40*/  IMAD.MOV.U32 R17, RZ, RZ, R208 ;  /* 0x000000ffff117224 */ /* 0x000fe200078e00d0 */
[----:B------:R-:W-:Y:S01]  /*52d50*/  LDGSTS.E [R8+0x4700], desc[UR74][R10.64], P2 ;  /* 0x047000000a087fae */ /* 0x000fe200091a104a */
[----:B----4-:R-:W-:-:S03]  /*52d60*/  IMAD.MOV.U32 R16, RZ, RZ, R209 ;  /* 0x000000ffff107224 */ /* 0x010fc600078e00d1 */
        /* <DEDUP_REMOVED lines=11> */
[----:B------:R-:W-:-:S02]  /*52e20*/  LOP3.LUT R7, R123, 0x70, RZ, 0x3c, !PT ;  /* 0x000000707b077812 */ /* 0x000fc400078e3cff */
[----:B------:R-:W1:Y:S01]  /*52e30*/  LDC R123, c[0x0][0x3a0] ;  /* 0x0000e800ff7b7b82 */ /* 0x000e620000000800 */
[----:B------:R-:W-:Y:S04]  /*52e40*/  LDGSTS.E [R8+0x7700], desc[UR74][R30.64], P2 ;  /* 0x077000001e087fae */ /* 0x000fe800091a104a */
[----:B------:R-:W-:Y:S04]  /*52e50*/  LDGSTS.E [R8+0x7b00], desc[UR74][R18.64], P2 ;  /* 0x07b0000012087fae */ /* 0x000fe800091a104a */
[----:B------:R2:W-:Y:S01]  /*52e60*/  LDGSTS.E [R8+0x7f00], desc[UR74][R16.64], P2 ;  /* 0x07f0000010087fae */ /* 0x0005e200091a104a */
[----:B---3--:R-:W-:-:S05]  /*52e70*/  IMAD.X R15, R15, 0x1, R4, P0 ;  /* 0x000000010f0f7824 */ /* 0x008fca00000e0604 */
[----:B------:R-:W-:Y:S04]  /*52e80*/  STL [R1+0x20d4], R15 ;  /* 0x0020d40f01007387 */ /* 0x000fe80000100800 */
[----:B------:R-:W-:Y:S04]  /*52e90*/  STL.64 [R1+0x18d8], R52 ;  /* 0x0018d83401007387 */ /* 0x000fe80000100a00 */
[----:B------:R-:W5:Y:S04]  /*52ea0*/  LDL.LU R170, [R1+0x254c] ;  /* 0x00254c0001aa7983 */ /* 0x000f680000300800 */
[----:B------:R-:W5:Y:S04]  /*52eb0*/  LDL.LU R171, [R1+0x2548] ;  /* 0x0025480001ab7983 */ /* 0x000f680000300800 */
[----:B------:R-:W-:Y:S04]  /*52ec0*/  STL.64 [R1+0x18d0], R50 ;  /* 0x0018d03201007387 */ /* 0x000fe80000100a00 */
[----:B------:R-:W5:Y:S04]  /*52ed0*/  LDL.LU R172, [R1+0x2544] ;  /* 0x0025440001ac7983 */ /* 0x000f680000300800 */
[----:B------:R-:W5:Y:S04]  /*52ee0*/  LDL.LU R173, [R1+0x2540] ;  /* 0x0025400001ad7983 */ /* 0x000f680000300800 */
[----:B------:R-:W5:Y:S04]  /*52ef0*/  LDL.LU R174, [R1+0x253c] ;  /* 0x00253c0001ae7983 */ /* 0x000f680000300800 */
[----:B------:R-:W5:Y:S04]  /*52f00*/  LDL.LU R175, [R1+0x2538] ;  /* 0x0025380001af7983 */ /* 0x000f680000300800 */
        /* <DEDUP_REMOVED lines=45> */
[----:B------:R-:W-:Y:S04]  /*531e0*/  STL.64 [R1+0x1850], R30 ;  /* 0x0018501e01007387 */ /* 0x000fe80000100a00 */
[----:B------:R1:W-:Y:S04]  /*531f0*/  STL.64 [R1+0x1848], R18 ;  /* 0x0018481201007387 */ /* 0x0003e80000100a00 */
[----:B------:R1:W-:Y:S04]  /*53200*/  STL.64 [R1+0x1840], R16 ;  /* 0x0018401001007387 */ /* 0x0003e80000100a00 */
[----:B---3--:R-:W3:Y:S04]  /*53210*/  LDL.LU R28, [R1+0x2158] ;  /* 0x00215800011c7983 */ /* 0x008ee80000300800 */
[----:B----4-:R-:W4:Y:S04]  /*53220*/  LDL.LU R11, [R1+0x2114] ;  /* 0x00211400010b7983 */ /* 0x010f280000300800 */
        /* <DEDUP_REMOVED lines=10> */
[----:B--2---:R-:W-:-:S03]  /*532d0*/  IMAD.MOV.U32 R8, RZ, RZ, R9 ;  /* 0x000000ffff087224 */ /* 0x004fc600078e0009 */
[----:B------:R-:W2:Y:S01]  /*532e0*/  LDL.LU R19, [R1+0x2294] ;  /* 0x0022940001137983 */ /* 0x000ea20000300800 */
[----:B------:R-:W-:-:S03]  /*532f0*/  VIADD R7, R7, UR6 ;  /* 0x0000000607077c36 */ /* 0x000fc60008000000 */
[----:B------:R-:W2:Y:S01]  /*53300*/  LDL.LU R16, [R1+0x22d8] ;  /* 0x0022d80001107983 */ /* 0x000ea20000300800 */
[----:B------:R-:W-:-:S03]  /*53310*/  IMAD.MOV.U32 R9, RZ, RZ, R15 ;  /* 0x000000ffff097224 */ /* 0x000fc600078e000f */
[----:B------:R-:W2:Y:S04]  /*53320*/  LDL.LU R14, [R1+0x2318] ;  /* 0x00231800010e7983 */ /* 0x000ea80000300800 */
[----:B------:R-:W2:Y:S04]  /*53330*/  LDL.LU R12, [R1+0x2358] ;  /* 0x00235800010c7983 */ /* 0x000ea80000300800 */
[----:B------:R-:W2:Y:S04]  /*53340*/  LDL.LU R17, [R1+0x22d4] ;  /* 0x0022d40001117983 */ /* 0x000ea80000300800 */
[----:B------:R1:W-:Y:S02]  /*53350*/  LDGSTS.E [R7+0x380], desc[UR74][R8.64], P2 ;  /* 0x0038000008077fae */ /* 0x0003e400091a104a */
[----:B-1----:R-:W-:Y:S01]  /*53360*/  IMAD.MOV.U32 R8, RZ, RZ, R13 ;  /* 0x000000ffff087224 */ /* 0x002fe200078e000d */
[----:B---3--:R-:W-:Y:S01]  /*53370*/  IADD3 R28, P0, PT, R28, R5, RZ ;  /* 0x000000051c1c7210 */ /* 0x008fe20007f1e0ff */
[----:B----4-:R-:W-:-:S04]  /*53380*/  IMAD.X R11, R11, 0x1, R4, P1 ;  /* 0x000000010b0b7824 */ /* 0x010fc800008e0604 */
[----:B------:R-:W-:Y:S01]  /*53390*/  STL [R1+0x2158], R28 ;  /* 0x0021581c01007387 */ /* 0x000fe20000100800 */
[----:B------:R-:W-:-:S03]  /*533a0*/  IADD3 R26, P1, PT, R26, R5, RZ ;  /* 0x000000051a1a7210 */ /* 0x000fc60007f3e0ff */
[----:B------:R1:W-:Y:S01]  /*533b0*/  STL [R1+0x2114], R11 ;  /* 0x0021140b01007387 */ /* 0x0003e20000100800 */
[----:B------:R-:W-:-:S03]  /*533c0*/  IMAD.X R29, R29, 0x1, R4, P0 ;  /* 0x000000011d1d7824 */ /* 0x000fc600000e0604 */
[----:B------:R-:W3:Y:S01]  /*533d0*/  LDL.LU R10, [R1+0x2398] ;  /* 0x00239800010a7983 */ /* 0x000ee20000300800 */
[----:B------:R-:W-:-:S03]  /*533e0*/  IMAD.MOV.U32 R9, RZ, RZ, R11 ;  /* 0x000000ffff097224 */ /* 0x000fc600078e000b */
[----:B------:R-:W4:Y:S04]  /*533f0*/  LDL.LU R15, [R1+0x2314] ;  /* 0x00231400010f7983 */ /* 0x000f280000300800 */
[----:B------:R-:W-:Y:S04]  /*53400*/  STL [R1+0x2198], R26 ;  /* 0x0021981a01007387 */ /* 0x000fe80000100800 */
[----:B------:R2:W-:Y:S04]  /*53410*/  STL [R1+0x2154], R29 ;  /* 0x0021541d01007387 */ /* 0x0005e80000100800 */
[----:B------:R-:W4:Y:S04]  /*53420*/  LDL.LU R13, [R1+0x2354] ;  /* 0x00235400010d7983 */ /* 0x000f280000300800 */
[----:B-1----:R-:W4:Y:S01]  /*53430*/  LDL.LU R11, [R1+0x2394] ;  /* 0x00239400010b7983 */ /* 0x002f220000300800 */
[-C--:B------:R-:W-:Y:S01]  /*53440*/  IADD3 R24, P0, PT, R24, R5.reuse, RZ ;  /* 0x0000000518187210 */ /* 0x080fe20007f1e0ff */
[--C-:B------:R-:W-:Y:S01]  /*53450*/  IMAD.X R27, R27, 0x1, R4.reuse, P1 ;  /* 0x000000011b1b7824 */ /* 0x100fe200008e0604 */
[-C--:B------:R-:W-:Y:S01]  /*53460*/  IADD3 R22, P1, PT, R22, R5.reuse, RZ ;  /* 0x0000000516167210 */ /* 0x080fe20007f3e0ff */
[----:B------:R1:W-:Y:S02]  /*53470*/  LDGSTS.E [R7+0x780], desc[UR74][R8.64], P2 ;  /* 0x0078000008077fae */ /* 0x0003e400091a104a */
[--C-:B------:R-:W-:Y:S01]  /*53480*/  IMAD.X R25, R25, 0x1, R4.reuse, P0 ;  /* 0x0000000119197824 */ /* 0x100fe200000e0604 */
[-C--:B------:R-:W-:Y:S01]  /*53490*/  IADD3 R20, P0, PT, R20, R5.reuse, RZ ;  /* 0x0000000514147210 */ /* 0x080fe20007f1e0ff */
[--C-:B------:R-:W-:Y:S01]  /*534a0*/  IMAD.X R23, R23, 0x1, R4.reuse, P1 ;  /* 0x0000000117177824 */ /* 0x100fe200008e0604 */
[----:B------:R-:W-:Y:S01]  /*534b0*/  IADD3 R18, P1, PT, R18, R5, RZ ;  /* 0x0000000512127210 */ /* 0x000fe20007f3e0ff */
[----:B------:R-:W-:Y:S02]  /*534c0*/  STL [R1+0x21d8], R24 ;  /* 0x0021d81801007387 */ /* 0x000fe40000100800 */
[----:B------:R-:W-:-:S02]  /*534d0*/  IMAD.X R21, R21, 0x1, R4, P0 ;  /* 0x0000000115157824 */ /* 0x000fc400000e0604 */
[----:B------:R1:W-:Y:S01]  /*534e0*/  STL [R1+0x2194], R27 ;  /* 0x0021941b01007387 */ /* 0x0003e20000100800 */
[----:B--2---:R-:W-:Y:S01]  /*534f0*/  IMAD.X R19, R19, 0x1, R4, P1 ;  /* 0x0000000113137824 */ /* 0x004fe200008e0604 */
[-C--:B------:R-:W-:Y:S02]  /*53500*/  IADD3 R16, P0, PT, R16, R5.reuse, RZ ;  /* 0x0000000510107210 */ /* 0x080fe40007f1e0ff */
[----:B------:R-:W-:Y:S01]  /*53510*/  STL [R1+0x2218], R22 ;  /* 0x0022181601007387 */ /* 0x000fe20000100800 */
[----:B------:R-:W-:-:S03]  /*53520*/  IADD3 R14, P1, PT, R14, R5, RZ ;  /* 0x000000050e0e7210 */ /* 0x000fc60007f3e0ff */
[----:B------:R2:W-:Y:S01]  /*53530*/  STL [R1+0x21d4], R25 ;  /* 0x0021d41901007387 */ /* 0x0005e20000100800 */
[----:B-1----:R-:W-:Y:S01]  /*53540*/  IMAD.MOV.U32 R8, RZ, RZ, R28 ;  /* 0x000000ffff087224 */ /* 0x002fe200078e001c */
[----:B------:R-:W-:Y:S02]  /*53550*/  IADD3 R12, P3, PT, R12, R5, RZ ;  /* 0x000000050c0c7210 */ /* 0x000fe40007f7e0ff */
[----:B------:R-:W-:Y:S01]  /*53560*/  STL [R1+0x2258], R20 ;  /* 0x0022581401007387 */ /* 0x000fe20000100800 */
[----:B------:R-:W-:Y:S02]  /*53570*/  IMAD.MOV.U32 R9, RZ, RZ, R29 ;  /* 0x000000ffff097224 */ /* 0x000fe400078e001d */
[----:B------:R-:W-:Y:S01]  /*53580*/  IMAD.X R17, R17, 0x1, R4, P0 ;  /* 0x0000000111117824 */ /* 0x000fe200000e0604 */
[----:B------:R-:W-:Y:S04]  /*53590*/  STL [R1+0x2214], R23 ;  /* 0x0022141701007387 */ /* 0x000fe80000100800 */
[----:B------:R-:W-:Y:S04]  /*535a0*/  STL [R1+0x2298], R18 ;  /* 0x0022981201007387 */ /* 0x000fe80000100800 */
[----:B------:R-:W-:Y:S04]  /*535b0*/  STL [R1+0x2254], R21 ;  /* 0x0022541501007387 */ /* 0x000fe80000100800 */
[----:B------:R-:W-:Y:S04]  /*535c0*/  STL [R1+0x22d8], R16 ;  /* 0x0022d81001007387 */ /* 0x000fe80000100800 */
[----:B------:R-:W-:Y:S04]  /*535d0*/  STL [R1+0x2294], R19 ;  /* 0x0022941301007387 */ /* 0x000fe80000100800 */
[----:B------:R-:W-:Y:S04]  /*535e0*/  STL [R1+0x2318], R14 ;  /* 0x0023180e01007387 */ /* 0x000fe80000100800 */
[----:B------:R-:W-:Y:S04]  /*535f0*/  STL [R1+0x22d4], R17 ;  /* 0x0022d41101007387 */ /* 0x000fe80000100800 */
[----:B------:R1:W-:Y:S04]  /*53600*/  LDGSTS.E [R7+0xb80], desc[UR74][R8.64], P2 ;  /* 0x00b8000008077fae */ /* 0x0003e800091a104a */
[----:B------:R2:W-:Y:S01]  /*53610*/  STL [R1+0x2358], R12 ;  /* 0x0023580c01007387 */ /* 0x0005e20000100800 */
[----:B------:R-:W-:-:S02]  /*53620*/  IMAD.MOV.U32 R51, RZ, RZ, R210 ;  /* 0x000000ffff337224 */ /* 0x000fc400078e00d2 */
[----:B------:R-:W-:Y:S02]  /*53630*/  IMAD.MOV.U32 R50, RZ, RZ, R211 ;  /* 0x000000ffff327224 */ /* 0x000fe400078e00d3 */
[----:B-1----:R-:W-:Y:S02]  /*53640*/  IMAD.MOV.U32 R8, RZ, RZ, R26 ;  /* 0x000000ffff087224 */ /* 0x002fe400078e001a */
[----:B------:R-:W-:Y:S01]  /*53650*/  IMAD.MOV.U32 R9, RZ, RZ, R27 ;  /* 0x000000ffff097224 */ /* 0x000fe200078e001b */
[----:B------:R-:W-:Y:S01]  /*53660*/  MOV R48, R213 ;  /* 0x000000d500307202 */ /* 0x000fe20000000f00 */
[----:B------:R-:W-:-:S03]  /*53670*/  IMAD.MOV.U32 R49, RZ, RZ, R212 ;  /* 0x000000ffff317224 */ /* 0x000fc600078e00d4 */
[----:B------:R1:W-:Y:S01]  /*53680*/  LDGSTS.E [R7+0xf80], desc[UR74][R8.64], P2 ;  /* 0x00f8000008077fae */ /* 0x0003e200091a104a */
[----:B------:R-:W-:Y:S02]  /*53690*/  IMAD.MOV.U32 R47, RZ, RZ, R214 ;  /* 0x000000ffff2f7224 */ /* 0x000fe400078e00d6 */
[----:B------:R-:W-:Y:S02]  /*536a0*/  IMAD.MOV.U32 R46, RZ, RZ, R215 ;  /* 0x000000ffff2e7224 */ /* 0x000fe400078e00d7 */
[----:B------:R-:W-:Y:S02]  /*536b0*/  IMAD.MOV.U32 R45, RZ, RZ, R216 ;  /* 0x000000ffff2d7224 */ /* 0x000fe400078e00d8 */
[----:B------:R-:W-:Y:S02]  /*536c0*/  IMAD.MOV.U32 R44, RZ, RZ, R217 ;  /* 0x000000ffff2c7224 */ /* 0x000fe400078e00d9 */
[----:B-1----:R-:W-:Y:S02]  /*536d0*/  IMAD.MOV.U32 R8, RZ, RZ, R24 ;  /* 0x000000ffff087224 */ /* 0x002fe400078e0018 */
[----:B------:R-:W-:-:S02]  /*536e0*/  IMAD.MOV.U32 R9, RZ, RZ, R25 ;  /* 0x000000ffff097224 */ /* 0x000fc400078e0019 */
[----:B------:R-:W-:-:S03]  /*536f0*/  IMAD.MOV.U32 R43, RZ, RZ, R218 ;  /* 0x000000ffff2b7224 */ /* 0x000fc600078e00da */
[----:B------:R1:W-:Y:S01]  /*53700*/  LDGSTS.E [R7+0x1380], desc[UR74][R8.64], P2 ;  /* 0x0138000008077fae */ /* 0x0003e200091a104a */
[----:B------:R-:W-:Y:S02]  /*53710*/  IMAD.MOV.U32 R42, RZ, RZ, R219 ;  /* 0x000000ffff2a7224 */ /* 0x000fe400078e00db */
[----:B------:R-:W-:Y:S02]  /*53720*/  IMAD.MOV.U32 R41, RZ, RZ, R220 ;  /* 0x000000ffff297224 */ /* 0x000fe400078e00dc */
[----:B------:R-:W-:Y:S02]  /*53730*/  IMAD.MOV.U32 R40, RZ, RZ, R221 ;  /* 0x000000ffff287224 */ /* 0x000fe400078e00dd */
[----:B-1----:R-:W-:Y:S02]  /*53740*/  IMAD.MOV.U32 R8, RZ, RZ, R22 ;  /* 0x000000ffff087224 */ /* 0x002fe400078e0016 */
[----:B------:R-:W-:Y:S02]  /*53750*/  IMAD.MOV.U32 R9, RZ, RZ, R23 ;  /* 0x000000ffff097224 */ /* 0x000fe400078e0017 */
        /* <DEDUP_REMOVED lines=24> */
[----:B--2---:R-:W-:Y:S02]  /*538e0*/  IMAD.MOV.U32 R25, RZ, RZ, R244 ;  /* 0x000000ffff197224 */ /* 0x004fe400078e00f4 */
[----:B------:R-:W-:Y:S02]  /*538f0*/  IMAD.MOV.U32 R24, RZ, RZ, R245 ;  /* 0x000000ffff187224 */ /* 0x000fe400078e00f5 */
[----:B-1----:R-:W-:Y:S01]  /*53900*/  IMAD.MOV.U32 R8, RZ, RZ, R14 ;  /* 0x000000ffff087224 */ /* 0x002fe200078e000e */
[----:B---3--:R-:W-:Y:S01]  /*53910*/  IADD3 R10, P0, PT, R10, R5, RZ ;  /* 0x000000050a0a7210 */ /* 0x008fe20007f1e0ff */
[----:B----4-:R-:W-:-:S04]  /*53920*/  IMAD.X R15, R15, 0x1, R4, P1 ;  /* 0x000000010f0f7824 */ /* 0x010fc800008e0604 */
[----:B------:R-:W-:Y:S04]  /*53930*/  STL [R1+0x2398], R10 ;  /* 0x0023980a01007387 */ /* 0x000fe80000100800 */
[----:B------:R-:W-:Y:S01]  /*53940*/  STL [R1+0x2314], R15 ;  /* 0x0023140f01007387 */ /* 0x000fe20000100800 */
[--C-:B------:R-:W-:Y:S02]  /*53950*/  IMAD.X R13, R13, 0x1, R4.reuse, P3 ;  /* 0x000000010d0d7824 */ /* 0x100fe400018e0604 */
[----:B------:R-:W-:-:S03]  /*53960*/  IMAD.X R11, R11, 0x1, R4, P0 ;  /* 0x000000010b0b7824 */ /* 0x000fc600000e0604 */
[----:B------:R1:W-:Y:S04]  /*53970*/  STL [R1+0x2354], R13 ;  /* 0x0023540d01007387 */ /* 0x0003e80000100800 */
[----:B------:R2:W-:Y:S04]  /*53980*/  STL [R1+0x2394], R11 ;  /* 0x0023940b01007387 */ /* 0x0005e80000100800 */
[----:B------:R-:W5:Y:S04]  /*53990*/  LDL.LU R210, [R1+0x24bc] ;  /* 0x0024bc0001d27983 */ /* 0x000f680000300800 */
[----:B------:R-:W5:Y:S04]  /*539a0*/  LDL.LU R211, [R1+0x24b8] ;  /* 0x0024b80001d37983 */ /* 0x000f680000300800 */
        /* <DEDUP_REMOVED lines=26> */
[----:B------:R-:W5:Y:S01]  /*53b50*/  LDL.LU R231, [R1+0x2468] ;  /* 0x0024680001e77983 */ /* 0x000f620000300800 */
[----:B------:R-:W-:-:S03]  /*53b60*/  IMAD.MOV.U32 R9, RZ, RZ, R15 ;  /* 0x000000ffff097224 */ /* 0x000fc600078e000f */
        /* <DEDUP_REMOVED lines=8> */
[----:B------:R3:W-:Y:S04]  /*53bf0*/  LDGSTS.E [R7+0x2780], desc[UR74][R8.64], P2 ;  /* 0x0278000008077fae */ /* 0x0007e800091a104a */
[----:B------:R-:W5:Y:S04]  /*53c00*/  LDL.LU R245, [R1+0x2450] ;  /* 0x0024500001f57983 */ /* 0x000f680000300800 */
[----:B------:R-:W-:Y:S01]  /*53c10*/  STL.64 [R1+0x17d8], R30 ;  /* 0x0017d81e01007387 */ /* 0x000fe20000100a00 */
[----:B---3--:R-:W-:-:S03]  /*53c20*/  IMAD.MOV.U32 R8, RZ, RZ, R12 ;  /* 0x000000ffff087224 */ /* 0x008fc600078e000c */
[----:B------:R-:W3:Y:S01]  /*53c30*/  LDL.LU R12, [R1+0xaf0] ;  /* 0x000af000010c7983 */ /* 0x000ee20000300800 */
[----:B------:R-:W-:-:S03]  /*53c40*/  IMAD.MOV.U32 R9, RZ, RZ, R13 ;  /* 0x000000ffff097224 */ /* 0x000fc600078e000d */
[----:B------:R-:W-:Y:S04]  /*53c50*/  STL.64 [R1+0x17d0], R28 ;  /* 0x0017d01c01007387 */ /* 0x000fe80000100a00 */
[----:B-1----:R-:W3:Y:S04]  /*53c60*/  LDL.LU R13, [R1+0xaf4] ;  /* 0x000af400010d7983 */ /* 0x002ee80000300800 */
[----:B------:R-:W-:Y:S04]  /*53c70*/  STL.64 [R1+0x17c8], R26 ;  /* 0x0017c81a01007387 */ /* 0x000fe80000100a00 */
[----:B------:R-:W3:Y:S04]  /*53c80*/  LDL.LU R14, [R1+0xaf8] ;  /* 0x000af800010e7983 */ /* 0x000ee80000300800 */
[----:B------:R-:W-:Y:S04]  /*53c90*/  STL.64 [R1+0x17c0], R24 ;  /* 0x0017c01801007387 */ /* 0x000fe80000100a00 */
[----:B------:R-:W3:Y:S04]  /*53ca0*/  LDL.LU R15, [R1+0xafc] ;  /* 0x000afc00010f7983 */ /* 0x000ee80000300800 */
[----:B------:R1:W-:Y:S01]  /*53cb0*/  LDGSTS.E [R7+0x2b80], desc[UR74][R8.64], P2 ;  /* 0x02b8000008077fae */ /* 0x0003e200091a104a */
[----:B------:R-:W-:-:S02]  /*53cc0*/  IMAD.MOV.U32 R23, RZ, RZ, R246 ;  /* 0x000000ffff177224 */ /* 0x000fc400078e00f6 */
[----:B------:R-:W-:Y:S01]  /*53cd0*/  IMAD.MOV.U32 R22, RZ, RZ, R247 ;  /* 0x000000ffff167224 */ /* 0x000fe200078e00f7 */
[----:B------:R-:W5:Y:S01]  /*53ce0*/  LDL.LU R246, [R1+0x244c] ;  /* 0x00244c0001f67983 */ /* 0x000f620000300800 */
[----:B------:R-:W-:Y:S02]  /*53cf0*/  IMAD.MOV.U32 R21, RZ, RZ, R248 ;  /* 0x000000ffff157224 */ /* 0x000fe400078e00f8 */
[----:B------:R-:W-:Y:S01]  /*53d00*/  IMAD.MOV.U32 R20, RZ, RZ, R249 ;  /* 0x000000ffff147224 */ /* 0x000fe200078e00f9 */
[----:B------:R-:W5:Y:S01]  /*53d10*/  LDL.LU R247, [R1+0x2448] ;  /* 0x0024480001f77983 */ /* 0x000f620000300800 */
[----:B-1----:R-:W-:-:S03]  /*53d20*/  IMAD.MOV.U32 R8, RZ, RZ, R10 ;  /* 0x000000ffff087224 */ /* 0x002fc600078e000a */
[----:B------:R-:W5:Y:S01]  /*53d30*/  LDL.LU R248, [R1+0x2444] ;  /* 0x0024440001f87983 */ /* 0x000f620000300800 */
[----:B------:R-:W-:Y:S02]  /*53d40*/  IMAD.MOV.U32 R9, RZ, RZ, R11 ;  /* 0x000000ffff097224 */ /* 0x000fe400078e000b */
[----:B------:R-:W-:Y:S01]  /*53d50*/  IMAD.MOV.U32 R19, RZ, RZ, R250 ;  /* 0x000000ffff137224 */ /* 0x000fe200078e00fa */
[----:B------:R-:W5:Y:S04]  /*53d60*/  LDL.LU R249, [R1+0x2440] ;  /* 0x0024400001f97983 */ /* 0x000f680000300800 */
[----:B------:R1:W-:Y:S04]  /*53d70*/  LDGSTS.E [R7+0x2f80], desc[UR74][R8.64], P2 ;  /* 0x02f8000008077fae */ /* 0x0003e800091a104a */
[----:B------:R-:W-:Y:S04]  /*53d80*/  LDGSTS.E [R7+0x3380], desc[UR74][R50.64], P2 ;  /* 0x0338000032077fae */ /* 0x000fe800091a104a */
[----:B------:R-:W-:Y:S04]  /*53d90*/  LDGSTS.E [R7+0x3780], desc[UR74][R48.64], P2 ;  /* 0x0378000030077fae */ /* 0x000fe800091a104a */
[----:B------:R-:W-:Y:S01]  /*53da0*/  LDGSTS.E [R7+0x3b80], desc[UR74][R46.64], P2 ;  /* 0x03b800002e077fae */ /* 0x000fe200091a104a */
[----:B------:R-:W-:-:S03]  /*53db0*/  IMAD.MOV.U32 R18, RZ, RZ, R251 ;  /* 0x000000ffff127224 */ /* 0x000fc600078e00fb */
[----:B------:R-:W-:Y:S01]  /*53dc0*/  LDGSTS.E [R7+0x3f80], desc[UR74][R44.64], P2 ;  /* 0x03f800002c077fae */ /* 0x000fe200091a104a */
[----:B------:R-:W-:-:S03]  /*53dd0*/  IMAD.MOV.U32 R17, RZ, RZ, R236 ;  /* 0x000000ffff117224 */ /* 0x000fc600078e00ec */
[----:B------:R-:W-:Y:S01]  /*53de0*/  LDGSTS.E [R7+0x4380], desc[UR74][R42.64], P2 ;  /* 0x043800002a077fae */ /* 0x000fe200091a104a */
[----:B------:R-:W-:-:S03]  /*53df0*/  IMAD.MOV.U32 R16, RZ, RZ, R237 ;  /* 0x000000ffff107224 */ /* 0x000fc600078e00ed */
[----:B------:R-:W-:Y:S04]  /*53e00*/  LDGSTS.E [R7+0x4780], desc[UR74][R40.64], P2 ;  /* 0x0478000028077fae */ /* 0x000fe800091a104a */
[----:B------:R-:W5:Y:S04]  /*53e10*/  LDL.LU R250, [R1+0x243c] ;  /* 0x00243c0001fa7983 */ /* 0x000f680000300800 */
[----:B------:R-:W-:Y:S01]  /*53e20*/  LDGSTS.E [R7+0x4b80], desc[UR74][R38.64], P2 ;  /* 0x04b8000026077fae */ /* 0x000fe200091a104a */
[----:B--2---:R-:W-:-:S03]  /*53e30*/  IMAD.MOV.U32 R11, RZ, RZ, R238 ;  /* 0x000000ffff0b7224 */ /* 0x004fc600078e00ee */
[----:B------:R-:W5:Y:S04]  /*53e40*/  LDL.LU R251, [R1+0x2438] ;  /* 0x0024380001fb7983 */ /* 0x000f680000300800 */
[----:B------:R-:W-:Y:S01]  /*53e50*/  LDGSTS.E [R7+0x4f80], desc[UR74][R36.64], P2 ;  /* 0x04f8000024077fae */ /* 0x000fe200091a104a */
[----:B------:R-:W-:-:S03]  /*53e60*/  IMAD.MOV.U32 R10, RZ, RZ, R239 ;  /* 0x000000ffff0a7224 */ /* 0x000fc600078e00ef */
[----:B------:R-:W5:Y:S04]  /*53e70*/  LDL.LU R236, [R1+0x2434] ;  /* 0x0024340001ec7983 */ /* 0x000f680000300800 */
[----:B------:R-:W-:Y:S04]  /*53e80*/  LDGSTS.E [R7+0x5380], desc[UR74][R34.64], P2 ;  /* 0x0538000022077fae */ /* 0x000fe800091a104a */
[----:B------:R-:W5:Y:S04]  /*53e90*/  LDL.LU R237, [R1+0x2430] ;  /* 0x0024300001ed7983 */ /* 0x000f680000300800 */
[----:B------:R-:W-:Y:S01]  /*53ea0*/  LDGSTS.E [R7+0x5780], desc[UR74][R32.64], P2 ;  /* 0x0578000020077fae */ /* 0x000fe200091a104a */
[----:B-1----:R-:W-:-:S03]  /*53eb0*/  IMAD.MOV.U32 R9, RZ, RZ, R0 ;  /* 0x000000ffff097224 */ /* 0x002fc600078e0000 */
[----:B------:R-:W-:Y:S04]  /*53ec0*/  STL.64 [R1+0x17b8], R22 ;  /* 0x0017b81601007387 */ /* 0x000fe80000100a00 */
[----:B------:R-:W-:Y:S01]  /*53ed0*/  LDGSTS.E [R7+0x5b80], desc[UR74][R30.64], P2 ;  /* 0x05b800001e077fae */ /* 0x000fe200091a104a */
[----:B------:R-:W-:-:S03]  /*53ee0*/  IMAD.MOV.U32 R8, RZ, RZ, R6 ;  /* 0x000000ffff087224 */ /* 0x000fc600078e0006 */
[----:B------:R-:W5:Y:S04]  /*53ef0*/  LDL.LU R238, [R1+0x242c] ;  /* 0x00242c0001ee7983 */ /* 0x000f680000300800 */
[----:B------:R-:W-:Y:S01]  /*53f00*/  LDGSTS.E [R7+0x5f80], desc[UR74][R28.64], P2 ;  /* 0x05f800001c077fae */ /* 0x000fe200091a104a */
[----:B------:R-:W-:-:S03]  /*53f10*/  VIADD R123, R123, 0x1f ;  /* 0x0000001f7b7b7836 */ /* 0x000fc60000000000 */
[----:B------:R-:W5:Y:S04]  /*53f20*/  LDL.LU R239, [R1+0x2428] ;  /* 0x0024280001ef7983 */ /* 0x000f680000300800 */
[----:B------:R-:W-:Y:S04]  /*53f30*/  LDGSTS.E [R7+0x6380], desc[UR74][R26.64], P2 ;  /* 0x063800001a077fae */ /* 0x000fe800091a104a */
[----:B------:R-:W-:Y:S04]  /*53f40*/  STL.64 [R1+0x17b0], R20 ;  /* 0x0017b01401007387 */ /* 0x000fe80000100a00 */
[----:B------:R-:W-:Y:S04]  /*53f50*/  LDGSTS.E [R7+0x6780], desc[UR74][R24.64], P2 ;  /* 0x0678000018077fae */ /* 0x000fe800091a104a */
[----:B------:R-:W5:Y:S04]  /*53f60*/  LDL.LU R0, [R1+0x2424] ;  /* 0x0024240001007983 */ /* 0x000f680000300800 */
[----:B------:R-:W-:Y:S04]  /*53f70*/  LDGSTS.E [R7+0x6b80], desc[UR74][R22.64], P2 ;  /* 0x06b8000016077fae */ /* 0x000fe800091a104a */
[----:B------:R-:W5:Y:S04]  /*53f80*/  LDL.LU R6, [R1+0x2420] ;  /* 0x0024200001067983 */ /* 0x000f680000300800 */
        /* <DEDUP_REMOVED lines=8> */
[----:B------:R1:W-:Y:S01]  /*54010*/  LDGSTS.E [R7+0x7f80], desc[UR74][R8.64], P2 ;  /* 0x07f8000008077fae */ /* 0x0003e200091a104a */
[----:B------:R-:W-:-:S03]  /*54020*/  VIADD R252, R252, 0x1 ;  /* 0x00000001fcfc7836 */ /* 0x000fc60000000000 */
[----:B------:R-:W0:Y:S01]  /*54030*/  LDGDEPBAR ;  /* 0x00000000000079af */ /* 0x000e220000000000 */
[----:B-1----:R-:W-:-:S04]  /*54040*/  SHF.R.S32.HI R8, RZ, 0x1f, R123 ;  /* 0x0000001fff087819 */ /* 0x002fc8000001147b */
[----:B------:R-:W-:Y:S01]  /*54050*/  LEA.HI R8, R8, R123, RZ, 0x5 ;  /* 0x0000007b08087211 */ /* 0x000fe200078f28ff */
[----:B------:R1:W-:Y:S03]  /*54060*/  STL [R1+0x1c98], R252 ;  /* 0x001c98fc01007387 */ /* 0x0003e60000100800 */
[----:B------:R-:W-:-:S04]  /*54070*/  SHF.R.S32.HI R8, RZ, 0x5, R8 ;  /* 0x00000005ff087819 */ /* 0x000fc80000011408 */
[----:B------:R-:W-:Y:S01]  /*54080*/  ISETP.NE.U32.AND P0, PT, R252, R8, PT ;  /* 0x00000008fc00720c */ /* 0x000fe20003f05070 */
[----:B---3--:R-:W-:-:S15]  /*54090*/  HMMA.1688.F32.TF32 R12, R232, R134, R12 ;  /* 0x00000086e80c723c */ /* 0x008fde000008100c */
[----:B------:R-:W-:-:S04]  /*540a0*/  NOP ;  /* 0x0000000000007918 */ /* 0x000fc80000000000 */
[----:B------:R2:W-:Y:S04]  /*540b0*/  STL.64 [R1+0xa40], R12 ;  /* 0x000a400c01007387 */ /* 0x0005e80000100a00 */
[----:B------:R2:W-:Y:S04]  /*540c0*/  STL.64 [R1+0xa48], R14 ;  /* 0x000a480e01007387 */ /* 0x0005e80000100a00 */
[----:B-1----:R2:W5:Y:S01]  /*540d0*/  LDL.LU R252, [R1+0x241c] ;  /* 0x00241c0001fc7983 */ /* 0x0025620000300800 */
[----:B------:R-:W-:Y:S05]  /*540e0*/  @P0 BRA `(.L_x_1) ;  /* 0xfffffd3c00400947 */ /* 0x000fea000383ffff */
.L_x_0:
[----:B-----5:R-:W-:Y:S01]  /*540f0*/  STL [R1+0x24dc], R196 ;  /* 0x0024dcc401007387 */ /* 0x020fe20000100800 */
[----:B------:R-:W-:Y:S01]  /*54100*/  MOV.SPILL R0, UR75 ;  /* 0x0000004b00007c02 */ /* 0x000fe20009000f00 */
[----:B--2---:R-:W1:Y:S01]  /*54110*/  LDC R12, c[0x0][0x3b4] ;  /* 0x0000ed00ff0c7b82 */ /* 0x004e620000000800 */
[----:B------:R-:W2:Y:S01]  /*54120*/  LDCU UR46, c[0x0][0x3b4] ;  /* 0x00007680ff2e77ac */ /* 0x000ea20008000800 */
[----:B------:R-:W-:Y:S01]  /*54130*/  STL [R1+0x24d8], R195 ;  /* 0x0024d8c301007387 */ /* 0x000fe20000100800 */
[----:B------:R-:W3:Y:S03]  /*54140*/  LDCU.64 UR10, c[0x0][0x390] ;  /* 0x00007200ff0a77ac */ /* 0x000ee60008000a00 */
[----:B------:R-:W-:Y:S02]  /*54150*/  STL [R1+0x24d4], R194 ;  /* 0x0024d4c201007387 */ /* 0x000fe40000100800 */
[----:B------:R-:W4:Y:S01]  /*54160*/  LDC R13, c[0x0][0x3b4] ;  /* 0x0000ed00ff0d7b82 */ /* 0x000f220000000800 */
[----:B------:R-:W1:Y:S01]  /*54170*/  LDCU.64 UR8, c[0x0][0x390] ;  /* 0x00007200ff0877ac */ /* 0x000e620008000a00 */
[----:B------:R-:W-:Y:S01]  /*54180*/  STL [R1+0x24d0], R193 ;  /* 0x0024d0c101007387 */ /* 0x000fe20000100800 */
[----:B------:R-:W1:Y:S03]  /*54190*/  LDCU.64 UR6, c[0x0][0x390] ;  /* 0x00007200ff0677ac */ /* 0x000e660008000a00 */
[----:B------:R-:W-:Y:S02]  /*541a0*/  STL [R1+0x24cc], R192 ;  /* 0x0024ccc001007387 */ /* 0x000fe40000100800 */
[----:B------:R-:W1:Y:S01]  /*541b0*/  LDC R15, c[0x0][0x3b4] ;  /* 0x0000ed00ff0f7b82 */ /* 0x000e620000000800 */
[----:B------:R-:W1:Y:S01]  /*541c0*/  LDCU UR30, c[0x0][0x398] ;  /* 0x00007300ff1e77ac */ /* 0x000e620008000800 */
[----:B------:R-:W-:Y:S01]  /*541d0*/  STL [R1+0x24c8], R191 ;  /* 0x0024c8bf01007387 */ /* 0x000fe20000100800 */
[----:B------:R-:W1:Y:S03]  /*541e0*/  LDCU UR31, c[0x0][0x398] ;  /* 0x00007300ff1f77ac */ /* 0x000e660008000800 */
[----:B------:R-:W-:Y:S01]  /*541f0*/  STL [R1+0x24c4], R190 ;  /* 0x0024c4be01007387 */ /* 0x000fe20000100800 */
[----:B------:R-:W1:Y:S03]  /*54200*/  LDCU.64 UR4, c[0x0][0x390] ;  /* 0x00007200ff0477ac */ /* 0x000e660008000a00 */
[----:B------:R-:W-:Y:S01]  /*54210*/  STL [R1+0x24c0], R189 ;  /* 0x0024c0bd01007387 */ /* 0x000fe20000100800 */
[----:B------:R-:W1:Y:S03]  /*54220*/  LDCU.64 UR72, c[0x0][0x398] ;  /* 0x00007300ff4877ac */ /* 0x000e660008000a00 */
[----:B------:R-:W-:Y:S01]  /*54230*/  STL [R1+0x24bc], R188 ;  /* 0x0024bcbc01007387 */ /* 0x000fe20000100800 */
[----:B------:R-:W1:Y:S03]  /*54240*/  LDCU UR64, c[0x0][0x398] ;  /* 0x00007300ff4077ac */ /* 0x000e660008000800 */
        /* <DEDUP_REMOVED lines=76> */
[----:B------:R2:W-:Y:S01]  /*54710*/  STL [R1+0x2420], R137 ;  /* 0x0024208901007387 */ /* 0x0005e20000100800 */
[----:B------:R-:W1:Y:S01]  /*54720*/  LDCU UR23, c[0x0][0x398] ;  /* 0x00007300ff1777ac */ /* 0x000e620008000800 */
[----:B------:R-:W1:Y:S01]  /*54730*/  S2R R31, SR_TID.X ;  /* 0x00000000001f7919 */ /* 0x000e620000002100 */
[----:B------:R-:W-:Y:S01]  /*54740*/  LOP3.LUT R2, R2, 0xfff7ffff, RZ, 0xc0, !PT ;  /* 0xfff7ffff02027812 */ /* 0x000fe200078ec0ff */
[----:B------:R-:W-:-:S04]  /*54750*/  DEPBAR.LE SB0, 0x0 ;  /* 0x000080000000791a */ /* 0x000fc80000000000 */
[----:B--2---:R-:W2:Y:S01]  /*54760*/  LDL R137, [R1+0x1790] ;  /* 0x0017900001897983 */ /* 0x004ea20000100800 */
[----:B------:R-:W1:Y:S03]  /*54770*/  LDCU UR24, c[0x0][0x398] ;  /* 0x00007300ff1877ac */ /* 0x000e660008000800 */
[----:B------:R3:W-:Y:S01]  /*54780*/  STL [R1+0x241c], R136 ;  /* 0x00241c8801007387 */ /* 0x0007e20000100800 */
[----:B------:R-:W1:Y:S03]  /*54790*/  LDCU UR25, c[0x0][0x398] ;  /* 0x00007300ff1977ac */ /* 0x000e660008000800 */
[----:B------:R-:W4:Y:S01]  /*547a0*/  LDL R196, [R1+0x179c] ;  /* 0x00179c0001c47983 */ /* 0x000f220000100800 */
[----:B------:R-:W1:Y:S03]  /*547b0*/  LDCU UR59, c[0x0][0x398] ;  /* 0x00007300ff3b77ac */ /* 0x000e660008000800 */
[----:B------:R-:W4:Y:S01]  /*547c0*/  LDL R195, [R1+0x1798] ;  /* 0x0017980001c37983 */ /* 0x000f220000100800 */
[----:B------:R-:W2:Y:S03]  /*547d0*/  LDCU UR58, c[0x0][0x398] ;  /* 0x00007300ff3a77ac */ /* 0x000ea60008000800 */
[----:B------:R2:W-:Y:S01]  /*547e0*/  STL [R1+0xd34], R0 ;  /* 0x000d340001007387 */ /* 0x0005e20000100800 */
[----:B------:R-:W2:Y:S03]  /*547f0*/  LDCU UR26, c[0x0][0x398] ;  /* 0x00007300ff1a77ac */ /* 0x000ea60008000800 */
[----:B------:R-:W4:Y:S01]  /*54800*/  LDL R138, [R1+0x1794] ;  /* 0x00179400018a7983 */ /* 0x000f220000100800 */
[----:B---3--:R-:W-:Y:S01]  /*54810*/  MOV.SPILL R136, UR74 ;  /* 0x0000004a00887c02 */ /* 0x008fe20009000f00 */
[----:B------:R-:W3:Y:S01]  /*54820*/  LDCU UR27, c[0x0][0x398] ;  /* 0x00007300ff1b77ac */ /* 0x000ee20008000800 */
[----:B------:R-:W-:-:S02]  /*54830*/  LOP3.LUT R29, R29, 0x7fffffff, RZ, 0xc0, !PT ;  /* 0x7fffffff1d1d7812 */ /* 0x000fc400078ec0ff */
[----:B------:R-:W-:Y:S01]  /*54840*/  LOP3.LUT R28, R28, 0x7fffffff, RZ, 0xc0, !PT ;  /* 0x7fffffff1c1c7812 */ /* 0x000fe200078ec0ff */
[----:B------:R-:W2:Y:S01]  /*54850*/  LDCU UR28, c[0x0][0x398] ;  /* 0x00007300ff1c77ac */ /* 0x000ea20008000800 */
[----:B-1----:R-:W-:Y:S01]  /*54860*/  LOP3.LUT R32, R31, 0x1f, RZ, 0xc0, !PT ;  /* 0x0000001f1f207812 */ /* 0x002fe200078ec0ff */
[----:B------:R-:W-:Y:S01]  /*54870*/  VIADD R31, R252, 0x80 ;  /* 0x00000080fc1f7836 */ /* 0x000fe20000000000 */
[----:B------:R-:W-:Y:S01]  /*54880*/  LOP3.LUT R27, R27, 0x7fffffff, RZ, 0xc0, !PT ;  /* 0x7fffffff1b1b7812 */ /* 0x000fe200078ec0ff */
[----:B------:R-:W1:Y:S01]  /*54890*/  LDCU UR29, c[0x0][0x398] ;  /* 0x00007300ff1d77ac */ /* 0x000e620008000800 */
[----:B------:R-:W-:Y:S02]  /*548a0*/  LOP3.LUT R26, R26, 0x7fffffff, RZ, 0xc0, !PT ;  /* 0x7fffffff1a1a7812 */ /* 0x000fe400078ec0ff */
[----:B------:R-:W-:Y:S01]  /*548b0*/  LOP3.LUT R25, R25, 0x7fffffff, RZ, 0xc0, !PT ;  /* 0x7fffffff19197812 */ /* 0x000fe200078ec0ff */
[----:B------:R-:W1:Y:S01]  /*548c0*/  LDCU UR70, c[0x0][0x398] ;  /* 0x00007300ff4677ac */ /* 0x000e620008000800 */
[----:B------:R-:W-:-:S02]  /*548d0*/  LOP3.LUT R24, R24, 0x7fffffff, RZ, 0xc0, !PT ;  /* 0x7fffffff18187812 */ /* 0x000fc400078ec0ff */
[----:B------:R-:W-:Y:S01]  /*548e0*/  LOP3.LUT R23, R23, 0x7fffffff, RZ, 0xc0, !PT ;  /* 0x7fffffff17177812 */ /* 0x000fe200078ec0ff */
[----:B------:R-:W1:Y:S01]  /*548f0*/  LDCU UR69, c[0x0][0x398] ;  /* 0x00007300ff4577ac */ /* 0x000e620008000800 */
[----:B------:R-:W-:Y:S02]  /*54900*/  LOP3.LUT R22, R22, 0x7fffffff, RZ, 0xc0, !PT ;  /* 0x7fffffff16167812 */ /* 0x000fe400078ec0ff */
[----:B------:R-:W-:Y:S01]  /*54910*/  LOP3.LUT R21, R21, 0x7fffffff, RZ, 0xc0, !PT ;  /* 0x7fffffff15157812 */ /* 0x000fe200078ec0ff */
[----:B------:R-:W1:Y:S01]  /*54920*/  LDCU UR66, c[0x0][0x398] ;  /* 0x00007300ff4277ac */ /* 0x000e620008000800 */
[----:B------:R-:W-:Y:S02]  /*54930*/  LOP3.LUT R20, R20, 0x7fffffff, RZ, 0xc0, !PT ;  /* 0x7fffffff14147812 */ /* 0x000fe400078ec0ff */
[----:B------:R-:W-:Y:S01]  /*54940*/  LOP3.LUT R11, R11, 0x7fffffff, RZ, 0xc0, !PT ;  /* 0x7fffffff0b0b7812 */ /* 0x000fe200078ec0ff */
[----:B------:R-:W-:Y:S01]  /*54950*/  UMOV UR75, UR72 ;  /* 0x00000048004b7c82 */ /* 0x000fe20008000000 */
[----:B------:R-:W1:Y:S01]  /*54960*/  LDCU UR77, c[0x0][0x398] ;  /* 0x00007300ff4d77ac */ /* 0x000e620008000800 */
[----:B------:R-:W-:-:S02]  /*54970*/  MOV.SPILL R140, UR75 ;  /* 0x0000004b008c7c02 */ /* 0x000fc40009000f00 */
[----:B------:R-:W-:Y:S01]  /*54980*/  LOP3.LUT R10, R10, 0x7fffffff, RZ, 0xc0, !PT ;  /* 0x7fffffff0a0a7812 */ /* 0x000fe200078ec0ff */
[----:B------:R-:W1:Y:S01]  /*54990*/  LDCU UR75, c[0x0][0x398] ;  /* 0x00007300ff4b77ac */ /* 0x000e620008000800 */
[----:B------:R-:W-:Y:S02]  /*549a0*/  LOP3.LUT R9, R9, 0xbfffffff, RZ, 0xc0, !PT ;  /* 0xbfffffff09097812 */ /* 0x000fe400078ec0ff */
        /* <DEDUP_REMOVED lines=8> */
[----:B------:R-:W-:Y:S01]  /*54a30*/  LOP3.LUT R3, R3, 0xbfffffff, RZ, 0xc0, !PT ;  /* 0xbfffffff03037812 */ /* 0x000fe200078ec0ff */
[----:B------:R-:W1:Y:S01]  /*54a40*/  LDCU UR67, c[0x0][0x398] ;  /* 0x00007300ff4377ac */ /* 0x000e620008000800 */
[----:B------:R-:W1:Y:S01]  /*54a50*/  LDCU UR72, c[0x0][0x398] ;  /* 0x00007300ff4877ac */ /* 0x000e620008000800 */
[----:B------:R-:W1:Y:S01]  /*54a60*/  LDCU UR68, c[0x0][0x398] ;  /* 0x00007300ff4477ac */ /* 0x000e620008000800 */
[----:B------:R-:W-:Y:S01]  /*54a70*/  BAR.SYNC.DEFER_BLOCKING 0x0 ;  /* 0x0000000000007b1d */ /* 0x000fe20000010000 */
[----:B--2---:R-:W-:-:S05]  /*54a80*/  IMAD R0, R137, UR46, RZ ;  /* 0x0000002e89007c24 */ /* 0x004fca000f8e02ff */
[----:B------:R-:W2:Y:S01]  /*54a90*/  LDCU.64 UR46, c[0x0][0x398] ;  /* 0x00007300ff2e77ac */ /* 0x000ea20008000a00 */
[----:B------:R-:W-:Y:S01]  /*54aa0*/  IMAD R12, R12, 0x20, R0 ;  /* 0x000000200c0c7824 */ /* 0x000fe200078e0200 */
[C---:B------:R-:W-:Y:S01]  /*54ab0*/  LEA R18, P0, R0.reuse, UR10, 0x2 ;  /* 0x0000000a00127c11 */ /* 0x040fe2000f8010ff */
[----:B------:R-:W-:Y:S01]  /*54ac0*/  UMOV UR10, UR73 ;  /* 0x00000049000a7c82 */ /* 0x000fe20008000000 */
[----:B------:R-:W1:Y:S02]  /*54ad0*/  LDCU UR73, c[0x0][0x398] ;  /* 0x00007300ff4977ac */ /* 0x000e640008000800 */
[----:B------:R-:W-:Y:S01]  /*54ae0*/  LEA.HI.X.SX32 R19, R0, UR11, 0x2, P0 ;  /* 0x0000000b00137c11 */ /* 0x000fe200080f16ff */
[----:B----4-:R-:W-:Y:S01]  /*54af0*/  IMAD R0, R13, 0x20, R12 ;  /* 0x000000200d007824 */ /* 0x010fe200078e020c */
[----:B------:R-:W-:-:S03]  /*54b00*/  LEA R16, P0, R12, UR8, 0x2 ;  /* 0x000000080c107c11 */ /* 0x000fc6000f8010ff */
[----:B------:R-:W-:Y:S01]  /*54b10*/  IMAD R13, R15, 0x20, R0 ;  /* 0x000000200f0d7824 */ /* 0x000fe200078e0200 */
[----:B------:R-:W-:Y:S01]  /*54b20*/  LEA.HI.X.SX32 R17, R12, UR9, 0x2, P0 ;  /* 0x000000090c117c11 */ /* 0x000fe200080f16ff */
[----:B------:R-:W4:Y:S01]  /*54b30*/  LDCU.64 UR8, c[0x0][0x398] ;  /* 0x00007300ff0877ac */ /* 0x000f220008000a00 */
[C---:B------:R-:W-:Y:S01]  /*54b40*/  LEA R14, P0, R0.reuse, UR6, 0x2 ;  /* 0x00000006000e7c11 */ /* 0x040fe2000f8010ff */
[----:B--2---:R-:W-:Y:S01]  /*54b50*/  IMAD.U32 R139, RZ, RZ, UR46 ;  /* 0x0000002eff8b7e24 */ /* 0x004fe2000f8e00ff */
[----:B------:R-:W-:Y:S02]  /*54b60*/  UMOV UR46, UR47 ;  /* 0x0000002f002e7c82 */ /* 0x000fe40008000000 */
[----:B------:R-:W-:Y:S01]  /*54b70*/  LEA.HI.X.SX32 R15, R0, UR7, 0x2, P0 ;  /* 0x00000007000f7c11 */ /* 0x000fe200080f16ff */
[----:B------:R-:W-:Y:S01]  /*54b80*/  VIADD R0, R252, 0x81 ;  /* 0x00000081fc007836 */ /* 0x000fe20000000000 */
[----:B------:R-:W2:Y:S01]  /*54b90*/  LDCU.64 UR6, c[0x0][0x398] ;  /* 0x00007300ff0677ac */ /* 0x000ea20008000a00 */
[----:B------:R-:W-:-:S03]  /*54ba0*/  LEA R12, P0, R13, UR4, 0x2 ;  /* 0x000000040d0c7c11 */ /* 0x000fc6000f8010ff */
[----:B------:R-:W-:Y:S01]  /*54bb0*/  ISETP.GE.AND P1, PT, R0, UR46, PT ;  /* 0x0000002e00007c0c */ /* 0x000fe2000bf26270 */
[----:B------:R-:W1:Y:S01]  /*54bc0*/  LDCU UR46, c[0x0][0x398] ;  /* 0x00007300ff2e77ac */ /* 0x000e620008000800 */
[----:B------:R-:W-:Y:S02]  /*54bd0*/  LEA.HI.X.SX32 R13, R13, UR5, 0x2, P0 ;  /* 0x000000050d0d7c11 */ /* 0x000fe400080f16ff */
[----:B------:R-:W-:Y:S01]  /*54be0*/  ISETP.LT.AND P3, PT, R195, UR30, !P1 ;  /* 0x0000001ec3007c0c */ /* 0x000fe2000cf61270 */
[----:B------:R-:W1:Y:S01]  /*54bf0*/  LDCU.64 UR4, c[0x0][0x398] ;  /* 0x00007300ff0477ac */ /* 0x000e620008000a00 */
[----:B------:R-:W-:Y:S01]  /*54c00*/  ISETP.GE.AND P0, PT, R31, UR10, PT ;  /* 0x0000000a1f007c0c */ /* 0x000fe2000bf06270 */
[----:B------:R-:W-:Y:S01]  /*54c10*/  VIADD R31, R252, 0x7f ;  /* 0x0000007ffc1f7836 */ /* 0x000fe20000000000 */
[----:B----4-:R-:W-:Y:S01]  /*54c20*/  ISETP.LT.AND P2, PT, R196, UR8, !P1 ;  /* 0x00000008c4007c0c */ /* 0x010fe2000cf41270 */
[----:B------:R-:W4:Y:S01]  /*54c30*/  LDCU.64 UR10, c[0x0][0x398] ;  /* 0x00007300ff0a77ac */ /* 0x000f220008000a00 */
[----:B------:R-:W-:Y:S01]  /*54c40*/  LEA R0, R32, UR42, 0x4 ;  /* 0x0000002a20007c11 */ /* 0x000fe2000f8e20ff */
[----:B------:R-:W1:Y:S01]  /*54c50*/  LDCU UR47, c[0x0][0x398] ;  /* 0x00007300ff2f77ac */ /* 0x000e620008000800 */
[----:B------:R-:W1:Y:S09]  /*54c60*/  LDCU UR30, c[0x0][0x398] ;  /* 0x00007300ff1e77ac */ /* 0x000e720008000800 */
[----:B------:R-:W-:Y:S01]  /*54c70*/  @P2 LOP3.LUT R2, R2, 0x80000, RZ, 0xfc, !PT ;  /* 0x0008000002022812 */ /* 0x000fe200078efcff */
[----:B------:R-:W1:Y:S01]  /*54c80*/  LDCU UR42, c[0x0][0x398] ;  /* 0x00007300ff2a77ac */ /* 0x000e620008000800 */
[----:B------:R-:W-:-:S02]  /*54c90*/  ISETP.LT.AND P2, PT, R138, UR31, !P1 ;  /* 0x0000001f8a007c0c */ /* 0x000fc4000cf41270 */
[----:B------:R-:W-:Y:S01]  /*54ca0*/  LOP3.LUT R2, R2, 0xfffbffff, RZ, 0xc0, !PT ;  /* 0xfffbffff02027812 */ /* 0x000fe200078ec0ff */
[----:B------:R-:W1:Y:S01]  /*54cb0*/  LDCU UR31, c[0x0][0x398] ;  /* 0x00007300ff1f77ac */ /* 0x000e620008000800 */
[----:B--2---:R-:W-:Y:S02]  /*54cc0*/  ISETP.LT.AND P1, PT, R137, UR6, !P1 ;  /* 0x0000000689007c0c */ /* 0x004fe4000cf21270 */
[----:B------:R-:W-:Y:S01]  /*54cd0*/  @P3 LOP3.LUT R2, R2, 0x40000, RZ, 0xfc, !PT ;  /* 0x0004000002023812 */ /* 0x000fe200078efcff */
[----:B----4-:R-:W-:Y:S02]  /*54ce0*/  UMOV UR74, UR10 ;  /* 0x0000000a004a7c82 */ /* 0x010fe40008000000 */
[----:B------:R-:W-:Y:S02]  /*54cf0*/  MOV.SPILL R141, UR74 ;  /* 0x0000004a008d7c02 */ /* 0x000fe40009000f00 */
[----:B------:R-:W-:Y:S01]  /*54d00*/  LOP3.LUT R2, R2, 0xfffdffff, RZ, 0xc0, !PT ;  /* 0xfffdffff02027812 */ /* 0x000fe200078ec0ff */
[----:B------:R-:W2:Y:S03]  /*54d10*/  LDCU UR74, c[0x0][0x398] ;  /* 0x00007300ff4a77ac */ /* 0x000ea60008000800 */
[----:B------:R-:W-:-:S02]  /*54d20*/  @P2 LOP3.LUT R2, R2, 0x20000, RZ, 0xfc, !PT ;  /* 0x0002000002022812 */ /* 0x000fc400078efcff */
[----:B------:R-:W-:Y:S01]  /*54d30*/  ISETP.LT.AND P2, PT, R196, UR64, !P0 ;  /* 0x00000040c4007c0c */ /* 0x000fe2000c741270 */
[----:B------:R-:W4:Y:S01]  /*54d40*/  LDCU UR64, c[0x0][0x398] ;  /* 0x00007300ff4077ac */ /* 0x000f220008000800 */
[----:B------:R-:W-:-:S04]  /*54d50*/  LOP3.LUT R2, R2, 0xfffeffff, RZ, 0xc0, !PT ;  /* 0xfffeffff02027812 */ /* 0x000fc800078ec0ff */
[----:B------:R-:W-:Y:S02]  /*54d60*/  @P1 LOP3.LUT R2, R2, 0x10000, RZ, 0xfc, !PT ;  /* 0x0001000002021812 */ /* 0x000fe400078efcff */
[----:B------:R-:W-:Y:S02]  /*54d70*/  ISETP.LT.AND P1, PT, R195, UR13, !P0 ;  /* 0x0000000dc3007c0c */ /* 0x000fe4000c721270 */
[----:B------:R-:W-:-:S04]  /*54d80*/  LOP3.LUT R2, R2, 0xffff7fff, RZ, 0xc0, !PT ;  /* 0xffff7fff02027812 */ /* 0x000fc800078ec0ff */
[----:B------:R-:W-:-:S04]  /*54d90*/  @P2 LOP3.LUT R2, R2, 0x8000, RZ, 0xfc, !PT ;  /* 0x0000800002022812 */ /* 0x000fc800078efcff */
[----:B------:R-:W-:-:S04]  /*54da0*/  LOP3.LUT R2, R2, 0xffffbfff, RZ, 0xc0, !PT ;  /* 0xffffbfff02027812 */ /* 0x000fc800078ec0ff */
[----:B------:R-:W-:Y:S02]  /*54db0*/  @P1 LOP3.LUT R2, R2, 0x4000, RZ, 0xfc, !PT ;  /* 0x0000400002021812 */ /* 0x000fe400078efcff */
[----:B------:R-:W-:Y:S01]  /*54dc0*/  ISETP.LT.AND P1, PT, R138, UR12, !P0 ;  /* 0x0000000c8a007c0c */ /* 0x000fe2000c721270 */
[----:B------:R-:W2:Y:S01]  /*54dd0*/  LDCU.64 UR12, c[0x0][0x398] ;  /* 0x00007300ff0c77ac */ /* 0x000ea20008000a00 */
[----:B-1----:R-:W-:Y:S02]  /*54de0*/  ISETP.LT.AND P0, PT, R137, UR4, !P0 ;  /* 0x0000000489007c0c */ /* 0x002fe4000c701270 */
[----:B------:R-:W-:Y:S01]  /*54df0*/  LOP3.LUT R2, R2, 0xffffdfff, RZ, 0xc0, !PT ;  /* 0xffffdfff02027812 */ /* 0x000fe200078ec0ff */
[----:B------:R-:W-:Y:S01]  /*54e00*/  UMOV UR4, UR11 ;  /* 0x0000000b00047c82 */ /* 0x000fe20008000000 */
[----:B------:R-:W1:Y:S07]  /*54e10*/  LDCU.64 UR10, c[0x0][0x398] ;  /* 0x00007300ff0a77ac */ /* 0x000e6e0008000a00 */
[----:B------:R-:W-:-:S04]  /*54e20*/  @P1 LOP3.LUT R2, R2, 0x2000, RZ, 0xfc, !PT ;  /* 0x0000200002021812 */ /* 0x000fc800078efcff */
[----:B------:R-:W-:-:S04]  /*54e30*/  LOP3.LUT R2, R2, 0xffffefff, RZ, 0xc0, !PT ;  /* 0xffffefff02027812 */ /* 0x000fc800078ec0ff */
[----:B------:R-:W-:Y:S02]  /*54e40*/  @P0 LOP3.LUT R2, R2, 0x1000, RZ, 0xfc, !PT ;  /* 0x0000100002020812 */ /* 0x000fe400078efcff */
[----:B------:R-:W-:Y:S01]  /*54e50*/  ISETP.GE.AND P0, PT, R31, UR4, PT ;  /* 0x000000041f007c0c */ /* 0x000fe2000bf06270 */
[----:B------:R-:W-:Y:S01]  /*54e60*/  VIADD R31, R252, 0x7e ;  /* 0x0000007efc1f7836 */ /* 0x000fe20000000000 */
[----:B------:R-:W-:Y:S02]  /*54e70*/  LOP3.LUT R2, R2, 0xfffff7ff, RZ, 0xc0, !PT ;  /* 0xfffff7ff02027812 */ /* 0x000fe400078ec0ff */
[----:B------:R-:W-:Y:S01]  /*54e80*/  ISETP.LT.AND P3, PT, R196, UR62, !P0 ;  /* 0x0000003ec4007c0c */ /* 0x000fe2000c761270 */
[----:B------:R-:W1:Y:S01]  /*54e90*/  LDCU UR62, c[0x0][0x398] ;  /* 0x00007300ff3e77ac */ /* 0x000e620008000800 */
[----:B------:R-:W-:Y:S02]  /*54ea0*/  ISETP.LT.AND P2, PT, R195, UR22, !P0 ;  /* 0x00000016c3007c0c */ /* 0x000fe4000c741270 */
[----:B------:R-:W-:Y:S01]  /*54eb0*/  ISETP.LT.AND P1, PT, R138, UR63, !P0 ;  /* 0x0000003f8a007c0c */ /* 0x000fe2000c721270 */
[----:B------:R-:W1:Y:S01]  /*54ec0*/  LDCU UR63, c[0x0][0x398] ;  /* 0x00007300ff3f77ac */ /* 0x000e620008000800 */
[----:B--2---:R-:W-:Y:S01]  /*54ed0*/  ISETP.LT.AND P0, PT, R137, UR12, !P0 ;  /* 0x0000000c89007c0c */ /* 0x004fe2000c701270 */
[----:B------:R-:W2:Y:S06]  /*54ee0*/  LDCU UR22, c[0x0][0x398] ;  /* 0x00007300ff1677ac */ /* 0x000eac0008000800 */
[----:B------:R-:W-:Y:S01]  /*54ef0*/  @P3 LOP3.LUT R2, R2, 0x800, RZ, 0xfc, !PT ;  /* 0x0000080002023812 */ /* 0x000fe200078efcff */
[----:B------:R-:W1:Y:S03]  /*54f00*/  LDCU UR12, c[0x0][0x398] ;  /* 0x00007300ff0c77ac */ /* 0x000e660008000800 */
[----:B------:R-:W-:-:S04]  /*54f10*/  LOP3.LUT R2, R2, 0xfffffbff, RZ, 0xc0, !PT ;  /* 0xfffffbff02027812 */ /* 0x000fc800078ec0ff */
[----:B------:R-:W-:-:S04]  /*54f20*/  @P2 LOP3.LUT R2, R2, 0x400, RZ, 0xfc, !PT ;  /* 0x0000040002022812 */ /* 0x000fc800078efcff */
[----:B------:R-:W-:-:S04]  /*54f30*/  LOP3.LUT R2, R2, 0xfffffdff, RZ, 0xc0, !PT ;  /* 0xfffffdff02027812 */ /* 0x000fc800078ec0ff */
[----:B------:R-:W-:-:S04]  /*54f40*/  @P1 LOP3.LUT R2, R2, 0x200, RZ, 0xfc, !PT ;  /* 0x0000020002021812 */ /* 0x000fc800078efcff */
[----:B------:R-:W-:-:S04]  /*54f50*/  LOP3.LUT R2, R2, 0xfffffeff, RZ, 0xc0, !PT ;  /* 0xfffffeff02027812 */ /* 0x000fc800078ec0ff */
[----:B------:R-:W-:Y:S02]  /*54f60*/  @P0 LOP3.LUT R2, R2, 0x100, RZ, 0xfc, !PT ;  /* 0x0000010002020812 */ /* 0x000fe400078efcff */
[----:B------:R-:W-:Y:S01]  /*54f70*/  ISETP.GE.AND P0, PT, R31, UR9, PT ;  /* 0x000000091f007c0c */ /* 0x000fe2000bf06270 */
[----:B------:R-:W-:Y:S01]  /*54f80*/  VIADD R31, R252, 0x7d ;  /* 0x0000007dfc1f7836 */ /* 0x000fe20000000000 */
[----:B------:R-:W-:Y:S01]  /*54f90*/  LOP3.LUT R2, R2, 0xffffff7f, RZ, 0xc0, !PT ;  /* 0xffffff7f02027812 */ /* 0x000fe200078ec0ff */
[----:B------:R-:W2:Y:S01]  /*54fa0*/  LDCU.64 UR8, c[0x0][0x398] ;  /* 0x00007300ff0877ac */ /* 0x000ea20008000a00 */
[----:B------:R-:W-:Y:S02]  /*54fb0*/  ISETP.LT.AND P3, PT, R196, UR21, !P0 ;  /* 0x00000015c4007c0c */ /* 0x000fe4000c761270 */
[----:B------:R-:W-:Y:S01]  /*54fc0*/  ISETP.LT.AND P2, PT, R195, UR60, !P0 ;  /* 0x0000003cc3007c0c */ /* 0x000fe2000c741270 */
[----:B------:R-:W2:Y:S01]  /*54fd0*/  LDCU UR21, c[0x0][0x398] ;  /* 0x00007300ff1577ac */ /* 0x000ea20008000800 */
[----:B------:R-:W-:-:S02]  /*54fe0*/  ISETP.LT.AND P1, PT, R138, UR61, !P0 ;  /* 0x0000003d8a007c0c */ /* 0x000fc4000c721270 */
[----:B-1----:R-:W-:Y:S01]  /*54ff0*/  ISETP.LT.AND P0, PT, R137, UR10, !P0 ;  /* 0x0000000a89007c0c */ /* 0x002fe2000c701270 */
[----:B------:R-:W1:Y:S01]  /*55000*/  LDCU UR61, c[0x0][0x398] ;  /* 0x00007300ff3d77ac */ /* 0x000e620008000800 */
[----:B------:R-:W1:Y:S05]  /*55010*/  LDCU UR60, c[0x0][0x398] ;  /* 0x00007300ff3c77ac */ /* 0x000e6a0008000800 */
        /* <DEDUP_REMOVED lines=11> */
[----:B------:R-:W1:Y:S01]  /*550d0*/  LDCU.64 UR6, c[0x0][0x398] ;  /* 0x00007300ff0677ac */ /* 0x000e620008000a00 */
[----:B------:R-:W-:Y:S02]  /*550e0*/  ISETP.LT.AND P3, PT, R196, UR19, !P0 ;  /* 0x00000013c4007c0c */ /* 0x000fe4000c761270 */
[----:B------:R-:W-:Y:S01]  /*550f0*/  ISETP.LT.AND P2, PT, R195, UR39, !P0 ;  /* 0x00000027c3007c0c */ /* 0x000fe2000c741270 */
[----:B------:R-:W1:Y:S01]  /*55100*/  LDCU UR19, c[0x0][0x398] ;  /* 0x00007300ff1377ac */ /* 0x000e620008000800 */
[----:B------:R-:W-:-:S02]  /*55110*/  ISETP.LT.AND P1, PT, R138, UR20, !P0 ;  /* 0x000000148a007c0c */ /* 0x000fc4000c721270 */
[----:B--2---:R-:W-:Y:S01]  /*55120*/  ISETP.LT.AND P0, PT, R137, UR8, !P0 ;  /* 0x0000000889007c0c */ /* 0x004fe2000c701270 */
[----:B------:R-:W2:Y:S01]  /*55130*/  LDCU UR20, c[0x0][0x398] ;  /* 0x00007300ff1477ac */ /* 0x000ea20008000800 */
[----:B------:R-:W1:Y:S05]  /*55140*/  LDCU UR8, c[0x0][0x398] ;  /* 0x00007300ff0877ac */ /* 0x000e6a0008000800 */
[----:B------:R-:W-:-:S04]  /*55150*/  @P3 LOP3.LUT R2, R2, 0x8, RZ, 0xfc, !PT ;  /* 0x0000000802023812 */ /* 0x000fc800078efcff */
[----:B------:R-:W-:-:S04]  /*55160*/  LOP3.LUT R2, R2, 0xfffffffb, RZ, 0xc0, !PT ;  /* 0xfffffffb02027812 */ /* 0x000fc800078ec0ff */
[----:B------:R-:W-:-:S04]  /*55170*/  @P2 LOP3.LUT R2, R2, 0x4, RZ, 0xfc, !PT ;  /* 0x0000000402022812 */ /* 0x000fc800078efcff */
[----:B------:R-:W-:-:S04]  /*55180*/  LOP3.LUT R2, R2, 0xfffffffd, RZ, 0xc0, !PT ;  /* 0xfffffffd02027812 */ /* 0x000fc800078ec0ff */
[----:B------:R-:W-:-:S04]  /*55190*/  @P1 LOP3.LUT R2, R2, 0x2, RZ, 0xfc, !PT ;  /* 0x0000000202021812 */ /* 0x000fc800078efcff */
[----:B------:R-:W-:-:S04]  /*551a0*/  LOP3.LUT R2, R2, 0xfffffffe, RZ, 0xc0, !PT ;  /* 0xfffffffe02027812 */ /* 0x000fc800078ec0ff */
[----:B------:R-:W-:Y:S02]  /*551b0*/  @P0 LOP3.LUT R2, R2, 0x1, RZ, 0xfc, !PT ;  /* 0x0000000102020812 */ /* 0x000fe400078efcff */
[----:B------:R-:W-:Y:S01]  /*551c0*/  ISETP.GE.AND P0, PT, R31, UR5, PT ;  /* 0x000000051f007c0c */ /* 0x000fe2000bf06270 */
[----:B------:R-:W2:Y:S01]  /*551d0*/  LDCU.64 UR4, c[0x0][0x398] ;  /* 0x00007300ff0477ac */ /* 0x000ea20008000a00 */
[----:B------:R-:W-:Y:S02]  /*551e0*/  IADD3 R31, PT, PT, R252, 0x7b, RZ ;  /* 0x0000007bfc1f7810 */ /* 0x000fe40007ffe0ff */
[----:B------:R-:W-:Y:S01]  /*551f0*/  ISETP.LT.AND P3, PT, R196, UR17, !P0 ;  /* 0x00000011c4007c0c */ /* 0x000fe2000c761270 */
[----:B------:R-:W2:Y:S01]  /*55200*/  LDCU UR17, c[0x0][0x398] ;  /* 0x00007300ff1177ac */ /* 0x000ea20008000800 */
[----:B------:R-:W-:Y:S02]  /*55210*/  ISETP.LT.AND P2, PT, R195, UR16, !P0 ;  /* 0x00000010c3007c0c */ /* 0x000fe4000c741270 */
[----:B------:R-:W-:Y:S01]  /*55220*/  ISETP.LT.AND P1, PT, R138, UR18, !P0 ;  /* 0x000000128a007c0c */ /* 0x000fe2000c721270 */
[----:B------:R-:W2:Y:S01]  /*55230*/  LDCU UR18, c[0x0][0x398] ;  /* 0x00007300ff1277ac */ /* 0x000ea20008000800 */
[----:B-1----:R-:W-:Y:S01]  /*55240*/  ISETP.LT.AND P0, PT, R137, UR6, !P0 ;  /* 0x0000000689007c0c */ /* 0x002fe2000c701270 */
[----:B------:R-:W1:Y:S06]  /*55250*/  LDCU UR16, c[0x0][0x398] ;  /* 0x00007300ff1077ac */ /* 0x000e6c0008000800 */
        /* <DEDUP_REMOVED lines=11> */
[----:B------:R-:W1:Y:S01]  /*55310*/  LDCU UR13, c[0x0][0x398] ;  /* 0x00007300ff0d77ac */ /* 0x000e620008000800 */
[----:B------:R-:W-:Y:S02]  /*55320*/  ISETP.LT.AND P3, PT, R196, UR14, !P0 ;  /* 0x0000000ec4007c0c */ /* 0x000fe4000c761270 */
[----:B------:R-:W-:Y:S01]  /*55330*/  ISETP.LT.AND P2, PT, R195, UR38, !P0 ;  /* 0x00000026c3007c0c */ /* 0x000fe2000c741270 */
[----:B------:R-:W1:Y:S01]  /*55340*/  LDCU.64 UR38, c[0x0][0x398] ;  /* 0x00007300ff2677ac */ /* 0x000e620008000a00 */
[----:B------:R-:W-:-:S02]  /*55350*/  ISETP.LT.AND P1, PT, R138, UR15, !P0 ;  /* 0x0000000f8a007c0c */ /* 0x000fc4000c721270 */
[----:B--2---:R-:W-:Y:S01]  /*55360*/  ISETP.LT.AND P0, PT, R137, UR4, !P0 ;  /* 0x0000000489007c0c */ /* 0x004fe2000c701270 */
[----:B------:R-:W2:Y:S01]  /*55370*/  LDCU UR14, c[0x0][0x398] ;  /* 0x00007300ff0e77ac */ /* 0x000ea20008000800 */
        /* <DEDUP_REMOVED lines=12> */
[----:B------:R-:W2:Y:S01]  /*55440*/  LDCU UR11, c[0x0][0x398] ;  /* 0x00007300ff0b77ac */ /* 0x000ea20008000800 */
[----:B------:R-:W-:Y:S02]  /*55450*/  ISETP.LT.AND P3, PT, R196, UR57, !P0 ;  /* 0x00000039c4007c0c */ /* 0x000fe4000c761270 */
[----:B------:R-:W-:Y:S01]  /*55460*/  ISETP.LT.AND P2, PT, R195, UR41, !P0 ;  /* 0x00000029c3007c0c */ /* 0x000fe2000c741270 */
[----:B------:R-:W2:Y:S01]  /*55470*/  LDCU UR57, c[0x0][0x398] ;  /* 0x00007300ff3977ac */ /* 0x000ea20008000800 */
[----:B------:R-:W-:-:S02]  /*55480*/  ISETP.LT.AND P1, PT, R138, UR40, !P0 ;  /* 0x000000288a007c0c */ /* 0x000fc4000c721270 */
[----:B-1----:R-:W-:Y:S01]  /*55490*/  ISETP.LT.AND P0, PT, R137, UR38, !P0 ;  /* 0x0000002689007c0c */ /* 0x002fe2000c701270 */
[----:B------:R-:W1:Y:S06]  /*554a0*/  LDCU.64 UR40, c[0x0][0x398] ;  /* 0x00007300ff2877ac */ /* 0x000e6c0008000a00 */
        /* <DEDUP_REMOVED lines=13> */
[----:B------:R-:W2:Y:S01]  /*55580*/  LDCU.64 UR32, c[0x0][0x398] ;  /* 0x00007300ff2077ac */ /* 0x000ea20008000a00 */
[----:B------:R-:W-:-:S02]  /*55590*/  ISETP.LT.AND P1, PT, R138, UR56, !P0 ;  /* 0x000000388a007c0c */ /* 0x000fc4000c721270 */
[----:B-1----:R-:W-:Y:S01]  /*555a0*/  ISETP.LT.AND P0, PT, R137, UR40, !P0 ;  /* 0x0000002889007c0c */ /* 0x002fe2000c701270 */
[----:B------:R-:W1:Y:S06]  /*555b0*/  LDCU UR56, c[0x0][0x398] ;  /* 0x00007300ff3877ac */ /* 0x000e6c0008000800 */
        /* <DEDUP_REMOVED lines=16> */
[----:B------:R-:W2:Y:S06]  /*556c0*/  LDCU UR55, c[0x0][0x398] ;  /* 0x00007300ff3777ac */ /* 0x000eac0008000800 */
        /* <DEDUP_REMOVED lines=64> */
[----:B------:R-:W2:Y:S02]  /*55ad0*/  LDCU.64 UR32, c[0x0][0x398] ;  /* 0x00007300ff2077ac */ /* 0x000ea40008000a00 */
        /* <DEDUP_REMOVED lines=24> */
[----:B------:R-:W2:Y:S06]  /*55c60*/  LDCU.64 UR24, c[0x0][0x398] ;  /* 0x00007300ff1877ac */ /* 0x000eac0008000a00 */
        /* <DEDUP_REMOVED lines=13> */
[----:B------:R-:W1:Y:S01]  /*55d40*/  LDCU UR59, c[0x0][0x398] ;  /* 0x00007300ff3b77ac */ /* 0x000e620008000800 */
        /* <DEDUP_REMOVED lines=12> */
[----:B------:R-:W-:Y:S02]  /*55e10*/  LOP3.LUT R28, R28, 0xfff7ffff, RZ, 0xc0, !PT ;  /* 0xfff7ffff1c1c7812 */ /* 0x000fe400078ec0ff */
[----:B---3--:R-:W-:Y:S01]  /*55e20*/  ISETP.LT.AND P3, PT, R196, UR27, !P0 ;  /* 0x0000001bc4007c0c */ /* 0x008fe2000c761270 */
[----:B------:R-:W3:Y:S01]  /*55e30*/  LDCU.64 UR26, c[0x0][0x398] ;  /* 0x00007300ff1a77ac */ /* 0x000ee20008000a00 */
[----:B------:R-:W-:Y:S02]  /*55e40*/  ISETP.LT.AND P2, PT, R195, UR28, !P0 ;  /* 0x0000001cc3007c0c */ /* 0x000fe4000c741270 */
[----:B------:R-:W-:Y:S01]  /*55e50*/  ISETP.LT.AND P1, PT, R138, UR29, !P0 ;  /* 0x0000001d8a007c0c */ /* 0x000fe2000c721270 */
[----:B------:R-:W2:Y:S01]  /*55e60*/  LDCU.64 UR28, c[0x0][0x398] ;  /* 0x00007300ff1c77ac */ /* 0x000ea20008000a00 */
[----:B-1----:R-:W-:-:S07]  /*55e70*/  ISETP.LT.AND P0, PT, R137, UR34, !P0 ;  /* 0x0000002289007c0c */ /* 0x002fce000c701270 */
        /* <DEDUP_REMOVED lines=15> */
[----:B---3--:R-:W-:Y:S01]  /*55f70*/  ISETP.LT.AND P0, PT, R137, UR26, !P0 ;  /* 0x0000001a89007c0c */ /* 0x008fe2000c701270 */
[----:B------:R-:W3:Y:S01]  /*55f80*/  LDCU UR69, c[0x0][0x398] ;  /* 0x00007300ff4577ac */ /* 0x000ee20008000800 */
        /* <DEDUP_REMOVED lines=32> */
[----:B-1----:R-:W-:-:S02]  /*56190*/  ISETP.LT.AND P1, PT, R138, UR75, !P0 ;  /* 0x0000004b8a007c0c */ /* 0x002fc4000c721270 */
[----:B------:R-:W-:Y:S01]  /*561a0*/  ISETP.LT.AND P0, PT, R137, UR32, !P0 ;  /* 0x0000002089007c0c */ /* 0x000fe2000c701270 */
        /* <DEDUP_REMOVED lines=11> */
[----:B------:R-:W3:Y:S01]  /*56260*/  LDCU.64 UR34, c[0x0][0x398] ;  /* 0x00007300ff2277ac */ /* 0x000ee20008000a00 */
[----:B--2---:R-:W-:Y:S02]  /*56270*/  ISETP.LT.AND P3, PT, R196, UR74, !P0 ;  /* 0x0000004ac4007c0c */ /* 0x004fe4000c761270 */
[----:B-1----:R-:W-:Y:S02]  /*56280*/  ISETP.LT.AND P2, PT, R195, UR75, !P0 ;  /* 0x0000004bc3007c0c */ /* 0x002fe4000c741270 */
[----:B------:R-:W-:Y:S01]  /*56290*/  ISETP.LT.AND P1, PT, R138, UR71, !P0 ;  /* 0x000000478a007c0c */ /* 0x000fe2000c721270 */
[----:B------:R-:W1:Y:S01]  /*562a0*/  LDCU UR71, c[0x0][0x398] ;  /* 0x00007300ff4777ac */ /* 0x000e620008000800 */
[----:B------:R-:W-:-:S07]  /*562b0*/  ISETP.LT.AND P0, PT, R137, UR24, !P0 ;  /* 0x0000001889007c0c */ /* 0x000fce000c701270 */
        /* <DEDUP_REMOVED lines=12> */
[----:B------:R-:W1:Y:S01]  /*56380*/  LDCU UR65, c[0x0][0x398] ;  /* 0x00007300ff4177ac */ /* 0x000e620008000800 */
[----:B------:R-:W-:-:S02]  /*56390*/  ISETP.LT.AND P1, PT, R138, UR47, !P0 ;  /* 0x0000002f8a007c0c */ /* 0x000fc4000c721270 */
[----:B---3--:R-:W-:Y:S01]  /*563a0*/  ISETP.LT.AND P0, PT, R137, UR34, !P0 ;  /* 0x0000002289007c0c */ /* 0x008fe2000c701270 */
[----:B------:R-:W3:Y:S06]  /*563b0*/  LDCU UR34, c[0x0][0x398] ;  /* 0x00007300ff2277ac */ /* 0x000eec0008000800 */
[----:B------:R-:W-:Y:S01]  /*563c0*/  @P3 LOP3.LUT R27, R27, 0x80000000, RZ, 0xfc, !PT ;  /* 0x800000001b1b3812 */ /* 0x000fe200078efcff */
[----:B--2---:R-:W-:-:S03]  /*563d0*/  UMOV UR23, UR26 ;  /* 0x0000001a00177c82 */ /* 0x004fc60008000000 */
[----:B------:R-:W-:Y:S01]  /*563e0*/  LOP3.LUT R27, R27, 0xbfffffff, RZ, 0xc0, !PT ;  /* 0xbfffffff1b1b7812 */ /* 0x000fe200078ec0ff */
[----:B------:R-:W-:Y:S01]  /*563f0*/  UMOV UR46, UR27 ;  /* 0x0000001b002e7c82 */ /* 0x000fe20008000000 */
[----:B------:R-:W2:Y:S02]  /*56400*/  LDCU.64 UR26, c[0x0][0x398] ;  /* 0x00007300ff1a77ac */ /* 0x000ea40008000a00 */
        /* <DEDUP_REMOVED lines=11> */
[----:B------:R-:W2:Y:S01]  /*564c0*/  LDCU.64 UR30, c[0x0][0x398] ;  /* 0x00007300ff1e77ac */ /* 0x000ea20008000a00 */
[----:B------:R-:W-:-:S02]  /*564d0*/  ISETP.LT.AND P1, PT, R138, UR42, !P0 ;  /* 0x0000002a8a007c0c */ /* 0x000fc4000c721270 */
[----:B------:R-:W-:-:S07]  /*564e0*/  ISETP.LT.AND P0, PT, R137, UR23, !P0 ;  /* 0x0000001789007c0c */ /* 0x000fce000c701270 */
[----:B------:R-:W-:-:S04]  /*564f0*/  @P3 LOP3.LUT R27, R27, 0x8000000, RZ, 0xfc, !PT ;  /* 0x080000001b1b3812 */ /* 0x000fc800078efcff */
[----:B------:R-:W-:Y:S01]  /*56500*/  LOP3.LUT R27, R27, 0xfbffffff, RZ, 0xc0, !PT ;  /* 0xfbffffff1b1b7812 */ /* 0x000fe200078ec0ff */
[----:B-1----:R-:W-:Y:S01]  /*56510*/  UMOV UR23, UR28 ;  /* 0x0000001c00177c82 */ /* 0x002fe20008000000 */
[----:B------:R-:W-:Y:S01]  /*56520*/  UMOV UR39, UR29 ;  /* 0x0000001d00277c82 */ /* 0x000fe20008000000 */
[----:B------:R-:W1:Y:S01]  /*56530*/  LDCU.64 UR28, c[0x0][0x398] ;  /* 0x00007300ff1c77ac */ /* 0x000e620008000a00 */
[----:B------:R-:W-:Y:S01]  /*56540*/  @P2 LOP3.LUT R27, R27, 0x4000000, RZ, 0xfc, !PT ;  /* 0x040000001b1b2812 */ /* 0x000fe200078efcff */
[----:B--2---:R-:W-:-:S03]  /*56550*/  UMOV UR77, UR31 ;  /* 0x0000001f004d7c82 */ /* 0x004fc60008000000 */
        /* <DEDUP_REMOVED lines=9> */
[----:B------:R-:W-:Y:S02]  /*565f0*/  ISETP.LT.AND P2, PT, R195, UR67, !P0 ;  /* 0x00000043c3007c0c */ /* 0x000fe4000c741270 */
[----:B----4-:R-:W-:Y:S01]  /*56600*/  ISETP.LT.AND P1, PT, R138, UR64, !P0 ;  /* 0x000000408a007c0c */ /* 0x010fe2000c721270 */
[----:B------:R-:W4:Y:S01]  /*56610*/  LDCU UR64, c[0x0][0x398] ;  /* 0x00007300ff4077ac */ /* 0x000f220008000800 */
[----:B------:R-:W-:Y:S01]  /*56620*/  ISETP.LT.AND P0, PT, R137, UR23, !P0 ;  /* 0x0000001789007c0c */ /* 0x000fe2000c701270 */
[----:B------:R-:W-:Y:S01]  /*56630*/  UMOV UR23, UR30 ;  /* 0x0000001e00177c82 */ /* 0x000fe20008000000 */
[----:B------:R-:W1:Y:S05]  /*56640*/  LDCU.64 UR30, c[0x0][0x398] ;  /* 0x00007300ff1e77ac */ /* 0x000e6a0008000a00 */
        /* <DEDUP_REMOVED lines=9> */
[----:B------:R-:W-:Y:S01]  /*566e0*/  LOP3.LUT R27, R27, 0xfff7ffff, RZ, 0xc0, !PT ;  /* 0xfff7ffff1b1b7812 */ /* 0x000fe200078ec0ff */
[----:B------:R-:W-:Y:S01]  /*566f0*/  VIADD R31, R252, 0x68 ;  /* 0x00000068fc1f7836 */ /* 0x000fe20000000000 */
[----:B-1----:R-:W-:Y:S02]  /*56700*/  ISETP.LT.AND P3, PT, R196, UR28, !P0 ;  /* 0x0000001cc4007c0c */ /* 0x002fe4000c761270 */
[----:B------:R-:W-:Y:S01]  /*56710*/  ISETP.LT.AND P2, PT, R195, UR72, !P0 ;  /* 0x00000048c3007c0c */ /* 0x000fe2000c741270 */
[----:B------:R-:W-:Y:S01]  /*56720*/  UMOV UR72, UR31 ;  /* 0x0000001f00487c82 */ /* 0x000fe20008000000 */
[----:B------:R-:W-:Y:S01]  /*56730*/  ISETP.LT.AND P1, PT, R138, UR68, !P0 ;  /* 0x000000448a007c0c */ /* 0x000fe2000c721270 */
[----:B------:R-:W1:Y:S01]  /*56740*/  LDCU UR68, c[0x0][0x398] ;  /* 0x00007300ff4477ac */ /* 0x000e620008000800 */
        /* <DEDUP_REMOVED lines=13> */
[----:B--2---:R-:W-:Y:S01]  /*56820*/  ISETP.LT.AND P3, PT, R196, UR24, !P0 ;  /* 0x00000018c4007c0c */ /* 0x004fe2000c761270 */
[----:B-1----:R-:W-:Y:S01]  /*56830*/  UMOV UR24, UR30 ;  /* 0x0000001e00187c82 */ /* 0x002fe20008000000 */
[----:B------:R-:W-:Y:S01]  /*56840*/  ISETP.LT.AND P2, PT, R195, UR63, !P0 ;  /* 0x0000003fc3007c0c */ /* 0x000fe2000c741270 */
[----:B------:R-:W-:Y:S01]  /*56850*/  UMOV UR30, UR31 ;  /* 0x0000001f001e7c82 */ /* 0x000fe20008000000 */
[----:B------:R-:W-:-:S02]  /*56860*/  ISETP.LT.AND P1, PT, R138, UR22, !P0 ;  /* 0x000000168a007c0c */ /* 0x000fc4000c721270 */
[----:B------:R-:W-:Y:S01]  /*56870*/  ISETP.LT.AND P0, PT, R137, UR23, !P0 ;  /* 0x0000001789007c0c */ /* 0x000fe2000c701270 */
        /* <DEDUP_REMOVED lines=16> */
[----:B------:R-:W-:Y:S01]  /*56980*/  UMOV UR21, UR32 ;  /* 0x0000002000157c82 */ /* 0x000fe20008000000 */
        /* <DEDUP_REMOVED lines=10> */
[----:B------:R-:W3:Y:S01]  /*56a30*/  LDCU.64 UR28, c[0x0][0x398] ;  /* 0x00007300ff1c77ac */ /* 0x000ee20008000a00 */
[----:B------:R-:W-:Y:S01]  /*56a40*/  LOP3.LUT R27, R27, 0xffffff7f, RZ, 0xc0, !PT ;  /* 0xffffff7f1b1b7812 */ /* 0x000fe200078ec0ff */
[----:B------:R-:W-:Y:S01]  /*56a50*/  VIADD R31, R252, 0x65 ;  /* 0x00000065fc1f7836 */ /* 0x000fe20000000000 */
[----:B--2---:R-:W-:Y:S02]  /*56a60*/  ISETP.LT.AND P3, PT, R196, UR26, !P0 ;  /* 0x0000001ac4007c0c */ /* 0x004fe4000c761270 */
[----:B------:R-:W-:Y:S02]  /*56a70*/  ISETP.LT.AND P2, PT, R195, UR62, !P0 ;  /* 0x0000003ec3007c0c */ /* 0x000fe4000c741270 */
[----:B------:R-:W-:Y:S01]  /*56a80*/  ISETP.LT.AND P1, PT, R138, UR61, !P0 ;  /* 0x0000003d8a007c0c */ /* 0x000fe2000c721270 */
[----:B-1----:R-:W-:Y:S01]  /*56a90*/  UMOV UR61, UR33 ;  /* 0x00000021003d7c82 */ /* 0x002fe20008000000 */
[----:B------:R-:W-:Y:S01]  /*56aa0*/  ISETP.LT.AND P0, PT, R137, UR21, !P0 ;  /* 0x0000001589007c0c */ /* 0x000fe2000c701270 */
[----:B------:R-:W-:Y:S01]  /*56ab0*/  UMOV UR21, UR32 ;  /* 0x0000002000157c82 */ /* 0x000fe20008000000 */
[----:B------:R-:W1:Y:S01]  /*56ac0*/  LDCU UR33, c[0x0][0x398] ;  /* 0x00007300ff2177ac */ /* 0x000e620008000800 */
[----:B------:R-:W2:Y:S04]  /*56ad0*/  LDCU UR32, c[0x0][0x398] ;  /* 0x00007300ff2077ac */ /* 0x000ea80008000800 */
        /* <DEDUP_REMOVED lines=11> */
[----:B---3--:R-:W-:Y:S02]  /*56b90*/  ISETP.LT.AND P3, PT, R196, UR28, !P0 ;  /* 0x0000001cc4007c0c */ /* 0x008fe4000c761270 */
[----:B------:R-:W-:Y:S01]  /*56ba0*/  ISETP.LT.AND P2, PT, R195, UR19, !P0 ;  /* 0x00000013c3007c0c */ /* 0x000fe2000c741270 */
[----:B------:R-:W3:Y:S01]  /*56bb0*/  LDCU UR28, c[0x0][0x398] ;  /* 0x00007300ff1c77ac */ /* 0x000ee20008000800 */
[----:B------:R-:W-:-:S02]  /*56bc0*/  ISETP.LT.AND P1, PT, R138, UR20, !P0 ;  /* 0x000000148a007c0c */ /* 0x000fc4000c721270 */
[----:B------:R-:W-:Y:S01]  /*56bd0*/  ISETP.LT.AND P0, PT, R137, UR21, !P0 ;  /* 0x0000001589007c0c */ /* 0x000fe2000c701270 */
[----:B------:R-:W2:Y:S06]  /*56be0*/  LDCU.64 UR20, c[0x0][0x398] ;  /* 0x00007300ff1477ac */ /* 0x000eac0008000a00 */
[----:B------:R-:W-:-:S04]  /*56bf0*/  @P3 LOP3.LUT R27, R27, 0x8, RZ, 0xfc, !PT ;  /* 0x000000081b1b3812 */ /* 0x000fc800078efcff */
[----:B------:R-:W-:Y:S01]  /*56c00*/  LOP3.LUT R27, R27, 0xfffffffb, RZ, 0xc0, !PT ;  /* 0xfffffffb1b1b7812 */ /* 0x000fe200078ec0ff */
[----:B-1----:R-:W-:Y:S01]  /*56c10*/  UMOV UR19, UR24 ;  /* 0x0000001800137c82 */ /* 0x002fe20008000000 */
[----:B------:R-:W-:Y:S01]  /*56c20*/  UMOV UR26, UR25 ;  /* 0x00000019001a7c82 */ /* 0x000fe20008000000 */
[----:B------:R-:W1:Y:S01]  /*56c30*/  LDCU.64 UR24, c[0x0][0x398] ;  /* 0x00007300ff1877ac */ /* 0x000e620008000a00 */
[----:B------:R-:W-:-:S04]  /*56c40*/  @P2 LOP3.LUT R27, R27, 0x4, RZ, 0xfc, !PT ;  /* 0x000000041b1b2812 */ /* 0x000fc800078efcff */
[----:B------:R-:W-:-:S04]  /*56c50*/  LOP3.LUT R27, R27, 0xfffffffd, RZ, 0xc0, !PT ;  /* 0xfffffffd1b1b7812 */ /* 0x000fc800078ec0ff */
[----:B------:R-:W-:-:S04]  /*56c60*/  @P1 LOP3.LUT R27, R27, 0x2, RZ, 0xfc, !PT ;  /* 0x000000021b1b1812 */ /* 0x000fc800078efcff */
[----:B------:R-:W-:-:S04]  /*56c70*/  LOP3.LUT R27, R27, 0xfffffffe, RZ, 0xc0, !PT ;  /* 0xfffffffe1b1b7812 */ /* 0x000fc800078ec0ff */
[----:B------:R-:W-:Y:S01]  /*56c80*/  @P0 LOP3.LUT R27, R27, 0x1, RZ, 0xfc, !PT ;  /* 0x000000011b1b0812 */ /* 0x000fe200078efcff */
[----:B-1----:R-:W-:Y:S01]  /*56c90*/  UMOV UR75, UR25 ;  /* 0x00000019004b7c82 */ /* 0x002fe20008000000 */
[----:B------:R-:W-:Y:S01]  /*56ca0*/  ISETP.GE.AND P0, PT, R31, UR23, PT ;  /* 0x000000171f007c0c */ /* 0x000fe2000bf06270 */
[----:B------:R-:W-:Y:S01]  /*56cb0*/  VIADD R31, R252, 0x63 ;  /* 0x00000063fc1f7836 */ /* 0x000fe20000000000 */
[----:B------:R-:W1:Y:S01]  /*56cc0*/  LDCU.64 UR22, c[0x0][0x398] ;  /* 0x00007300ff1677ac */ /* 0x000e620008000a00 */
[----:B------:R-:W-:Y:S02]  /*56cd0*/  MOV.SPILL R41, UR75 ;  /* 0x0000004b00297c02 */ /* 0x000fe40009000f00 */
[----:B--2---:R-:W-:Y:S01]  /*56ce0*/  ISETP.LT.AND P3, PT, R196, UR20, !P0 ;  /* 0x00000014c4007c0c */ /* 0x004fe2000c761270 */
[----:B------:R-:W-:Y:S01]  /*56cf0*/  UMOV UR75, UR26 ;  /* 0x0000001a004b7c82 */ /* 0x000fe20008000000 */
[----:B------:R-:W-:Y:S01]  /*56d00*/  ISETP.LT.AND P2, PT, R195, UR60, !P0 ;  /* 0x0000003cc3007c0c */ /* 0x000fe2000c741270 */
[----:B------:R-:W2:Y:S01]  /*56d10*/  LDCU UR25, c[0x0][0x398] ;  /* 0x00007300ff1977ac */ /* 0x000ea20008000800 */
[----:B------:R-:W-:-:S02]  /*56d20*/  ISETP.LT.AND P1, PT, R138, UR18, !P0 ;  /* 0x000000128a007c0c */ /* 0x000fc4000c721270 */
[----:B------:R-:W-:Y:S01]  /*56d30*/  ISETP.LT.AND P0, PT, R137, UR19, !P0 ;  /* 0x0000001389007c0c */ /* 0x000fe2000c701270 */
[----:B------:R-:W2:Y:S06]  /*56d40*/  LDCU.64 UR18, c[0x0][0x398] ;  /* 0x00007300ff1277ac */ /* 0x000eac0008000a00 */
[----:B------:R-:W-:Y:S01]  /*56d50*/  @P3 LOP3.LUT R26, R26, 0x80000000, RZ, 0xfc, !PT ;  /* 0x800000001a1a3812 */ /* 0x000fe200078efcff */
[----:B-1----:R-:W-:Y:S01]  /*56d60*/  UMOV UR20, UR22 ;  /* 0x0000001600147c82 */ /* 0x002fe20008000000 */
[----:B------:R-:W-:Y:S02]  /*56d70*/  UMOV UR62, UR23 ;  /* 0x00000017003e7c82 */ /* 0x000fe40008000000 */
[----:B------:R-:W-:Y:S01]  /*56d80*/  LOP3.LUT R26, R26, 0xbfffffff, RZ, 0xc0, !PT ;  /* 0xbfffffff1a1a7812 */ /* 0x000fe200078ec0ff */
[----:B------:R-:W1:Y:S03]  /*56d90*/  LDCU.64 UR22, c[0x0][0x398] ;  /* 0x00007300ff1677ac */ /* 0x000e660008000a00 */
[----:B------:R-:W-:-:S04]  /*56da0*/  @P2 LOP3.LUT R26, R26, 0x40000000, RZ, 0xfc, !PT ;  /* 0x400000001a1a2812 */ /* 0x000fc800078efcff */
[----:B------:R-:W-:-:S04]  /*56db0*/  LOP3.LUT R26, R26, 0xdfffffff, RZ, 0xc0, !PT ;  /* 0xdfffffff1a1a7812 */ /* 0x000fc800078ec0ff */
[----:B------:R-:W-:-:S04]  /*56dc0*/  @P1 LOP3.LUT R26, R26, 0x20000000, RZ, 0xfc, !PT ;  /* 0x200000001a1a1812 */ /* 0x000fc800078efcff */
[----:B------:R-:W-:Y:S01]  /*56dd0*/  LOP3.LUT R26, R26, 0xefffffff, RZ, 0xc0, !PT ;  /* 0xefffffff1a1a7812 */ /* 0x000fe200078ec0ff */
[----:B-1----:R-:W-:-:S03]  /*56de0*/  UMOV UR63, UR23 ;  /* 0x00000017003f7c82 */ /* 0x002fc60008000000 */
[----:B------:R-:W-:Y:S02]  /*56df0*/  @P0 LOP3.LUT R26, R26, 0x10000000, RZ, 0xfc, !PT ;  /* 0x100000001a1a0812 */ /* 0x000fe400078efcff */
[----:B------:R-:W-:Y:S01]  /*56e00*/  ISETP.GE.AND P0, PT, R31, UR27, PT ;  /* 0x0000001b1f007c0c */ /* 0x000fe2000bf06270 */
[----:B------:R-:W-:Y:S01]  /*56e10*/  VIADD R31, R252, 0x62 ;  /* 0x00000062fc1f7836 */ /* 0x000fe20000000000 */
[----:B------:R-:W-:Y:S01]  /*56e20*/  LOP3.LUT R26, R26, 0xf7ffffff, RZ, 0xc0, !PT ;  /* 0xf7ffffff1a1a7812 */ /* 0x000fe200078ec0ff */
[----:B------:R-:W1:Y:S01]  /*56e30*/  LDCU.64 UR26, c[0x0][0x398] ;  /* 0x00007300ff1a77ac */ /* 0x000e620008000a00 */
[----:B--2---:R-:W-:Y:S02]  /*56e40*/  ISETP.LT.AND P3, PT, R196, UR18, !P0 ;  /* 0x00000012c4007c0c */ /* 0x004fe4000c761270 */
[----:B------:R-:W-:Y:S01]  /*56e50*/  ISETP.LT.AND P2, PT, R195, UR16, !P0 ;  /* 0x00000010c3007c0c */ /* 0x000fe2000c741270 */
[----:B------:R-:W-:Y:S01]  /*56e60*/  UMOV UR18, UR22 ;  /* 0x0000001600127c82 */ /* 0x000fe20008000000 */
[----:B------:R-:W-:Y:S01]  /*56e70*/  ISETP.LT.AND P1, PT, R138, UR17, !P0 ;  /* 0x000000118a007c0c */ /* 0x000fe2000c721270 */
[----:B------:R-:W2:Y:S01]  /*56e80*/  LDCU.64 UR16, c[0x0][0x398] ;  /* 0x00007300ff1077ac */ /* 0x000ea20008000a00 */
        /* <DEDUP_REMOVED lines=13> */
[----:B--2---:R-:W-:Y:S02]  /*56f60*/  ISETP.LT.AND P3, PT, R196, UR16, !P0 ;  /* 0x00000010c4007c0c */ /* 0x004fe4000c761270 */
[----:B------:R-:W-:Y:S01]  /*56f70*/  ISETP.LT.AND P2, PT, R195, UR14, !P0 ;  /* 0x0000000ec3007c0c */ /* 0x000fe2000c741270 */
[----:B------:R-:W-:Y:S01]  /*56f80*/  UMOV UR14, UR24 ;  /* 0x00000018000e7c82 */ /* 0x000fe20008000000 */
[----:B------:R-:W-:Y:S01]  /*56f90*/  ISETP.LT.AND P1, PT, R138, UR15, !P0 ;  /* 0x0000000f8a007c0c */ /* 0x000fe2000c721270 */
[----:B------:R-:W2:Y:S01]  /*56fa0*/  LDCU UR24, c[0x0][0x398] ;  /* 0x00007300ff1877ac */ /* 0x000ea20008000800 */
        /* <DEDUP_REMOVED lines=13> */
[----:B------:R-:W-:Y:S02]  /*57080*/  ISETP.LT.AND P2, PT, R195, UR12, !P0 ;  /* 0x0000000cc3007c0c */ /* 0x000fe4000c741270 */
[----:B------:R-:W-:-:S02]  /*57090*/  ISETP.LT.AND P1, PT, R138, UR13, !P0 ;  /* 0x0000000d8a007c0c */ /* 0x000fc4000c721270 */
[----:B------:R-:W-:Y:S01]  /*570a0*/  ISETP.LT.AND P0, PT, R137, UR14, !P0 ;  /* 0x0000000e89007c0c */ /* 0x000fe2000c701270 */
[----:B------:R-:W1:Y:S06]  /*570b0*/  LDCU.64 UR14, c[0x0][0x398] ;  /* 0x00007300ff0e77ac */ /* 0x000e6c0008000a00 */
[----:B------:R-:W-:-:S04]  /*570c0*/  @P3 LOP3.LUT R26, R26, 0x80000, RZ, 0xfc, !PT ;  /* 0x000800001a1a3812 */ /* 0x000fc800078efcff */
[----:B------:R-:W-:-:S04]  /*570d0*/  LOP3.LUT R26, R26, 0xfffbffff, RZ, 0xc0, !PT ;  /* 0xfffbffff1a1a7812 */ /* 0x000fc800078ec0ff */
[----:B------:R-:W-:-:S04]  /*570e0*/  @P2 LOP3.LUT R26, R26, 0x40000, RZ, 0xfc, !PT ;  /* 0x000400001a1a2812 */ /* 0x000fc800078efcff */
[----:B------:R-:W-:Y:S01]  /*570f0*/  LOP3.LUT R26, R26, 0xfffdffff, RZ, 0xc0, !PT ;  /* 0xfffdffff1a1a7812 */ /* 0x000fe200078ec0ff */
[----:B-1----:R-:W-:Y:S01]  /*57100*/  UMOV UR12, UR14 ;  /* 0x0000000e000c7c82 */ /* 0x002fe20008000000 */
[----:B------:R-:W-:Y:S01]  /*57110*/  UMOV UR42, UR15 ;  /* 0x0000000f002a7c82 */ /* 0x000fe20008000000 */
[----:B------:R-:W1:Y:S01]  /*57120*/  LDCU UR14, c[0x0][0x398] ;  /* 0x00007300ff0e77ac */ /* 0x000e620008000800 */
[----:B------:R-:W-:Y:S01]  /*57130*/  @P1 LOP3.LUT R26, R26, 0x20000, RZ, 0xfc, !PT ;  /* 0x000200001a1a1812 */ /* 0x000fe200078efcff */
[----:B------:R-:W1:Y:S03]  /*57140*/  LDCU UR15, c[0x0][0x398] ;  /* 0x00007300ff0f77ac */ /* 0x000e660008000800 */
[----:B------:R-:W-:-:S04]  /*57150*/  LOP3.LUT R26, R26, 0xfffeffff, RZ, 0xc0, !PT ;  /* 0xfffeffff1a1a7812 */ /* 0x000fc800078ec0ff */
[----:B------:R-:W-:Y:S02]  /*57160*/  @P0 LOP3.LUT R26, R26, 0x10000, RZ, 0xfc, !PT ;  /* 0x000100001a1a0812 */ /* 0x000fe400078efcff */
[----:B------:R-:W-:Y:S01]  /*57170*/  ISETP.GE.AND P0, PT, R31, UR19, PT ;  /* 0x000000131f007c0c */ /* 0x000fe2000bf06270 */
[----:B------:R-:W-:Y:S01]  /*57180*/  VIADD R31, R252, 0x5f ;  /* 0x0000005ffc1f7836 */ /* 0x000fe20000000000 */
[----:B------:R-:W-:Y:S01]  /*57190*/  LOP3.LUT R26, R26, 0xffff7fff, RZ, 0xc0, !PT ;  /* 0xffff7fff1a1a7812 */ /* 0x000fe200078ec0ff */
[----:B------:R-:W1:Y:S01]  /*571a0*/  LDCU.64 UR18, c[0x0][0x398] ;  /* 0x00007300ff1277ac */ /* 0x000e620008000a00 */
[----:B--2---:R-:W-:Y:S02]  /*571b0*/  ISETP.LT.AND P3, PT, R196, UR20, !P0 ;  /* 0x00000014c4007c0c */ /* 0x004fe4000c761270 */
[----:B------:R-:W-:Y:S02]  /*571c0*/  ISETP.LT.AND P2, PT, R195, UR10, !P0 ;  /* 0x0000000ac3007c0c */ /* 0x000fe4000c741270 */
[----:B------:R-:W-:Y:S01]  /*571d0*/  ISETP.LT.AND P1, PT, R138, UR11, !P0 ;  /* 0x0000000b8a007c0c */ /* 0x000fe2000c721270 */
[----:B------:R-:W2:Y:S01]  /*571e0*/  LDCU.64 UR10, c[0x0][0x398] ;  /* 0x00007300ff0a77ac */ /* 0x000ea20008000a00 */
[----:B------:R-:W-:-:S07]  /*571f0*/  ISETP.LT.AND P0, PT, R137, UR12, !P0 ;  /* 0x0000000c89007c0c */ /* 0x000fce000c701270 */
        /* <DEDUP_REMOVED lines=18> */
[----:B------:R-:W-:Y:S01]  /*57320*/  ISETP.LT.AND P0, PT, R137, UR12, !P0 ;  /* 0x0000000c89007c0c */ /* 0x000fe2000c701270 */
[----:B------:R-:W2:Y:S06]  /*57330*/  LDCU.64 UR12, c[0x0][0x398] ;  /* 0x00007300ff0c77ac */ /* 0x000eac0008000a00 */
[----:B------:R-:W-:-:S04]  /*57340*/  @P3 LOP3.LUT R26, R26, 0x800, RZ, 0xfc, !PT ;  /* 0x000008001a1a3812 */ /* 0x000fc800078efcff */
[----:B------:R-:W-:Y:S01]  /*57350*/  LOP3.LUT R26, R26, 0xfffffbff, RZ, 0xc0, !PT ;  /* 0xfffffbff1a1a7812 */ /* 0x000fe200078ec0ff */
[----:B-1----:R-:W-:-:S03]  /*57360*/  UMOV UR47, UR17 ;  /* 0x00000011002f7c82 */ /* 0x002fc60008000000 */
[----:B------:R-:W-:-:S04]  /*57370*/  @P2 LOP3.LUT R26, R26, 0x400, RZ, 0xfc, !PT ;  /* 0x000004001a1a2812 */ /* 0x000fc800078efcff */
[----:B------:R-:W-:Y:S01]  /*57380*/  LOP3.LUT R26, R26, 0xfffffdff, RZ, 0xc0, !PT ;  /* 0xfffffdff1a1a7812 */ /* 0x000fe200078ec0ff */
[----:B--2---:R-:W-:Y:S01]  /*57390*/  UMOV UR10, UR12 ;  /* 0x0000000c000a7c82 */ /* 0x004fe20008000000 */
[----:B------:R-:W-:Y:S02]  /*573a0*/  UMOV UR20, UR13 ;  /* 0x0000000d00147c82 */ /* 0x000fe40008000000 */
[----:B------:R-:W-:Y:S01]  /*573b0*/  @P1 LOP3.LUT R26, R26, 0x200, RZ, 0xfc, !PT ;  /* 0x000002001a1a1812 */ /* 0x000fe200078efcff */
[----:B------:R-:W1:Y:S03]  /*573c0*/  LDCU UR13, c[0x0][0x398] ;  /* 0x00007300ff0d77ac */ /* 0x000e660008000800 */
[----:B------:R-:W-:Y:S01]  /*573d0*/  LOP3.LUT R26, R26, 0xfffffeff, RZ, 0xc0, !PT ;  /* 0xfffffeff1a1a7812 */ /* 0x000fe200078ec0ff */
[----:B------:R-:W2:Y:S03]  /*573e0*/  LDCU UR12, c[0x0][0x398] ;  /* 0x00007300ff0c77ac */ /* 0x000ea60008000800 */
[----:B------:R-:W-:-:S02]  /*573f0*/  @P0 LOP3.LUT R26, R26, 0x100, RZ, 0xfc, !PT ;  /* 0x000001001a1a0812 */ /* 0x000fc400078efcff */
[----:B------:R-:W-:Y:S01]  /*57400*/  ISETP.GE.AND P0, PT, R31, UR23, PT ;  /* 0x000000171f007c0c */ /* 0x000fe2000bf06270 */
[----:B------:R-:W-:Y:S01]  /*57410*/  VIADD R31, R252, 0x5d ;  /* 0x0000005dfc1f7836 */ /* 0x000fe20000000000 */
[----:B------:R-:W-:Y:S01]  /*57420*/  LOP3.LUT R26, R26, 0xffffff7f, RZ, 0xc0, !PT ;  /* 0xffffff7f1a1a7812 */ /* 0x000fe200078ec0ff */
[----:B------:R-:W1:Y:S01]  /*57430*/  LDCU.64 UR22, c[0x0][0x398] ;  /* 0x00007300ff1677ac */ /* 0x000e620008000a00 */
[----:B------:R-:W-:Y:S02]  /*57440*/  ISETP.LT.AND P3, PT, R196, UR8, !P0 ;  /* 0x00000008c4007c0c */ /* 0x000fe4000c761270 */
[----:B------:R-:W-:Y:S01]  /*57450*/  ISETP.LT.AND P2, PT, R195, UR57, !P0 ;  /* 0x00000039c3007c0c */ /* 0x000fe2000c741270 */
[----:B------:R-:W-:Y:S01]  /*57460*/  UMOV UR57, UR30 ;  /* 0x0000001e00397c82 */ /* 0x000fe20008000000 */
[----:B------:R-:W-:Y:S01]  /*57470*/  ISETP.LT.AND P1, PT, R138, UR7, !P0 ;  /* 0x000000078a007c0c */ /* 0x000fe2000c721270 */
[----:B------:R-:W-:Y:S01]  /*57480*/  UMOV UR7, UR16 ;  /* 0x0000001000077c82 */ /* 0x000fe20008000000 */
[----:B------:R-:W-:Y:S01]  /*57490*/  ISETP.LT.AND P0, PT, R137, UR10, !P0 ;  /* 0x0000000a89007c0c */ /* 0x000fe2000c701270 */
[----:B------:R-:W1:Y:S01]  /*574a0*/  LDCU.64 UR16, c[0x0][0x398] ;  /* 0x00007300ff1077ac */ /* 0x000e620008000a00 */
        /* <DEDUP_REMOVED lines=16> */
[----:B------:R-:W-:Y:S01]  /*575b0*/  ISETP.LT.AND P0, PT, R137, UR7, !P0 ;  /* 0x0000000789007c0c */ /* 0x000fe2000c701270 */
[----:B-1----:R-:W-:Y:S01]  /*575c0*/  UMOV UR7, UR22 ;  /* 0x0000001600077c82 */ /* 0x002fe20008000000 */
[----:B------:R-:W-:Y:S01]  /*575d0*/  UMOV UR55, UR23 ;  /* 0x0000001700377c82 */ /* 0x000fe20008000000 */
[----:B------:R-:W1:Y:S04]  /*575e0*/  LDCU.64 UR22, c[0x0][0x398] ;  /* 0x00007300ff1677ac */ /* 0x000e680008000a00 */
[----:B------:R-:W-:-:S04]  /*575f0*/  @P3 LOP3.LUT R26, R26, 0x8, RZ, 0xfc, !PT ;  /* 0x000000081a1a3812 */ /* 0x000fc800078efcff */
[----:B------:R-:W-:-:S04]  /*57600*/  LOP3.LUT R26, R26, 0xfffffffb, RZ, 0xc0, !PT ;  /* 0xfffffffb1a1a7812 */ /* 0x000fc800078ec0ff */
[----:B------:R-:W-:-:S04]  /*57610*/  @P2 LOP3.LUT R26, R26, 0x4, RZ, 0xfc, !PT ;  /* 0x000000041a1a2812 */ /* 0x000fc800078efcff */
[----:B------:R-:W-:Y:S01]  /*57620*/  LOP3.LUT R26, R26, 0xfffffffd, RZ, 0xc0, !PT ;  /* 0xfffffffd1a1a7812 */ /* 0x000fe200078ec0ff */
[----:B-1----:R-:W-:-:S03]  /*57630*/  UMOV UR60, UR23 ;  /* 0x00000017003c7c82 */ /* 0x002fc60008000000 */
[----:B------:R-:W-:-:S04]  /*57640*/  @P1 LOP3.LUT R26, R26, 0x2, RZ, 0xfc, !PT ;  /* 0x000000021a1a1812 */ /* 0x000fc800078efcff */
[----:B------:R-:W-:-:S04]  /*57650*/  LOP3.LUT R26, R26, 0xfffffffe, RZ, 0xc0, !PT ;  /* 0xfffffffe1a1a7812 */ /* 0x000fc800078ec0ff */
[----:B------:R-:W-:Y:S02]  /*57660*/  @P0 LOP3.LUT R26, R26, 0x1, RZ, 0xfc, !PT ;  /* 0x000000011a1a0812 */ /* 0x000fe400078efcff */
[----:B------:R-:W-:Y:S01]  /*57670*/  ISETP.GE.AND P0, PT, R31, UR11, PT ;  /* 0x0000000b1f007c0c */ /* 0x000fe2000bf06270 */
[----:B------:R-:W1:Y:S01]  /*57680*/  LDCU.64 UR10, c[0x0][0x398] ;  /* 0x00007300ff0a77ac */ /* 0x000e620008000a00 */
[----:B------:R-:W-:Y:S02]  /*57690*/  VIADD R31, R252, 0x5b ;  /* 0x0000005bfc1f7836 */ /* 0x000fe40000000000 */
[----:B------:R-:W-:Y:S01]  /*576a0*/  ISETP.LT.AND P3, PT, R196, UR16, !P0 ;  /* 0x00000010c4007c0c */ /* 0x000fe2000c761270 */
[----:B------:R-:W1:Y:S01]  /*576b0*/  LDCU UR16, c[0x0][0x398] ;  /* 0x00007300ff1077ac */ /* 0x000e620008000800 */
        /* <DEDUP_REMOVED lines=10> */
[----:B------:R-:W1:Y:S01]  /*57760*/  LDCU.64 UR6, c[0x0][0x398] ;  /* 0x00007300ff0677ac */ /* 0x000e620008000a00 */
[----:B------:R-:W-:-:S04]  /*57770*/  @P1 LOP3.LUT R25, R25, 0x20000000, RZ, 0xfc, !PT ;  /* 0x2000000019191812 */ /* 0x000fc800078efcff */
[----:B------:R-:W-:-:S04]  /*57780*/  LOP3.LUT R25, R25, 0xefffffff, RZ, 0xc0, !PT ;  /* 0xefffffff19197812 */ /* 0x000fc800078ec0ff */
[----:B------:R-:W-:Y:S02]  /*57790*/  @P0 LOP3.LUT R25, R25, 0x10000000, RZ, 0xfc, !PT ;  /* 0x1000000019190812 */ /* 0x000fe400078efcff */
[----:B------:R-:W-:Y:S01]  /*577a0*/  ISETP.GE.AND P0, PT, R31, UR9, PT ;  /* 0x000000091f007c0c */ /* 0x000fe2000bf06270 */
[----:B------:R-:W2:Y:S01]  /*577b0*/  LDCU.64 UR8, c[0x0][0x398] ;  /* 0x00007300ff0877ac */ /* 0x000ea20008000a00 */
[----:B------:R-:W-:Y:S01]  /*577c0*/  LOP3.LUT R25, R25, 0xf7ffffff, RZ, 0xc0, !PT ;  /* 0xf7ffffff19197812 */ /* 0x000fe200078ec0ff */
[----:B------:R-:W-:Y:S01]  /*577d0*/  VIADD R31, R252, 0x5a ;  /* 0x0000005afc1f7836 */ /* 0x000fe20000000000 */
[----:B------:R-:W-:Y:S02]  /*577e0*/  ISETP.LT.AND P3, PT, R196, UR10, !P0 ;  /* 0x0000000ac4007c0c */ /* 0x000fe4000c761270 */
[----:B------:R-:W-:Y:S01]  /*577f0*/  ISETP.LT.AND P2, PT, R195, UR54, !P0 ;  /* 0x00000036c3007c0c */ /* 0x000fe2000c741270 */
[----:B-1----:R-:W-:Y:S01]  /*57800*/  UMOV UR74, UR7 ;  /* 0x00000007004a7c82 */ /* 0x002fe20008000000 */
[----:B------:R-:W-:Y:S01]  /*57810*/  ISETP.LT.AND P1, PT, R138, UR4, !P0 ;  /* 0x000000048a007c0c */ /* 0x000fe2000c721270 */
[----:B------:R-:W-:Y:S01]  /*57820*/  UMOV UR4, UR6 ;  /* 0x0000000600047c82 */ /* 0x000fe20008000000 */
[----:B------:R-:W-:Y:S01]  /*57830*/  ISETP.LT.AND P0, PT, R137, UR5, !P0 ;  /* 0x0000000589007c0c */ /* 0x000fe2000c701270 */
[----:B------:R-:W1:Y:S01]  /*57840*/  LDCU.64 UR6, c[0x0][0x398] ;  /* 0x00007300ff0677ac */ /* 0x000e620008000a00 */
        /* <DEDUP_REMOVED lines=16> */
[----:B------:R-:W-:Y:S01]  /*57950*/  UMOV UR51, UR39 ;  /* 0x0000002700337c82 */ /* 0x000fe20008000000 */
[----:B------:R-:W-:Y:S01]  /*57960*/  ISETP.LT.AND P0, PT, R137, UR4, !P0 ;  /* 0x0000000489007c0c */ /* 0x000fe2000c701270 */
[----:B------:R-:W-:Y:S01]  /*57970*/  UMOV UR4, UR22 ;  /* 0x0000001600047c82 */ /* 0x000fe20008000000 */
[----:B------:R-:W2:Y:S05]  /*57980*/  LDCU.64 UR22, c[0x0][0x398] ;  /* 0x00007300ff1677ac */ /* 0x000eaa0008000a00 */
        /* <DEDUP_REMOVED lines=10> */
[----:B------:R-:W-:Y:S01]  /*57a30*/  UMOV UR17, UR20 ;  /* 0x0000001400117c82 */ /* 0x000fe20008000000 */
[----:B-1----:R-:W-:Y:S01]  /*57a40*/  ISETP.LT.AND P3, PT, R196, UR6, !P0 ;  /* 0x00000006c4007c0c */ /* 0x002fe2000c761270 */
[----:B--2---:R-:W-:Y:S01]  /*57a50*/  UMOV UR6, UR22 ;  /* 0x0000001600067c82 */ /* 0x004fe20008000000 */
[----:B------:R-:W-:Y:S01]  /*57a60*/  ISETP.LT.AND P2, PT, R195, UR48, !P0 ;  /* 0x00000030c3007c0c */ /* 0x000fe2000c741270 */
[----:B------:R-:W-:Y:S01]  /*57a70*/  UMOV UR48, UR23 ;  /* 0x0000001700307c82 */ /* 0x000fe20008000000 */
[----:B------:R-:W-:Y:S01]  /*57a80*/  ISETP.LT.AND P1, PT, R138, UR38, !P0 ;  /* 0x000000268a007c0c */ /* 0x000fe2000c721270 */
[----:B------:R-:W1:Y:S01]  /*57a90*/  LDCU.64 UR22, c[0x0][0x398] ;  /* 0x00007300ff1677ac */ /* 0x000e620008000a00 */
[----:B------:R-:W-:Y:S01]  /*57aa0*/  ISETP.LT.AND P0, PT, R137, UR4, !P0 ;  /* 0x0000000489007c0c */ /* 0x000fe2000c701270 */
[----:B------:R-:W2:Y:S06]  /*57ab0*/  LDCU.64 UR4, c[0x0][0x398] ;  /* 0x00007300ff0477ac */ /* 0x000eac0008000a00 */
[----:B------:R-:W-:Y:S01]  /*57ac0*/  @P3 LOP3.LUT R25, R25, 0x80000, RZ, 0xfc, !PT ;  /* 0x0008000019193812 */ /* 0x000fe200078efcff */
[----:B------:R-:W1:Y:S03]  /*57ad0*/  LDCU.64 UR38, c[0x0][0x398] ;  /* 0x00007300ff2677ac */ /* 0x000e660008000a00 */
[----:B------:R-:W-:Y:S01]  /*57ae0*/  LOP3.LUT R25, R25, 0xfffbffff, RZ, 0xc0, !PT ;  /* 0xfffbffff19197812 */ /* 0x000fe200078ec0ff */
[----:B------:R-:W1:Y:S03]  /*57af0*/  LDCU UR20, c[0x0][0x398] ;  /* 0x00007300ff1477ac */ /* 0x000e660008000800 */
[----:B------:R-:W-:-:S04]  /*57b00*/  @P2 LOP3.LUT R25, R25, 0x40000, RZ, 0xfc, !PT ;  /* 0x0004000019192812 */ /* 0x000fc800078efcff */
[----:B------:R-:W-:-:S04]  /*57b10*/  LOP3.LUT R25, R25, 0xfffdffff, RZ, 0xc0, !PT ;  /* 0xfffdffff19197812 */ /* 0x000fc800078ec0ff */
[----:B------:R-:W-:-:S04]  /*57b20*/  @P1 LOP3.LUT R25, R25, 0x20000, RZ, 0xfc, !PT ;  /* 0x0002000019191812 */ /* 0x000fc800078efcff */
[----:B------:R-:W-:-:S04]  /*57b30*/  LOP3.LUT R25, R25, 0xfffeffff, RZ, 0xc0, !PT ;  /* 0xfffeffff19197812 */ /* 0x000fc800078ec0ff */
[----:B------:R-:W-:Y:S02]  /*57b40*/  @P0 LOP3.LUT R25, R25, 0x10000, RZ, 0xfc, !PT ;  /* 0x0001000019190812 */ /* 0x000fe400078efcff */
[----:B------:R-:W-:Y:S01]  /*57b50*/  ISETP.GE.AND P0, PT, R31, UR11, PT ;  /* 0x0000000b1f007c0c */ /* 0x000fe2000bf06270 */
[----:B------:R-:W1:Y:S01]  /*57b60*/  LDCU.64 UR10, c[0x0][0x398] ;  /* 0x00007300ff0a77ac */ /* 0x000e620008000a00 */
[----:B------:R-:W-:Y:S01]  /*57b70*/  LOP3.LUT R25, R25, 0xffff7fff, RZ, 0xc0, !PT ;  /* 0xffff7fff19197812 */ /* 0x000fe200078ec0ff */
[----:B------:R-:W-:Y:S01]  /*57b80*/  VIADD R31, R252, 0x57 ;  /* 0x00000057fc1f7836 */ /* 0x000fe20000000000 */
        /* <DEDUP_REMOVED lines=19> */
[----:B------:R-:W1:Y:S01]  /*57cc0*/  LDCU UR49, c[0x0][0x398] ;  /* 0x00007300ff3177ac */ /* 0x000e620008000800 */
[----:B------:R-:W-:-:S02]  /*57cd0*/  ISETP.LT.AND P1, PT, R138, UR45, !P0 ;  /* 0x0000002d8a007c0c */ /* 0x000fc4000c721270 */
[----:B------:R-:W-:Y:S01]  /*57ce0*/  ISETP.LT.AND P0, PT, R137, UR22, !P0 ;  /* 0x0000001689007c0c */ /* 0x000fe2000c701270 */
[----:B------:R-:W-:Y:S01]  /*57cf0*/  UMOV UR45, UR55 ;  /* 0x00000037002d7c82 */ /* 0x000fe20008000000 */
        /* <DEDUP_REMOVED lines=16> */
[----:B------:R-:W2:Y:S01]  /*57e00*/  LDCU.64 UR42, c[0x0][0x398] ;  /* 0x00007300ff2a77ac */ /* 0x000ea20008000a00 */
[----:B------:R-:W-:Y:S01]  /*57e10*/  ISETP.LT.AND P0, PT, R137, UR26, !P0 ;  /* 0x0000001a89007c0c */ /* 0x000fe2000c701270 */
[----:B------:R-:W-:Y:S01]  /*57e20*/  UMOV UR26, UR56 ;  /* 0x00000038001a7c82 */ /* 0x000fe20008000000 */
[----:B------:R-:W-:Y:S01]  /*57e30*/  UMOV UR56, UR63 ;  /* 0x0000003f00387c82 */ /* 0x000fe20008000000 */
[----:B------:R-:W1:Y:S04]  /*57e40*/  LDCU UR63, c[0x0][0x398] ;  /* 0x00007300ff3f77ac */ /* 0x000e680008000800 */
        /* <DEDUP_REMOVED lines=14> */
[----:B------:R-:W1:Y:S01]  /*57f30*/  LDCU.64 UR34, c[0x0][0x398] ;  /* 0x00007300ff2277ac */ /* 0x000e620008000a00 */
[----:B------:R-:W-:-:S02]  /*57f40*/  ISETP.LT.AND P1, PT, R138, UR40, !P0 ;  /* 0x000000288a007c0c */ /* 0x000fc4000c721270 */
[----:B------:R-:W-:Y:S01]  /*57f50*/  ISETP.LT.AND P0, PT, R137, UR30, !P0 ;  /* 0x0000001e89007c0c */ /* 0x000fe2000c701270 */
[----:B------:R-:W-:Y:S01]  /*57f60*/  UMOV UR40, UR50 ;  /* 0x0000003200287c82 */ /* 0x000fe20008000000 */
[----:B------:R-:W-:Y:S01]  /*57f70*/  UMOV UR30, UR52 ;  /* 0x00000034001e7c82 */ /* 0x000fe20008000000 */
[----:B------:R-:W-:Y:S01]  /*57f80*/  UMOV UR52, UR62 ;  /* 0x0000003e00347c82 */ /* 0x000fe20008000000 */
[----:B------:R-:W1:Y:S03]  /*57f90*/  LDCU UR62, c[0x0][0x398] ;  /* 0x00007300ff3e77ac */ /* 0x000e660008000800 */
        /* <DEDUP_REMOVED lines=9> */
[----:B------:R-:W-:Y:S02]  /*58030*/  VIADD R31, R252, 0x53 ;  /* 0x00000053fc1f7836 */ /* 0x000fe40000000000 */
[----:B--2---:R-:W-:Y:S02]  /*58040*/  ISETP.LT.AND P3, PT, R196, UR4, !P0 ;  /* 0x00000004c4007c0c */ /* 0x004fe4000c761270 */
[----:B------:R-:W-:Y:S01]  /*58050*/  ISETP.LT.AND P2, PT, R195, UR19, !P0 ;  /* 0x00000013c3007c0c */ /* 0x000fe2000c741270 */
[----:B------:R-:W2:Y:S01]  /*58060*/  LDCU UR19, c[0x0][0x398] ;  /* 0x00007300ff1377ac */ /* 0x000ea20008000800 */
[----:B------:R-:W-:-:S02]  /*58070*/  ISETP.LT.AND P1, PT, R138, UR54, !P0 ;  /* 0x000000368a007c0c */ /* 0x000fc4000c721270 */
[----:B-1----:R-:W-:Y:S01]  /*58080*/  ISETP.LT.AND P0, PT, R137, UR34, !P0 ;  /* 0x0000002289007c0c */ /* 0x002fe2000c701270 */
[----:B------:R-:W-:Y:S01]  /*58090*/  UMOV UR54, UR75 ;  /* 0x0000004b00367c82 */ /* 0x000fe20008000000 */
[----:B------:R-:W-:Y:S01]  /*580a0*/  UMOV UR75, UR73 ;  /* 0x00000049004b7c82 */ /* 0x000fe20008000000 */
[----:B------:R-:W-:Y:S01]  /*580b0*/  UMOV UR73, UR46 ;  /* 0x0000002e00497c82 */ /* 0x000fe20008000000 */
[----:B------:R-:W1:Y:S03]  /*580c0*/  LDCU UR46, c[0x0][0x398] ;  /* 0x00007300ff2e77ac */ /* 0x000e660008000800 */
[----:B------:R-:W-:Y:S01]  /*580d0*/  @P3 LOP3.LUT R24, R24, 0x80000000, RZ, 0xfc, !PT ;  /* 0x8000000018183812 */ /* 0x000fe200078efcff */
[----:B------:R-:W-:Y:S01]  /*580e0*/  UMOV UR34, UR54 ;  /* 0x0000003600227c82 */ /* 0x000fe20008000000 */
[----:B------:R-:W1:Y:S02]  /*580f0*/  LDCU.64 UR54, c[0x0][0x398] ;  /* 0x00007300ff3677ac */ /* 0x000e640008000a00 */
        /* <DEDUP_REMOVED lines=10> */
[----:B---3--:R-:W-:Y:S02]  /*581a0*/  ISETP.LT.AND P3, PT, R196, UR10, !P0 ;  /* 0x0000000ac4007c0c */ /* 0x008fe4000c761270 */
[----:B------:R-:W-:Y:S02]  /*581b0*/  ISETP.LT.AND P2, PT, R195, UR59, !P0 ;  /* 0x0000003bc3007c0c */ /* 0x000fe4000c741270 */
[----:B------:R-:W-:Y:S01]  /*581c0*/  ISETP.LT.AND P1, PT, R138, UR58, !P0 ;  /* 0x0000003a8a007c0c */ /* 0x000fe2000c721270 */
[----:B------:R-:W3:Y:S01]  /*581d0*/  LDCU.64 UR58, c[0x0][0x398] ;  /* 0x00007300ff3a77ac */ /* 0x000ee20008000a00 */
        /* <DEDUP_REMOVED lines=19> */
[----:B------:R-:W1:Y:S01]  /*58310*/  LDCU UR42, c[0x0][0x398] ;  /* 0x00007300ff2a77ac */ /* 0x000e620008000800 */
        /* <DEDUP_REMOVED lines=13> */
[----:B------:R-:W-:Y:S01]  /*583f0*/  ISETP.LT.AND P2, PT, R195, UR49, !P0 ;  /* 0x00000031c3007c0c */ /* 0x000fe2000c741270 */
[----:B------:R-:W-:Y:S01]  /*58400*/  UMOV UR49, UR51 ;  /* 0x0000003300317c82 */ /* 0x000fe20008000000 */
[----:B------:R-:W-:Y:S01]  /*58410*/  ISETP.LT.AND P1, PT, R138, UR36, !P0 ;  /* 0x000000248a007c0c */ /* 0x000fe2000c721270 */
[----:B------:R-:W2:Y:S01]  /*58420*/  LDCU.64 UR50, c[0x0][0x398] ;  /* 0x00007300ff3277ac */ /* 0x000ea20008000a00 */
[----:B-1----:R-:W-:Y:S01]  /*58430*/  ISETP.LT.AND P0, PT, R137, UR46, !P0 ;  /* 0x0000002e89007c0c */ /* 0x002fe2000c701270 */
[----:B------:R-:W1:Y:S06]  /*58440*/  LDCU UR46, c[0x0][0x398] ;  /* 0x00007300ff2e77ac */ /* 0x000e6c0008000800 */
[----:B------:R-:W-:Y:S01]  /*58450*/  @P3 LOP3.LUT R24, R24, 0x80000, RZ, 0xfc, !PT ;  /* 0x0008000018183812 */ /* 0x000fe200078efcff */
[----:B------:R-:W-:Y:S01]  /*58460*/  UMOV UR36, UR17 ;  /* 0x0000001100247c82 */ /* 0x000fe20008000000 */
[----:B------:R-:W1:Y:S02]  /*58470*/  LDCU UR17, c[0x0][0x398] ;  /* 0x00007300ff1177ac */ /* 0x000e640008000800 */
        /* <DEDUP_REMOVED lines=13> */
[----:B------:R-:W3:Y:S01]  /*58550*/  LDCU UR69, c[0x0][0x398] ;  /* 0x00007300ff4577ac */ /* 0x000ee20008000800 */
        /* <DEDUP_REMOVED lines=31> */
[----:B------:R-:W-:Y:S02]  /*58750*/  ISETP.LT.AND P2, PT, R195, UR62, !P0 ;  /* 0x0000003ec3007c0c */ /* 0x000fe4000c741270 */
[----:B------:R-:W-:Y:S01]  /*58760*/  ISETP.LT.AND P1, PT, R138, UR63, !P0 ;  /* 0x0000003f8a007c0c */ /* 0x000fe2000c721270 */
[----:B------:R-:W2:Y:S01]  /*58770*/  LDCU.64 UR62, c[0x0][0x398] ;  /* 0x00007300ff3e77ac */ /* 0x000ea20008000a00 */
[----:B------:R-:W-:Y:S01]  /*58780*/  ISETP.LT.AND P0, PT, R137, UR58, !P0 ;  /* 0x0000003a89007c0c */ /* 0x000fe2000c701270 */
[----:B------:R-:W-:-:S06]  /*58790*/  UMOV UR58, UR45 ;  /* 0x0000002d003a7c82 */ /* 0x000fcc0008000000 */
        /* <DEDUP_REMOVED lines=11> */
[----:B-1----:R-:W-:Y:S02]  /*58850*/  ISETP.LT.AND P3, PT, R196, UR6, !P0 ;  /* 0x00000006c4007c0c */ /* 0x002fe4000c761270 */
[----:B------:R-:W-:Y:S01]  /*58860*/  ISETP.LT.AND P2, PT, R195, UR42, !P0 ;  /* 0x0000002ac3007c0c */ /* 0x000fe2000c741270 */
[----:B------:R-:W-:Y:S01]  /*58870*/  UMOV UR42, UR30 ;  /* 0x0000001e002a7c82 */ /* 0x000fe20008000000 */
[----:B------:R-:W-:Y:S01]  /*58880*/  ISETP.LT.AND P1, PT, R138, UR53, !P0 ;  /* 0x000000358a007c0c */ /* 0x000fe2000c721270 */
[----:B------:R-:W-:Y:S01]  /*58890*/  UMOV UR53, UR38 ;  /* 0x0000002600357c82 */ /* 0x000fe20008000000 */
[----:B--2---:R-:W-:Y:S01]  /*588a0*/  ISETP.LT.AND P0, PT, R137, UR62, !P0 ;  /* 0x0000003e89007c0c */ /* 0x004fe2000c701270 */
[----:B------:R-:W-:Y:S01]  /*588b0*/  UMOV UR38, UR67 ;  /* 0x0000004300267c82 */ /* 0x000fe20008000000 */
[----:B------:R-:W1:Y:S01]  /*588c0*/  LDCU.64 UR66, c[0x0][0x398] ;  /* 0x00007300ff4277ac */ /* 0x000e620008000a00 */
[----:B------:R-:W-:-:S04]  /*588d0*/  UMOV UR30, UR73 ;  /* 0x00000049001e7c82 */ /* 0x000fc80008000000 */
[----:B------:R-:W-:Y:S01]  /*588e0*/  @P3 LOP3.LUT R24, R24, 0x8, RZ, 0xfc, !PT ;  /* 0x0000000818183812 */ /* 0x000fe200078efcff */
[----:B------:R-:W2:Y:S03]  /*588f0*/  LDCU UR73, c[0x0][0x398] ;  /* 0x00007300ff4977ac */ /* 0x000ea60008000800 */
        /* <DEDUP_REMOVED lines=8> */
[----:B------:R-:W2:Y:S01]  /*58980*/  LDCU.64 UR10, c[0x0][0x398] ;  /* 0x00007300ff0a77ac */ /* 0x000ea20008000a00 */
[----:B------:R-:W-:Y:S02]  /*58990*/  VIADD R31, R252, 0x4b ;  /* 0x0000004bfc1f7836 */ /* 0x000fe40000000000 */
[----:B---3--:R-:W-:Y:S01]  /*589a0*/  ISETP.LT.AND P3, PT, R196, UR4, !P0 ;  /* 0x00000004c4007c0c */ /* 0x008fe2000c761270 */
[----:B------:R-:W-:Y:S01]  /*589b0*/  UMOV UR4, UR61 ;  /* 0x0000003d00047c82 */ /* 0x000fe20008000000 */
[----:B------:R-:W-:Y:S01]  /*589c0*/  ISETP.LT.AND P2, PT, R195, UR46, !P0 ;  /* 0x0000002ec3007c0c */ /* 0x000fe2000c741270 */
[----:B------:R-:W3:Y:S01]  /*589d0*/  LDCU UR46, c[0x0][0x398] ;  /* 0x00007300ff2e77ac */ /* 0x000ee20008000800 */
[----:B------:R-:W-:-:S02]  /*589e0*/  ISETP.LT.AND P1, PT, R138, UR71, !P0 ;  /* 0x000000478a007c0c */ /* 0x000fc4000c721270 */
[----:B-1----:R-:W-:Y:S01]  /*589f0*/  ISETP.LT.AND P0, PT, R137, UR66, !P0 ;  /* 0x0000004289007c0c */ /* 0x002fe2000c701270 */
[----:B------:R-:W1:Y:S01]  /*58a00*/  LDCU.64 UR70, c[0x0][0x398] ;  /* 0x00007300ff4677ac */ /* 0x000e620008000a00 */
[----:B------:R-:W1:Y:S05]  /*58a10*/  LDCU UR61, c[0x0][0x398] ;  /* 0x00007300ff3d77ac */ /* 0x000e6a0008000800 */
[----:B------:R-:W-:Y:S01]  /*58a20*/  @P3 LOP3.LUT R23, R23, 0x80000000, RZ, 0xfc, !PT ;  /* 0x8000000017173812 */ /* 0x000fe200078efcff */
[----:B------:R-:W2:Y:S03]  /*58a30*/  LDCU UR66, c[0x0][0x398] ;  /* 0x00007300ff4277ac */ /* 0x000ea60008000800 */
[----:B------:R-:W-:-:S04]  /*58a40*/  LOP3.LUT R23, R23, 0xbfffffff, RZ, 0xc0, !PT ;  /* 0xbfffffff17177812 */ /* 0x000fc800078ec0ff */
[----:B------:R-:W-:-:S04]  /*58a50*/  @P2 LOP3.LUT R23, R23, 0x40000000, RZ, 0xfc, !PT ;  /* 0x4000000017172812 */ /* 0x000fc800078efcff */
[----:B------:R-:W-:Y:S02]  /*58a60*/  LOP3.LUT R23, R23, 0xdfffffff, RZ, 0xc0, !PT ;  /* 0xdfffffff17177812 */ /* 0x000fe400078ec0ff */
[----:B-1----:R-:W-:Y:S01]  /*58a70*/  MOV.SPILL R40, UR71 ;  /* 0x0000004700287c02 */ /* 0x002fe20009000f00 */
[----:B------:R-:W-:Y:S01]  /*58a80*/  UMOV UR71, UR58 ;  /* 0x0000003a00477c82 */ /* 0x000fe20008000000 */
[----:B------:R-:W-:Y:S01]  /*58a90*/  @P1 LOP3.LUT R23, R23, 0x20000000, RZ, 0xfc, !PT ;  /* 0x2000000017171812 */ /* 0x000fe200078efcff */
[----:B------:R-:W1:Y:S03]  /*58aa0*/  LDCU UR58, c[0x0][0x398] ;  /* 0x00007300ff3a77ac */ /* 0x000e660008000800 */
        /* <DEDUP_REMOVED lines=9> */
[----:B---3--:R-:W-:Y:S01]  /*58b40*/  ISETP.LT.AND P1, PT, R138, UR46, !P0 ;  /* 0x0000002e8a007c0c */ /* 0x008fe2000c721270 */
[----:B------:R-:W2:Y:S01]  /*58b50*/  LDCU UR46, c[0x0][0x398] ;  /* 0x00007300ff2e77ac */ /* 0x000ea20008000800 */
[----:B------:R-:W-:Y:S01]  /*58b60*/  ISETP.LT.AND P0, PT, R137, UR70, !P0 ;  /* 0x0000004689007c0c */ /* 0x000fe2000c701270 */
[----:B------:R-:W3:Y:S06]  /*58b70*/  LDCU.64 UR44, c[0x0][0x398] ;  /* 0x00007300ff2c77ac */ /* 0x000eec0008000a00 */
[----:B------:R-:W-:Y:S01]  /*58b80*/  @P3 LOP3.LUT R23, R23, 0x8000000, RZ, 0xfc, !PT ;  /* 0x0800000017173812 */ /* 0x000fe200078efcff */
[----:B------:R-:W-:-:S03]  /*58b90*/  UMOV UR70, UR69 ;  /* 0x0000004500467c82 */ /* 0x000fc60008000000 */
[----:B------:R-:W-:-:S04]  /*58ba0*/  LOP3.LUT R23, R23, 0xfbffffff, RZ, 0xc0, !PT ;  /* 0xfbffffff17177812 */ /* 0x000fc800078ec0ff */
[----:B------:R-:W-:-:S04]  /*58bb0*/  @P2 LOP3.LUT R23, R23, 0x4000000, RZ, 0xfc, !PT ;  /* 0x0400000017172812 */ /* 0x000fc800078efcff */
[----:B------:R-:W-:Y:S02]  /*58bc0*/  LOP3.LUT R23, R23, 0xfdffffff, RZ, 0xc0, !PT ;  /* 0xfdffffff17177812 */ /* 0x000fe400078ec0ff */
[----:B---3--:R-:W-:Y:S02]  /*58bd0*/  MOV.SPILL R36, UR45 ;  /* 0x0000002d00247c02 */ /* 0x008fe40009000f00 */
[----:B------:R-:W-:-:S04]  /*58be0*/  @P1 LOP3.LUT R23, R23, 0x2000000, RZ, 0xfc, !PT ;  /* 0x0200000017171812 */ /* 0x000fc800078efcff */
[----:B------:R-:W-:-:S04]  /*58bf0*/  LOP3.LUT R23, R23, 0xfeffffff, RZ, 0xc0, !PT ;  /* 0xfeffffff17177812 */ /* 0x000fc800078ec0ff */
[----:B------:R-:W-:Y:S02]  /*58c00*/  @P0 LOP3.LUT R23, R23, 0x1000000, RZ, 0xfc, !PT ;  /* 0x0100000017170812 */ /* 0x000fe400078efcff */
[----:B------:R-:W-:Y:S01]  /*58c10*/  ISETP.GE.AND P0, PT, R31, UR7, PT ;  /* 0x000000071f007c0c */ /* 0x000fe2000bf06270 */
[----:B------:R-:W3:Y:S01]  /*58c20*/  LDCU.64 UR6, c[0x0][0x398] ;  /* 0x00007300ff0677ac */ /* 0x000ee20008000a00 */
[----:B------:R-:W-:Y:S02]  /*58c30*/  LOP3.LUT R23, R23, 0xff7fffff, RZ, 0xc0, !PT ;  /* 0xff7fffff17177812 */ /* 0x000fe400078ec0ff */
[----:B-1----:R-:W-:Y:S02]  /*58c40*/  ISETP.LT.AND P3, PT, R196, UR8, !P0 ;  /* 0x00000008c4007c0c */ /* 0x002fe4000c761270 */
[----:B--2---:R-:W-:Y:S01]  /*58c50*/  ISETP.LT.AND P2, PT, R195, UR46, !P0 ;  /* 0x0000002ec3007c0c */ /* 0x004fe2000c741270 */
[----:B------:R-:W-:Y:S01]  /*58c60*/  UMOV UR46, UR60 ;  /* 0x0000003c002e7c82 */ /* 0x000fe20008000000 */
[----:B------:R-:W-:Y:S01]  /*58c70*/  ISETP.LT.AND P1, PT, R138, UR61, !P0 ;  /* 0x0000003d8a007c0c */ /* 0x000fe2000c721270 */
[----:B------:R-:W1:Y:S01]  /*58c80*/  LDCU.64 UR60, c[0x0][0x398] ;  /* 0x00007300ff3c77ac */ /* 0x000e620008000a00 */
[----:B------:R-:W-:-:S02]  /*58c90*/  ISETP.LT.AND P0, PT, R137, UR44, !P0 ;  /* 0x0000002c89007c0c */ /* 0x000fc4000c701270 */
[----:B------:R-:W-:Y:S01]  /*58ca0*/  IADD3 R31, PT, PT, R252, 0x49, RZ ;  /* 0x00000049fc1f7810 */ /* 0x000fe20007ffe0ff */
[----:B------:R-:W-:-:S04]  /*58cb0*/  UMOV UR44, UR52 ;  /* 0x00000034002c7c82 */ /* 0x000fc80008000000 */
        /* <DEDUP_REMOVED lines=10> */
[----:B---3--:R-:W-:Y:S02]  /*58d60*/  ISETP.LT.AND P2, PT, R196, UR6, !P0 ;  /* 0x00000006c4007c0c */ /* 0x008fe4000c741270 */
[----:B------:R-:W-:Y:S01]  /*58d70*/  ISETP.LT.AND P1, PT, R195, UR66, !P0 ;  /* 0x00000042c3007c0c */ /* 0x000fe2000c721270 */
[----:B------:R-:W-:Y:S01]  /*58d80*/  UMOV UR66, UR53 ;  /* 0x0000003500427c82 */ /* 0x000fe20008000000 */
[----:B------:R-:W2:Y:S09]  /*58d90*/  LDCU.64 UR52, c[0x0][0x398] ;  /* 0x00007300ff3477ac */ /* 0x000eb20008000a00 */
[----:B------:R-:W-:-:S04]  /*58da0*/  @P2 LOP3.LUT R23, R23, 0x80000, RZ, 0xfc, !PT ;  /* 0x0008000017172812 */ /* 0x000fc800078efcff */
[----:B------:R-:W-:-:S04]  /*58db0*/  LOP3.LUT R23, R23, 0xfffbffff, RZ, 0xc0, !PT ;  /* 0xfffbffff17177812 */ /* 0x000fc800078ec0ff */
[----:B------:R-:W-:Y:S02]  /*58dc0*/  @P1 LOP3.LUT R23, R23, 0x40000, RZ, 0xfc, !PT ;  /* 0x0004000017171812 */ /* 0x000fe400078efcff */
[----:B------:R-:W-:Y:S01]  /*58dd0*/  ISETP.LT.AND P1, PT, R138, UR68, !P0 ;  /* 0x000000448a007c0c */ /* 0x000fe2000c721270 */
[----:B------:R-:W3:Y:S01]  /*58de0*/  LDCU.64 UR68, c[0x0][0x398] ;  /* 0x00007300ff4477ac */ /* 0x000ee20008000a00 */
        /* <DEDUP_REMOVED lines=8> */
[----:B------:R-:W2:Y:S01]  /*58e70*/  LDCU.64 UR10, c[0x0][0x398] ;  /* 0x00007300ff0a77ac */ /* 0x000ea20008000a00 */
[----:B------:R-:W-:Y:S01]  /*58e80*/  LOP3.LUT R23, R23, 0xffff7fff, RZ, 0xc0, !PT ;  /* 0xffff7fff17177812 */ /* 0x000fe200078ec0ff */
[----:B------:R-:W-:Y:S01]  /*58e90*/  VIADD R31, R252, 0x47 ;  /* 0x00000047fc1f7836 */ /* 0x000fe20000000000 */
[----:B-1----:R-:W-:Y:S01]  /*58ea0*/  ISETP.LT.AND P1, PT, R196, UR4, !P0 ;  /* 0x00000004c4007c0c */ /* 0x002fe2000c721270 */
[----:B------:R-:W-:Y:S01]  /*58eb0*/  UMOV UR4, UR46 ;  /* 0x0000002e00047c82 */ /* 0x000fe20008000000 */
[----:B------:R-:W-:Y:S01]  /*58ec0*/  ISETP.LT.AND P2, PT, R195, UR65, !P0 ;  /* 0x00000041c3007c0c */ /* 0x000fe2000c741270 */
[----:B------:R-:W1:Y:S10]  /*58ed0*/  LDCU UR46, c[0x0][0x398] ;  /* 0x00007300ff2e77ac */ /* 0x000e740008000800 */
[----:B------:R-:W-:-:S02]  /*58ee0*/  @P1 LOP3.LUT R23, R23, 0x8000, RZ, 0xfc, !PT ;  /* 0x0000800017171812 */ /* 0x000fc400078efcff */
[----:B----4-:R-:W-:Y:S01]  /*58ef0*/  ISETP.LT.AND P1, PT, R138, UR64, !P0 ;  /* 0x000000408a007c0c */ /* 0x010fe2000c721270 */
[----:B------:R-:W4:Y:S01]  /*58f00*/  LDCU.64 UR64, c[0x0][0x398] ;  /* 0x00007300ff4077ac */ /* 0x000f220008000a00 */
[----:B------:R-:W-:Y:S02]  /*58f10*/  LOP3.LUT R23, R23, 0xffffbfff, RZ, 0xc0, !PT ;  /* 0xffffbfff17177812 */ /* 0x000fe400078ec0ff */
[----:B--2---:R-:W-:Y:S01]  /*58f20*/  ISETP.LT.AND P0, PT, R137, UR52, !P0 ;  /* 0x0000003489007c0c */ /* 0x004fe2000c701270 */
[----:B------:R-:W2:Y:S01]  /*58f30*/  LDCU UR52, c[0x0][0x398] ;  /* 0x00007300ff3477ac */ /* 0x000ea20008000800 */
[----:B------:R-:W-:-:S04]  /*58f40*/  @P2 LOP3.LUT R23, R23, 0x4000, RZ, 0xfc, !PT ;  /* 0x0000400017172812 */ /* 0x000fc800078efcff */
[----:B------:R-:W-:-:S04]  /*58f50*/  LOP3.LUT R23, R23, 0xffffdfff, RZ, 0xc0, !PT ;  /* 0xffffdfff17177812 */ /* 0x000fc800078ec0ff */
[----:B------:R-:W-:-:S04]  /*58f60*/  @P1 LOP3.LUT R23, R23, 0x2000, RZ, 0xfc, !PT ;  /* 0x0000200017171812 */ /* 0x000fc800078efcff */
[----:B------:R-:W-:Y:S02]  /*58f70*/  LOP3.LUT R23, R23, 0xffffefff, RZ, 0xc0, !PT ;  /* 0xffffefff17177812 */ /* 0x000fe400078ec0ff */
[----:B----4-:R-:W-:Y:S01]  /*58f80*/  MOV.SPILL R39, UR65 ;  /* 0x0000004100277c02 */ /* 0x010fe20009000f00 */
[----:B------:R-:W-:Y:S01]  /*58f90*/  UMOV UR65, UR56 ;  /* 0x0000003800417c82 */ /* 0x000fe20008000000 */
[----:B------:R-:W-:Y:S02]  /*58fa0*/  @P0 LOP3.LUT R23, R23, 0x1000, RZ, 0xfc, !PT ;  /* 0x0000100017170812 */ /* 0x000fe400078efcff */
[----:B------:R-:W-:Y:S01]  /*58fb0*/  ISETP.GE.AND P0, PT, R31, UR9, PT ;  /* 0x000000091f007c0c */ /* 0x000fe2000bf06270 */
[----:B------:R-:W4:Y:S01]  /*58fc0*/  LDCU.64 UR8, c[0x0][0x398] ;  /* 0x00007300ff0877ac */ /* 0x000f220008000a00 */
[----:B------:R-:W-:Y:S01]  /*58fd0*/  LOP3.LUT R23, R23, 0xfffff7ff, RZ, 0xc0, !PT ;  /* 0xfffff7ff17177812 */ /* 0x000fe200078ec0ff */
[----:B------:R-:W-:Y:S01]  /*58fe0*/  VIADD R31, R252, 0x46 ;  /* 0x00000046fc1f7836 */ /* 0x000fe20000000000 */
[----:B------:R-:W-:Y:S01]  /*58ff0*/  ISETP.LT.AND P1, PT, R196, UR10, !P0 ;  /* 0x0000000ac4007c0c */ /* 0x000fe2000c721270 */
[----:B------:R-:W-:Y:S01]  /*59000*/  UMOV UR10, UR42 ;  /* 0x0000002a000a7c82 */ /* 0x000fe20008000000 */
[----:B------:R-:W-:Y:S01]  /*59010*/  ISETP.LT.AND P2, PT, R195, UR41, !P0 ;  /* 0x00000029c3007c0c */ /* 0x000fe2000c741270 */
[----:B------:R-:W-:Y:S01]  /*59020*/  UMOV UR41, UR36 ;  /* 0x0000002400297c82 */ /* 0x000fe20008000000 */
[----:B------:R-:W1:Y:S09]  /*59030*/  LDCU UR42, c[0x0][0x398] ;  /* 0x00007300ff2a77ac */ /* 0x000e720008000800 */
[----:B------:R-:W-:-:S02]  /*59040*/  @P1 LOP3.LUT R23, R23, 0x800, RZ, 0xfc, !PT ;  /* 0x0000080017171812 */ /* 0x000fc400078efcff */
[----:B------:R-:W-:Y:S01]  /*59050*/  ISETP.LT.AND P1, PT, R138, UR37, !P0 ;  /* 0x000000258a007c0c */ /* 0x000fe2000c721270 */
[----:B------:R-:W1:Y:S01]  /*59060*/  LDCU.64 UR36, c[0x0][0x398] ;  /* 0x00007300ff2477ac */ /* 0x000e620008000a00 */
[----:B------:R-:W-:Y:S02]  /*59070*/  LOP3.LUT R23, R23, 0xfffffbff, RZ, 0xc0, !PT ;  /* 0xfffffbff17177812 */ /* 0x000fe400078ec0ff */
[----:B---3--:R-:W-:Y:S01]  /*59080*/  ISETP.LT.AND P0, PT, R137, UR68, !P0 ;  /* 0x0000004489007c0c */ /* 0x008fe2000c701270 */
[----:B------:R-:W-:Y:S01]  /*59090*/  UMOV UR68, UR60 ;  /* 0x0000003c00447c82 */ /* 0x000fe20008000000 */
[----:B------:R-:W-:Y:S01]  /*590a0*/  @P2 LOP3.LUT R23, R23, 0x400, RZ, 0xfc, !PT ;  /* 0x0000040017172812 */ /* 0x000fe200078efcff */
[----:B------:R-:W-:Y:S01]  /*590b0*/  UMOV UR60, UR30 ;  /* 0x0000001e003c7c82 */ /* 0x000fe20008000000 */
[----:B------:R-:W-:Y:S02]  /*590c0*/  UMOV UR30, UR49 ;  /* 0x00000031001e7c82 */ /* 0x000fe40008000000 */
        /* <DEDUP_REMOVED lines=8> */
[----:B----4-:R-:W-:Y:S02]  /*59150*/  ISETP.LT.AND P3, PT, R196, UR8, !P0 ;  /* 0x00000008c4007c0c */ /* 0x010fe4000c761270 */
[----:B------:R-:W-:Y:S01]  /*59160*/  ISETP.LT.AND P2, PT, R195, UR33, !P0 ;  /* 0x00000021c3007c0c */ /* 0x000fe2000c741270 */
[----:B------:R-:W-:Y:S01]  /*59170*/  UMOV UR33, UR40 ;  /* 0x0000002800217c82 */ /* 0x000fe20008000000 */
[----:B------:R-:W-:Y:S01]  /*59180*/  ISETP.LT.AND P1, PT, R138, UR32, !P0 ;  /* 0x000000208a007c0c */ /* 0x000fe2000c721270 */
[----:B------:R-:W-:Y:S01]  /*59190*/  UMOV UR32, UR38 ;  /* 0x0000002600207c82 */ /* 0x000fe20008000000 */
[----:B-1----:R-:W-:Y:S01]  /*591a0*/  ISETP.LT.AND P0, PT, R137, UR36, !P0 ;  /* 0x0000002489007c0c */ /* 0x002fe2000c701270 */
[----:B------:R-:W1:Y:S01]  /*591b0*/  LDCU UR36, c[0x0][0x398] ;  /* 0x00007300ff2477ac */ /* 0x000e620008000800 */
[----:B------:R-:W4:Y:S05]  /*591c0*/  LDCU UR38, c[0x0][0x398] ;  /* 0x00007300ff2677ac */ /* 0x000f2a0008000800 */
        /* <DEDUP_REMOVED lines=11> */
[----:B------:R-:W-:Y:S01]  /*59280*/  UMOV UR6, UR10 ;  /* 0x0000000a00067c82 */ /* 0x000fe20008000000 */
[----:B------:R-:W-:Y:S01]  /*59290*/  ISETP.LT.AND P2, PT, R195, UR29, !P0 ;  /* 0x0000001dc3007c0c */ /* 0x000fe2000c741270 */
[----:B------:R-:W-:Y:S01]  /*592a0*/  UMOV UR29, UR4 ;  /* 0x00000004001d7c82 */ /* 0x000fe20008000000 */
[----:B------:R-:W3:Y:S09]  /*592b0*/  LDCU.64 UR4, c[0x0][0x398] ;  /* 0x00007300ff0477ac */ /* 0x000ef20008000a00 */
[----:B------:R-:W-:-:S02]  /*592c0*/  @P1 LOP3.LUT R23, R23, 0x8, RZ, 0xfc, !PT ;  /* 0x0000000817171812 */ /* 0x000fc400078efcff */
[----:B------:R-:W-:Y:S01]  /*592d0*/  ISETP.LT.AND P1, PT, R138, UR14, !P0 ;  /* 0x0000000e8a007c0c */ /* 0x000fe2000c721270 */
[----:B------:R-:W-:Y:S01]  /*592e0*/  UMOV UR14, UR57 ;  /* 0x00000039000e7c82 */ /* 0x000fe20008000000 */
[----:B------:R-:W-:Y:S01]  /*592f0*/  LOP3.LUT R23, R23, 0xfffffffb, RZ, 0xc0, !PT ;  /* 0xfffffffb17177812 */ /* 0x000fe200078ec0ff */
[----:B------:R-:W1:Y:S01]  /*59300*/  LDCU.64 UR56, c[0x0][0x398] ;  /* 0x00007300ff3877ac */ /* 0x000e620008000a00 */
[----:B------:R-:W-:Y:S02]  /*59310*/  ISETP.LT.AND P0, PT, R137, UR64, !P0 ;  /* 0x0000004089007c0c */ /* 0x000fe4000c701270 */
[----:B------:R-:W-:Y:S01]  /*59320*/  @P2 LOP3.LUT R23, R23, 0x4, RZ, 0xfc, !PT ;  /* 0x0000000417172812 */ /* 0x000fe200078efcff */
[----:B------:R-:W-:Y:S01]  /*59330*/  UMOV UR64, UR44 ;  /* 0x0000002c00407c82 */ /* 0x000fe20008000000 */
[----:B------:R-:W1:Y:S02]  /*59340*/  LDCU UR44, c[0x0][0x398] ;  /* 0x00007300ff2c77ac */ /* 0x000e640008000800 */
[----:B------:R-:W-:-:S04]  /*59350*/  LOP3.LUT R23, R23, 0xfffffffd, RZ, 0xc0, !PT ;  /* 0xfffffffd17177812 */ /* 0x000fc800078ec0ff */
[----:B------:R-:W-:-:S04]  /*59360*/  @P1 LOP3.LUT R23, R23, 0x2, RZ, 0xfc, !PT ;  /* 0x0000000217171812 */ /* 0x000fc800078efcff */
[----:B------:R-:W-:-:S04]  /*59370*/  LOP3.LUT R23, R23, 0xfffffffe, RZ, 0xc0, !PT ;  /* 0xfffffffe17177812 */ /* 0x000fc800078ec0ff */
[----:B------:R-:W-:Y:S02]  /*59380*/  @P0 LOP3.LUT R23, R23, 0x1, RZ, 0xfc, !PT ;  /* 0x0000000117170812 */ /* 0x000fe400078efcff */
[----:B------:R-:W-:Y:S01]  /*59390*/  ISETP.GE.AND P0, PT, R31, UR11, PT ;  /* 0x0000000b1f007c0c */ /* 0x000fe2000bf06270 */
[----:B------:R-:W1:Y:S01]  /*593a0*/  LDCU.64 UR10, c[0x0][0x398] ;  /* 0x00007300ff0a77ac */ /* 0x000e620008000a00 */
[----:B------:R-:W-:Y:S02]  /*593b0*/  VIADD R31, R252, 0x43 ;  /* 0x00000043fc1f7836 */ /* 0x000fe40000000000 */
[----:B---3--:R-:W-:Y:S01]  /*593c0*/  ISETP.LT.AND P1, PT, R196, UR4, !P0 ;  /* 0x00000004c4007c0c */ /* 0x008fe2000c721270 */
[----:B------:R-:W-:Y:S01]  /*593d0*/  UMOV UR4, UR41 ;  /* 0x0000002900047c82 */ /* 0x000fe20008000000 */
[----:B------:R-:W-:Y:S01]  /*593e0*/  ISETP.LT.AND P2, PT, R195, UR15, !P0 ;  /* 0x0000000fc3007c0c */ /* 0x000fe2000c741270 */
[----:B------:R-:W3:Y:S01]  /*593f0*/  LDCU.64 UR40, c[0x0][0x398] ;  /* 0x00007300ff2877ac */ /* 0x000ee20008000a00 */
[----:B------:R-:W-:-:S09]  /*59400*/  UMOV UR15, UR33 ;  /* 0x00000021000f7c82 */ /* 0x000fd20008000000 */
[----:B------:R-:W-:Y:S02]  /*59410*/  @P1 LOP3.LUT R22, R22, 0x80000000, RZ, 0xfc, !PT ;  /* 0x8000000016161812 */ /* 0x000fe400078efcff */
[----:B------:R-:W-:Y:S01]  /*59420*/  ISETP.LT.AND P1, PT, R138, UR13, !P0 ;  /* 0x0000000d8a007c0c */ /* 0x000fe2000c721270 */
[----:B------:R-:W-:Y:S01]  /*59430*/  UMOV UR13, UR48 ;  /* 0x00000030000d7c82 */ /* 0x000fe20008000000 */
[----:B------:R-:W-:Y:S01]  /*59440*/  LOP3.LUT R22, R22, 0xbfffffff, RZ, 0xc0, !PT ;  /* 0xbfffffff16167812 */ /* 0x000fe200078ec0ff */
[----:B------:R-:W2:Y:S01]  /*59450*/  LDCU.64 UR48, c[0x0][0x398] ;  /* 0x00007300ff3077ac */ /* 0x000ea20008000a00 */
[----:B-1----:R-:W-:Y:S02]  /*59460*/  ISETP.LT.AND P0, PT, R137, UR56, !P0 ;  /* 0x0000003889007c0c */ /* 0x002fe4000c701270 */
[----:B------:R-:W-:Y:S01]  /*59470*/  @P2 LOP3.LUT R22, R22, 0x40000000, RZ, 0xfc, !PT ;  /* 0x4000000016162812 */ /* 0x000fe200078efcff */
[----:B------:R-:W-:Y:S01]  /*59480*/  UMOV UR56, UR26 ;  /* 0x0000001a00387c82 */ /* 0x000fe20008000000 */
[----:B---3--:R-:W-:Y:S01]  /*59490*/  MOV.SPILL R38, UR41 ;  /* 0x0000002900267c02 */ /* 0x008fe20009000f00 */
[----:B------:R-:W1:Y:S01]  /*594a0*/  LDCU UR26, c[0x0][0x398] ;  /* 0x00007300ff1a77ac */ /* 0x000e620008000800 */
        /* <DEDUP_REMOVED lines=8> */
[----:B------:R-:W-:Y:S02]  /*59530*/  ISETP.LT.AND P3, PT, R196, UR10, !P0 ;  /* 0x0000000ac4007c0c */ /* 0x000fe4000c761270 */
[----:B------:R-:W-:Y:S02]  /*59540*/  ISETP.LT.AND P2, PT, R195, UR24, !P0 ;  /* 0x00000018c3007c0c */ /* 0x000fe4000c741270 */
[----:B------:R-:W-:Y:S01]  /*59550*/  ISETP.LT.AND P1, PT, R138, UR12, !P0 ;  /* 0x0000000c8a007c0c */ /* 0x000fe2000c721270 */
[----:B------:R-:W-:Y:S01]  /*59560*/  UMOV UR12, UR65 ;  /* 0x00000041000c7c82 */ /* 0x000fe20008000000 */
[----:B--2---:R-:W-:Y:S01]  /*59570*/  ISETP.LT.AND P0, PT, R137, UR48, !P0 ;  /* 0x0000003089007c0c */ /* 0x004fe2000c701270 */
[----:B------:R-:W-:Y:S01]  /*59580*/  UMOV UR48, UR32 ;  /* 0x0000002000307c82 */ /* 0x000fe20008000000 */
[----:B------:R-:W2:Y:S01]  /*59590*/  LDCU.64 UR32, c[0x0][0x398] ;  /* 0x00007300ff2077ac */ /* 0x000ea20008000a00 */
        /* <DEDUP_REMOVED lines=12> */
[----:B------:R-:W3:Y:S01]  /*59660*/  LDCU UR8, c[0x0][0x398] ;  /* 0x00007300ff0877ac */ /* 0x000ee20008000800 */
[----:B------:R-:W-:Y:S02]  /*59670*/  ISETP.LT.AND P2, PT, R195, UR18, !P0 ;  /* 0x00000012c3007c0c */ /* 0x000fe4000c741270 */
[----:B------:R-:W-:Y:S01]  /*59680*/  ISETP.LT.AND P1, PT, R138, UR16, !P0 ;  /* 0x000000108a007c0c */ /* 0x000fe2000c721270 */
[----:B------:R-:W-:Y:S01]  /*59690*/  UMOV UR16, UR14 ;  /* 0x0000000e00107c82 */ /* 0x000fe20008000000 */
[----:B------:R-:W-:Y:S01]  /*596a0*/  ISETP.LT.AND P0, PT, R137, UR40, !P0 ;  /* 0x0000002889007c0c */ /* 0x000fe2000c701270 */
[----:B------:R-:W-:Y:S01]  /*596b0*/  UMOV UR40, UR6 ;  /* 0x0000000600287c82 */ /* 0x000fe20008000000 */
[----:B------:R-:W1:Y:S01]  /*596c0*/  LDCU.64 UR6, c[0x0][0x398] ;  /* 0x00007300ff0677ac */ /* 0x000e620008000a00 */
[----:B------:R-:W-:-:S04]  /*596d0*/  UMOV UR14, UR30 ;  /* 0x0000001e000e7c82 */ /* 0x000fc80008000000 */
        /* <DEDUP_REMOVED lines=11> */
[----:B-1----:R-:W-:Y:S01]  /*59790*/  ISETP.LT.AND P1, PT, R196, UR6, !P0 ;  /* 0x00000006c4007c0c */ /* 0x002fe2000c721270 */
[----:B------:R-:W-:Y:S01]  /*597a0*/  UMOV UR6, UR13 ;  /* 0x0000000d00067c82 */ /* 0x000fe20008000000 */
[----:B------:R-:W-:Y:S01]  /*597b0*/  ISETP.LT.AND P2, PT, R195, UR25, !P0 ;  /* 0x00000019c3007c0c */ /* 0x000fe2000c741270 */
[----:B------:R-:W1:Y:S01]  /*597c0*/  LDCU.64 UR24, c[0x0][0x398] ;  /* 0x00007300ff1877ac */ /* 0x000e620008000a00 */
[----:B------:R-:W-:Y:S01]  /*597d0*/  UMOV UR13, UR34 ;  /* 0x00000022000d7c82 */ /* 0x000fe20008000000 */
[----:B------:R-:W1:Y:S08]  /*597e0*/  LDCU UR34, c[0x0][0x398] ;  /* 0x00007300ff2277ac */ /* 0x000e700008000800 */
[----:B------:R-:W-:-:S02]  /*597f0*/  @P1 LOP3.LUT R22, R22, 0x80000, RZ, 0xfc, !PT ;  /* 0x0008000016161812 */ /* 0x000fc400078efcff */
[----:B------:R-:W-:Y:S01]  /*59800*/  ISETP.LT.AND P1, PT, R138, UR21, !P0 ;  /* 0x000000158a007c0c */ /* 0x000fe2000c721270 */
[----:B------:R-:W-:Y:S01]  /*59810*/  UMOV UR21, UR4 ;  /* 0x0000000400157c82 */ /* 0x000fe20008000000 */
[----:B------:R-:W-:Y:S01]  /*59820*/  LOP3.LUT R22, R22, 0xfffbffff, RZ, 0xc0, !PT ;  /* 0xfffbffff16167812 */ /* 0x000fe200078ec0ff */
[----:B------:R-:W1:Y:S01]  /*59830*/  LDCU.64 UR4, c[0x0][0x398] ;  /* 0x00007300ff0477ac */ /* 0x000e620008000a00 */
[----:B--2---:R-:W-:Y:S02]  /*59840*/  ISETP.LT.AND P0, PT, R137, UR32, !P0 ;  /* 0x0000002089007c0c */ /* 0x004fe4000c701270 */
[----:B------:R-:W-:Y:S01]  /*59850*/  @P2 LOP3.LUT R22, R22, 0x40000, RZ, 0xfc, !PT ;  /* 0x0004000016162812 */ /* 0x000fe200078efcff */
[----:B------:R-:W2:Y:S03]  /*59860*/  LDCU UR32, c[0x0][0x398] ;  /* 0x00007300ff2077ac */ /* 0x000ea60008000800 */
        /* <DEDUP_REMOVED lines=9> */
[----:B------:R-:W1:Y:S01]  /*59900*/  LDCU UR4, c[0x0][0x398] ;  /* 0x00007300ff0477ac */ /* 0x000e620008000800 */
[----:B------:R-:W-:Y:S02]  /*59910*/  ISETP.LT.AND P2, PT, R195, UR28, !P0 ;  /* 0x0000001cc3007c0c */ /* 0x000fe4000c741270 */
[----:B------:R-:W-:Y:S01]  /*59920*/  ISETP.LT.AND P1, PT, R138, UR22, !P0 ;  /* 0x000000168a007c0c */ /* 0x000fe2000c721270 */
[----:B------:R-:W1:Y:S01]  /*59930*/  LDCU.64 UR28, c[0x0][0x398] ;  /* 0x00007300ff1c77ac */ /* 0x000e620008000a00 */
        /* <DEDUP_REMOVED lines=14> */
[----:B------:R-:W-:Y:S01]  /*59a20*/  UMOV UR10, UR6 ;  /* 0x00000006000a7c82 */ /* 0x000fe20008000000 */
[----:B---3--:R-:W-:Y:S01]  /*59a30*/  ISETP.LT.AND P1, PT, R195, UR8, !P0 ;  /* 0x00000008c3007c0c */ /* 0x008fe2000c721270 */
[----:B------:R-:W2:Y:S10]  /*59a40*/  LDCU.64 UR8, c[0x0][0x398] ;  /* 0x00007300ff0877ac */ /* 0x000eb40008000a00 */
[----:B------:R-:W-:-:S04]  /*59a50*/  @P2 LOP3.LUT R22, R22, 0x800, RZ, 0xfc, !PT ;  /* 0x0000080016162812 */ /* 0x000fc800078efcff */
[----:B------:R-:W-:-:S04]  /*59a60*/  LOP3.LUT R22, R22, 0xfffffbff, RZ, 0xc0, !PT ;  /* 0xfffffbff16167812 */ /* 0x000fc800078ec0ff */
[----:B------:R-:W-:Y:S02]  /*59a70*/  @P1 LOP3.LUT R22, R22, 0x400, RZ, 0xfc, !PT ;  /* 0x0000040016161812 */ /* 0x000fe400078efcff */
[----:B------:R-:W-:Y:S01]  /*59a80*/  ISETP.LT.AND P1, PT, R138, UR19, !P0 ;  /* 0x000000138a007c0c */ /* 0x000fe2000c721270 */
[----:B------:R-:W3:Y:S01]  /*59a90*/  LDCU.64 UR18, c[0x0][0x398] ;  /* 0x00007300ff1277ac */ /* 0x000ee20008000a00 */
[----:B-1----:R-:W-:Y:S02]  /*59aa0*/  ISETP.LT.AND P0, PT, R137, UR28, !P0 ;  /* 0x0000001c89007c0c */ /* 0x002fe4000c701270 */
[----:B------:R-:W-:Y:S01]  /*59ab0*/  LOP3.LUT R22, R22, 0xfffffdff, RZ, 0xc0, !PT ;  /* 0xfffffdff16167812 */ /* 0x000fe200078ec0ff */
[----:B------:R-:W1:Y:S08]  /*59ac0*/  LDCU UR28, c[0x0][0x398] ;  /* 0x00007300ff1c77ac */ /* 0x000e700008000800 */
[----:B------:R-:W-:-:S04]  /*59ad0*/  @P1 LOP3.LUT R22, R22, 0x200, RZ, 0xfc, !PT ;  /* 0x0000020016161812 */ /* 0x000fc800078efcff */
[----:B------:R-:W-:-:S04]  /*59ae0*/  LOP3.LUT R22, R22, 0xfffffeff, RZ, 0xc0, !PT ;  /* 0xfffffeff16167812 */ /* 0x000fc800078ec0ff */
[----:B------:R-:W-:Y:S02]  /*59af0*/  @P0 LOP3.LUT R22, R22, 0x100, RZ, 0xfc, !PT ;  /* 0x0000010016160812 */ /* 0x000fe400078efcff */
[----:B------:R-:W-:Y:S01]  /*59b00*/  ISETP.GE.AND P0, PT, R31, UR7, PT ;  /* 0x000000071f007c0c */ /* 0x000fe2000bf06270 */
[----:B------:R-:W1:Y:S01]  /*59b10*/  LDCU.64 UR6, c[0x0][0x398] ;  /* 0x00007300ff0677ac */ /* 0x000e620008000a00 */
[----:B------:R-:W-:Y:S01]  /*59b20*/  LOP3.LUT R22, R22, 0xffffff7f, RZ, 0xc0, !PT ;  /* 0xffffff7f16167812 */ /* 0x000fe200078ec0ff */
[----:B------:R-:W-:Y:S01]  /*59b30*/  VIADD R31, R252, 0x3d ;  /* 0x0000003dfc1f7836 */ /* 0x000fe20000000000 */
[----:B--2---:R-:W-:Y:S01]  /*59b40*/  ISETP.LT.AND P2, PT, R196, UR8, !P0 ;  /* 0x00000008c4007c0c */ /* 0x004fe2000c741270 */
[----:B------:R-:W-:Y:S01]  /*59b50*/  UMOV UR8, UR40 ;  /* 0x0000002800087c82 */ /* 0x000fe20008000000 */
[----:B------:R-:W-:Y:S01]  /*59b60*/  ISETP.LT.AND P1, PT, R195, UR4, !P0 ;  /* 0x00000004c3007c0c */ /* 0x000fe2000c721270 */
[----:B------:R-:W-:-:S10]  /*59b70*/  UMOV UR40, UR16 ;  /* 0x0000001000287c82 */ /* 0x000fd40008000000 */
[----:B------:R-:W-:-:S04]  /*59b80*/  @P2 LOP3.LUT R22, R22, 0x80, RZ, 0xfc, !PT ;  /* 0x0000008016162812 */ /* 0x000fc800078efcff */
[----:B------:R-:W-:-:S04]  /*59b90*/  LOP3.LUT R22, R22, 0xffffffbf, RZ, 0xc0, !PT ;  /* 0xffffffbf16167812 */ /* 0x000fc800078ec0ff */
[----:B------:R-:W-:Y:S02]  /*59ba0*/  @P1 LOP3.LUT R22, R22, 0x40, RZ, 0xfc, !PT ;  /* 0x0000004016161812 */ /* 0x000fe400078efcff */
[----:B------:R-:W-:Y:S01]  /*59bb0*/  ISETP.LT.AND P1, PT, R138, UR20, !P0 ;  /* 0x000000148a007c0c */ /* 0x000fe2000c721270 */
[----:B------:R-:W2:Y:S01]  /*59bc0*/  LDCU.64 UR20, c[0x0][0x398] ;  /* 0x00007300ff1477ac */ /* 0x000ea20008000a00 */
[----:B---3--:R-:W-:Y:S02]  /*59bd0*/  ISETP.LT.AND P0, PT, R137, UR18, !P0 ;  /* 0x0000001289007c0c */ /* 0x008fe4000c701270 */
[----:B------:R-:W-:Y:S01]  /*59be0*/  LOP3.LUT R22, R22, 0xffffffdf, RZ, 0xc0, !PT ;  /* 0xffffffdf16167812 */ /* 0x000fe200078ec0ff */
[----:B------:R-:W3:Y:S08]  /*59bf0*/  LDCU UR18, c[0x0][0x398] ;  /* 0x00007300ff1277ac */ /* 0x000ef00008000800 */
[----:B------:R-:W-:-:S04]  /*59c00*/  @P1 LOP3.LUT R22, R22, 0x20, RZ, 0xfc, !PT ;  /* 0x0000002016161812 */ /* 0x000fc800078efcff */
[----:B------:R-:W-:Y:S02]  /*59c10*/  LOP3.LUT R22, R22, 0xffffffef, RZ, 0xc0, !PT ;  /* 0xffffffef16167812 */ /* 0x000fe400078ec0ff */
[----:B--2---:R-:W-:Y:S02]  /*59c20*/  MOV.SPILL R35, UR21 ;  /* 0x0000001500237c02 */ /* 0x004fe40009000f00 */
[----:B------:R-:W-:Y:S02]  /*59c30*/  @P0 LOP3.LUT R22, R22, 0x10, RZ, 0xfc, !PT ;  /* 0x0000001016160812 */ /* 0x000fe400078efcff */
[----:B------:R-:W-:Y:S01]  /*59c40*/  ISETP.GE.AND P0, PT, R31, UR5, PT ;  /* 0x000000051f007c0c */ /* 0x000fe2000bf06270 */
[----:B------:R-:W2:Y:S01]  /*59c50*/  LDCU.64 UR4, c[0x0][0x398] ;  /* 0x00007300ff0477ac */ /* 0x000ea20008000a00 */
[----:B------:R-:W-:Y:S01]  /*59c60*/  LOP3.LUT R22, R22, 0xfffffff7, RZ, 0xc0, !PT ;  /* 0xfffffff716167812 */ /* 0x000fe200078ec0ff */
[----:B------:R-:W-:Y:S01]  /*59c70*/  VIADD R31, R252, 0x3c ;  /* 0x0000003cfc1f7836 */ /* 0x000fe20000000000 */
[----:B-1----:R-:W-:Y:S01]  /*59c80*/  ISETP.LT.AND P1, PT, R196, UR6, !P0 ;  /* 0x00000006c4007c0c */ /* 0x002fe2000c721270 */
[----:B------:R-:W-:Y:S01]  /*59c90*/  UMOV UR6, UR15 ;  /* 0x0000000f00067c82 */ /* 0x000fe20008000000 */
[----:B------:R-:W-:-:S11]  /*59ca0*/  ISETP.LT.AND P2, PT, R195, UR77, !P0 ;  /* 0x0000004dc3007c0c */ /* 0x000fd6000c741270 */
[----:B------:R-:W-:Y:S02]  /*59cb0*/  @P1 LOP3.LUT R22, R22, 0x8, RZ, 0xfc, !PT ;  /* 0x0000000816161812 */ /* 0x000fe400078efcff */
[----:B------:R-:W-:Y:S01]  /*59cc0*/  ISETP.LT.AND P1, PT, R138, UR72, !P0 ;  /* 0x000000488a007c0c */ /* 0x000fe2000c721270 */
[----:B------:R-:W-:Y:S01]  /*59cd0*/  UMOV UR72, UR14 ;  /* 0x0000000e00487c82 */ /* 0x000fe20008000000 */
[----:B------:R-:W-:Y:S01]  /*59ce0*/  LOP3.LUT R22, R22, 0xfffffffb, RZ, 0xc0, !PT ;  /* 0xfffffffb16167812 */ /* 0x000fe200078ec0ff */
[----:B------:R-:W1:Y:S01]  /*59cf0*/  LDCU.64 UR14, c[0x0][0x398] ;  /* 0x00007300ff0e77ac */ /* 0x000e620008000a00 */
[----:B------:R-:W-:Y:S02]  /*59d00*/  ISETP.LT.AND P0, PT, R137, UR20, !P0 ;  /* 0x0000001489007c0c */ /* 0x000fe4000c701270 */
[----:B------:R-:W-:Y:S01]  /*59d10*/  @P2 LOP3.LUT R22, R22, 0x4, RZ, 0xfc, !PT ;  /* 0x0000000416162812 */ /* 0x000fe200078efcff */
[----:B------:R-:W-:-:S03]  /*59d20*/  UMOV UR20, UR12 ;  /* 0x0000000c00147c82 */ /* 0x000fc60008000000 */
[----:B------:R-:W-:-:S04]  /*59d30*/  LOP3.LUT R22, R22, 0xfffffffd, RZ, 0xc0, !PT ;  /* 0xfffffffd16167812 */ /* 0x000fc800078ec0ff */
[----:B------:R-:W-:-:S04]  /*59d40*/  @P1 LOP3.LUT R22, R22, 0x2, RZ, 0xfc, !PT ;  /* 0x0000000216161812 */ /* 0x000fc800078efcff */
[----:B------:R-:W-:-:S04]  /*59d50*/  LOP3.LUT R22, R22, 0xfffffffe, RZ, 0xc0, !PT ;  /* 0xfffffffe16167812 */ /* 0x000fc800078ec0ff */
[----:B------:R-:W-:Y:S02]  /*59d60*/  @P0 LOP3.LUT R22, R22, 0x1, RZ, 0xfc, !PT ;  /* 0x0000000116160812 */ /* 0x000fe400078efcff */
[----:B------:R-:W-:Y:S01]  /*59d70*/  ISETP.GE.AND P0, PT, R31, UR11, PT ;  /* 0x0000000b1f007c0c */ /* 0x000fe2000bf06270 */
[----:B------:R-:W-:-:S03]  /*59d80*/  VIADD R31, R252, 0x3b ;  /* 0x0000003bfc1f7836 */ /* 0x000fc60000000000 */
[----:B--2---:R-:W-:Y:S01]  /*59d90*/  ISETP.LT.AND P3, PT, R196, UR4, !P0 ;  /* 0x00000004c4007c0c */ /* 0x004fe2000c761270 */
[----:B------:R-:W-:Y:S01]  /*59da0*/  UMOV UR4, UR24 ;  /* 0x0000001800047c82 */ /* 0x000fe20008000000 */
[----:B------:R-:W-:Y:S01]  /*59db0*/  ISETP.LT.AND P2, PT, R195, UR76, !P0 ;  /* 0x0000004cc3007c0c */ /* 0x000fe2000c741270 */
[----:B------:R-:W2:Y:S01]  /*59dc0*/  LDCU.64 UR76, c[0x0][0x398] ;  /* 0x00007300ff4c77ac */ /* 0x000ea20008000a00 */
[----:B------:R-:W-:Y:S02]  /*59dd0*/  ISETP.LT.AND P1, PT, R138, UR17, !P0 ;  /* 0x000000118a007c0c */ /* 0x000fe4000c721270 */
        /* <DEDUP_REMOVED lines=8> */
[----:B-1----:R-:W-:Y:S02]  /*59e60*/  MOV.SPILL R33, UR17 ;  /* 0x0000001100217c02 */ /* 0x002fe40009000f00 */
[----:B------:R-:W-:-:S04]  /*59e70*/  @P1 LOP3.LUT R21, R21, 0x20000000, RZ, 0xfc, !PT ;  /* 0x2000000015151812 */ /* 0x000fc800078efcff */
[----:B------:R-:W-:-:S04]  /*59e80*/  LOP3.LUT R21, R21, 0xefffffff, RZ, 0xc0, !PT ;  /* 0xefffffff15157812 */ /* 0x000fc800078ec0ff */
[----:B------:R-:W-:Y:S02]  /*59e90*/  @P0 LOP3.LUT R21, R21, 0x10000000, RZ, 0xfc, !PT ;  /* 0x1000000015150812 */ /* 0x000fe400078efcff */
[----:B------:R-:W-:Y:S01]  /*59ea0*/  ISETP.GE.AND P0, PT, R31, UR9, PT ;  /* 0x000000091f007c0c */ /* 0x000fe2000bf06270 */
[----:B------:R-:W-:Y:S01]  /*59eb0*/  VIADD R31, R252, 0x3a ;  /* 0x0000003afc1f7836 */ /* 0x000fe20000000000 */
[----:B------:R-:W-:Y:S01]  /*59ec0*/  LOP3.LUT R21, R21, 0xf7ffffff, RZ, 0xc0, !PT ;  /* 0xf7ffffff15157812 */ /* 0x000fe200078ec0ff */
[----:B------:R-:W-:Y:S01]  /*59ed0*/  UMOV UR9, UR10 ;  /* 0x0000000a00097c82 */ /* 0x000fe20008000000 */
[----:B--2---:R-:W-:Y:S01]  /*59ee0*/  ISETP.LT.AND P3, PT, R196, UR76, !P0 ;  /* 0x0000004cc4007c0c */ /* 0x004fe2000c761270 */
[----:B------:R-:W1:Y:S01]  /*59ef0*/  LDCU.64 UR10, c[0x0][0x398] ;  /* 0x00007300ff0a77ac */ /* 0x000e620008000a00 */
[----:B------:R-:W-:Y:S02]  /*59f00*/  ISETP.LT.AND P2, PT, R195, UR73, !P0 ;  /* 0x00000049c3007c0c */ /* 0x000fe4000c741270 */
[----:B------:R-:W-:Y:S01]  /*59f10*/  ISETP.LT.AND P1, PT, R138, UR54, !P0 ;  /* 0x000000368a007c0c */ /* 0x000fe2000c721270 */
[----:B------:R-:W-:Y:S01]  /*59f20*/  UMOV UR54, UR72 ;  /* 0x0000004800367c82 */ /* 0x000fe20008000000 */
[----:B------:R-:W-:Y:S01]  /*59f30*/  ISETP.LT.AND P0, PT, R137, UR16, !P0 ;  /* 0x0000001089007c0c */ /* 0x000fe2000c701270 */
[----:B------:R-:W2:Y:S01]  /*59f40*/  LDCU.64 UR72, c[0x0][0x398] ;  /* 0x00007300ff4877ac */ /* 0x000ea20008000a00 */
[----:B------:R-:W-:Y:S01]  /*59f50*/  UMOV UR16, UR6 ;  /* 0x0000000600107c82 */ /* 0x000fe20008000000 */
[----:B------:R-:W-:-:S04]  /*59f60*/  UMOV UR76, UR8 ;  /* 0x00000008004c7c82 */ /* 0x000fc80008000000 */
[----:B------:R-:W-:Y:S01]  /*59f70*/  @P3 LOP3.LUT R21, R21, 0x8000000, RZ, 0xfc, !PT ;  /* 0x0800000015153812 */ /* 0x000fe200078efcff */
[----:B------:R-:W-:Y:S01]  /*59f80*/  UMOV UR8, UR56 ;  /* 0x0000003800087c82 */ /* 0x000fe20008000000 */
[----:B------:R-:W-:Y:S01]  /*59f90*/  UMOV UR56, UR13 ;  /* 0x0000000d00387c82 */ /* 0x000fe20008000000 */
[----:B------:R-:W1:Y:S01]  /*59fa0*/  LDCU.64 UR12, c[0x0][0x398] ;  /* 0x00007300ff0c77ac */ /* 0x000e620008000a00 */
        /* <DEDUP_REMOVED lines=10> */
[----:B--2---:R-:W-:Y:S01]  /*5a050*/  ISETP.LT.AND P3, PT, R196, UR72, !P0 ;  /* 0x00000048c4007c0c */ /* 0x004fe2000c761270 */
[----:B------:R-:W-:Y:S01]  /*5a060*/  UMOV UR72, UR8 ;  /* 0x0000000800487c82 */ /* 0x000fe20008000000 */
[----:B------:R-:W-:Y:S01]  /*5a070*/  ISETP.LT.AND P2, PT, R195, UR62, !P0 ;  /* 0x0000003ec3007c0c */ /* 0x000fe2000c741270 */
[----:B------:R-:W-:Y:S01]  /*5a080*/  UMOV UR62, UR40 ;  /* 0x00000028003e7c82 */ /* 0x000fe20008000000 */
[----:B------:R-:W-:Y:S01]  /*5a090*/  ISETP.LT.AND P1, PT, R138, UR50, !P0 ;  /* 0x000000328a007c0c */ /* 0x000fe2000c721270 */
[----:B------:R-:W-:Y:S01]  /*5a0a0*/  UMOV UR50, UR20 ;  /* 0x0000001400327c82 */ /* 0x000fe20008000000 */
[----:B-1----:R-:W-:Y:S01]  /*5a0b0*/  ISETP.LT.AND P0, PT, R137, UR10, !P0 ;  /* 0x0000000a89007c0c */ /* 0x002fe2000c701270 */
[----:B------:R-:W1:Y:S01]  /*5a0c0*/  LDCU UR20, c[0x0][0x398] ;  /* 0x00007300ff1477ac */ /* 0x000e620008000800 */
[----:B------:R-:W2:Y:S05]  /*5a0d0*/  LDCU UR10, c[0x0][0x398] ;  /* 0x00007300ff0a77ac */ /* 0x000eaa0008000800 */
[----:B------:R-:W-:-:S04]  /*5a0e0*/  @P3 LOP3.LUT R21, R21, 0x800000, RZ, 0xfc, !PT ;  /* 0x0080000015153812 */ /* 0x000fc800078efcff */
[----:B------:R-:W-:-:S04]  /*5a0f0*/  LOP3.LUT R21, R21, 0xffbfffff, RZ, 0xc0, !PT ;  /* 0xffbfffff15157812 */ /* 0x000fc800078ec0ff */
[----:B------:R-:W-:-:S04]  /*5a100*/  @P2 LOP3.LUT R21, R21, 0x400000, RZ, 0xfc, !PT ;  /* 0x0040000015152812 */ /* 0x000fc800078efcff */
[----:B------:R-:W-:Y:S02]  /*5a110*/  LOP3.LUT R21, R21, 0xffdfffff, RZ, 0xc0, !PT ;  /* 0xffdfffff15157812 */ /* 0x000fe400078ec0ff */
[----:B-1----:R-:W-:Y:S01]  /*5a120*/  MOV.SPILL R34, UR20 ;  /* 0x0000001400227c02 */ /* 0x002fe20009000f00 */
[----:B------:R-:W1:Y:S01]  /*5a130*/  LDCU.64 UR20, c[0x0][0x398] ;  /* 0x00007300ff1477ac */ /* 0x000e620008000a00 */
        /* <DEDUP_REMOVED lines=9> */
[----:B------:R-:W3:Y:S01]  /*5a1d0*/  LDCU.64 UR4, c[0x0][0x398] ;  /* 0x00007300ff0477ac */ /* 0x000ee20008000a00 */
[----:B------:R-:W-:-:S02]  /*5a1e0*/  ISETP.LT.AND P1, PT, R138, UR46, !P0 ;  /* 0x0000002e8a007c0c */ /* 0x000fc4000c721270 */
[----:B------:R-:W-:Y:S01]  /*5a1f0*/  ISETP.LT.AND P0, PT, R137, UR12, !P0 ;  /* 0x0000000c89007c0c */ /* 0x000fe2000c701270 */
[----:B------:R-:W-:Y:S01]  /*5a200*/  UMOV UR58, UR9 ;  /* 0x00000009003a7c82 */ /* 0x000fe20008000000 */
[----:B------:R-:W2:Y:S01]  /*5a210*/  LDCU.64 UR8, c[0x0][0x398] ;  /* 0x00007300ff0877ac */ /* 0x000ea20008000a00 */
[----:B------:R-:W-:-:S04]  /*5a220*/  UMOV UR46, UR76 ;  /* 0x0000004c002e7c82 */ /* 0x000fc80008000000 */
[----:B------:R-:W-:Y:S01]  /*5a230*/  @P3 LOP3.LUT R21, R21, 0x80000, RZ, 0xfc, !PT ;  /* 0x0008000015153812 */ /* 0x000fe200078efcff */
[----:B-1----:R-:W-:Y:S01]  /*5a240*/  UMOV UR40, UR21 ;  /* 0x0000001500287c82 */ /* 0x002fe20008000000 */
[----:B------:R-:W-:Y:S01]  /*5a250*/  UMOV UR12, UR16 ;  /* 0x00000010000c7c82 */ /* 0x000fe20008000000 */
[----:B------:R-:W-:Y:S01]  /*5a260*/  MOV.SPILL R37, UR40 ;  /* 0x0000002800257c02 */ /* 0x000fe20009000f00 */
[----:B------:R-:W1:Y:S01]  /*5a270*/  LDCU UR16, c[0x0][0x398] ;  /* 0x00007300ff1077ac */ /* 0x000e620008000800 */
[----:B------:R-:W-:Y:S01]  /*5a280*/  LOP3.LUT R21, R21, 0xfffbffff, RZ, 0xc0, !PT ;  /* 0xfffbffff15157812 */ /* 0x000fe200078ec0ff */
[----:B------:R-:W2:Y:S03]  /*5a290*/  LDCU.64 UR40, c[0x0][0x398] ;  /* 0x00007300ff2877ac */ /* 0x000ea60008000a00 */
[----:B------:R-:W-:Y:S01]  /*5a2a0*/  @P2 LOP3.LUT R21, R21, 0x40000, RZ, 0xfc, !PT ;  /* 0x0004000015152812 */ /* 0x000fe200078efcff */
[----:B------:R-:W-:-:S03]  /*5a2b0*/  UMOV UR21, UR46 ;  /* 0x0000002e00157c82 */ /* 0x000fc60008000000 */
[----:B------:R-:W-:Y:S01]  /*5a2c0*/  LOP3.LUT R21, R21, 0xfffdffff, RZ, 0xc0, !PT ;  /* 0xfffdffff15157812 */ /* 0x000fe200078ec0ff */
[----:B------:R-:W-:-:S03]  /*5a2d0*/  UMOV UR46, UR54 ;  /* 0x00000036002e7c82 */ /* 0x000fc60008000000 */
[----:B------:R-:W-:-:S04]  /*5a2e0*/  @P1 LOP3.LUT R21, R21, 0x20000, RZ, 0xfc, !PT ;  /* 0x0002000015151812 */ /* 0x000fc800078efcff */
[----:B------:R-:W-:Y:S02]  /*5a2f0*/  LOP3.LUT R21, R21, 0xfffeffff, RZ, 0xc0, !PT ;  /* 0xfffeffff15157812 */ /* 0x000fe400078ec0ff */
[----:B-1----:R-:W-:Y:S01]  /*5a300*/  MOV.SPILL R32, UR16 ;  /* 0x0000001000207c02 */ /* 0x002fe20009000f00 */
[----:B------:R-:W1:Y:S01]  /*5a310*/  LDCU.64 UR16, c[0x0][0x398] ;  /* 0x00007300ff1077ac */ /* 0x000e620008000a00 */
[----:B------:R-:W-:Y:S02]  /*5a320*/  @P0 LOP3.LUT R21, R21, 0x10000, RZ, 0xfc, !PT ;  /* 0x0001000015150812 */ /* 0x000fe400078efcff */
[----:B------:R-:W-:Y:S01]  /*5a330*/  ISETP.GE.AND P0, PT, R31, UR77, PT ;  /* 0x0000004d1f007c0c */ /* 0x000fe2000bf06270 */
[----:B------:R-:W1:Y:S01]  /*5a340*/  LDCU.64 UR76, c[0x0][0x398] ;  /* 0x00007300ff4c77ac */ /* 0x000e620008000a00 */
[----:B------:R-:W-:Y:S01]  /*5a350*/  LOP3.LUT R21, R21, 0xffff7fff, RZ, 0xc0, !PT ;  /* 0xffff7fff15157812 */ /* 0x000fe200078ec0ff */
[----:B------:R-:W-:Y:S01]  /*5a360*/  VIADD R31, R252, 0x37 ;  /* 0x00000037fc1f7836 */ /* 0x000fe20000000000 */
[----:B---3--:R-:W-:Y:S01]  /*5a370*/  ISETP.LT.AND P3, PT, R196, UR4, !P0 ;  /* 0x00000004c4007c0c */ /* 0x008fe2000c761270 */
[----:B------:R-:W-:Y:S01]  /*5a380*/  UMOV UR4, UR20 ;  /* 0x0000001400047c82 */ /* 0x000fe20008000000 */
[----:B------:R-:W-:Y:S01]  /*5a390*/  ISETP.LT.AND P2, PT, R195, UR52, !P0 ;  /* 0x00000034c3007c0c */ /* 0x000fe2000c741270 */
[----:B------:R-:W-:Y:S01]  /*5a3a0*/  UMOV UR52, UR21 ;  /* 0x0000001500347c82 */ /* 0x000fe20008000000 */
[----:B------:R-:W-:Y:S01]  /*5a3b0*/  ISETP.LT.AND P1, PT, R138, UR42, !P0 ;  /* 0x0000002a8a007c0c */ /* 0x000fe2000c721270 */
[----:B------:R-:W-:Y:S01]  /*5a3c0*/  UMOV UR21, UR46 ;  /* 0x0000002e00157c82 */ /* 0x000fe20008000000 */
[----:B--2---:R-:W-:Y:S01]  /*5a3d0*/  ISETP.LT.AND P0, PT, R137, UR8, !P0 ;  /* 0x0000000889007c0c */ /* 0x004fe2000c701270 */
[----:B------:R-:W-:Y:S01]  /*5a3e0*/  UMOV UR8, UR40 ;  /* 0x0000002800087c82 */ /* 0x000fe20008000000 */
[----:B------:R-:W-:Y:S01]  /*5a3f0*/  UMOV UR46, UR58 ;  /* 0x0000003a002e7c82 */ /* 0x000fe20008000000 */
[----:B------:R-:W-:Y:S01]  /*5a400*/  UMOV UR58, UR6 ;  /* 0x00000006003a7c82 */ /* 0x000fe20008000000 */
[----:B------:R-:W-:Y:S01]  /*5a410*/  UMOV UR6, UR50 ;  /* 0x0000003200067c82 */ /* 0x000fe20008000000 */
[----:B------:R-:W-:Y:S01]  /*5a420*/  UMOV UR50, UR62 ;  /* 0x0000003e00327c82 */ /* 0x000fe20008000000 */
[----:B------:R-:W-:Y:S01]  /*5a430*/  UMOV UR62, UR65 ;  /* 0x00000041003e7c82 */ /* 0x000fe20008000000 */
[----:B------:R-:W-:Y:S01]  /*5a440*/  @P3 LOP3.LUT R21, R21, 0x8000, RZ, 0xfc, !PT ;  /* 0x0000800015153812 */ /* 0x000fe200078efcff */
[----:B------:R-:W-:Y:S01]  /*5a450*/  UMOV UR65, UR64 ;  /* 0x0000004000417c82 */ /* 0x000fe20008000000 */
[----:B------:R-:W-:Y:S01]  /*5a460*/  UMOV UR64, UR74 ;  /* 0x0000004a00407c82 */ /* 0x000fe20008000000 */
[----:B------:R-:W-:Y:S01]  /*5a470*/  UMOV UR20, UR12 ;  /* 0x0000000c00147c82 */ /* 0x000fe20008000000 */
[----:B------:R-:W-:Y:S01]  /*5a480*/  LOP3.LUT R21, R21, 0xffffbfff, RZ, 0xc0, !PT ;  /* 0xffffbfff15157812 */ /* 0x000fe200078ec0ff */
        /* <DEDUP_REMOVED lines=8> */
[----:B------:R-:W2:Y:S03]  /*5a510*/  LDCU UR12, c[0x0][0x398] ;  /* 0x00007300ff0c77ac */ /* 0x000ea60008000800 */
[----:B------:R-:W-:Y:S01]  /*5a520*/  @P1 LOP3.LUT R21, R21, 0x2000, RZ, 0xfc, !PT ;  /* 0x0000200015151812 */ /* 0x000fe200078efcff */
[----:B------:R-:W3:Y:S03]  /*5a530*/  LDCU UR6, c[0x0][0x398] ;  /* 0x00007300ff0677ac */ /* 0x000ee60008000800 */
        /* <DEDUP_REMOVED lines=8> */
[----:B------:R-:W1:Y:S10]  /*5a5c0*/  LDCU.64 UR40, c[0x0][0x398] ;  /* 0x00007300ff2877ac */ /* 0x000e740008000a00 */
[----:B------:R-:W-:-:S02]  /*5a5d0*/  @P1 LOP3.LUT R21, R21, 0x800, RZ, 0xfc, !PT ;  /* 0x0000080015151812 */ /* 0x000fc400078efcff */
[----:B------:R-:W-:Y:S02]  /*5a5e0*/  ISETP.LT.AND P1, PT, R138, UR36, !P0 ;  /* 0x000000248a007c0c */ /* 0x000fe4000c721270 */
[----:B------:R-:W-:Y:S02]  /*5a5f0*/  LOP3.LUT R21, R21, 0xfffffbff, RZ, 0xc0, !PT ;  /* 0xfffffbff15157812 */ /* 0x000fe400078ec0ff */
[----:B------:R-:W-:Y:S01]  /*5a600*/  ISETP.LT.AND P0, PT, R137, UR4, !P0 ;  /* 0x0000000489007c0c */ /* 0x000fe2000c701270 */
[----:B------:R-:W-:Y:S01]  /*5a610*/  UMOV UR4, UR16 ;  /* 0x0000001000047c82 */ /* 0x000fe20008000000 */
[----:B------:R-:W-:Y:S01]  /*5a620*/  @P2 LOP3.LUT R21, R21, 0x400, RZ, 0xfc, !PT ;  /* 0x0000040015152812 */ /* 0x000fe200078efcff */
[----:B-1----:R-:W-:Y:S01]  /*5a630*/  UMOV UR45, UR41 ;  /* 0x00000029002d7c82 */ /* 0x002fe20008000000 */
[----:B------:R-:W-:Y:S02]  /*5a640*/  UMOV UR16, UR17 ;  /* 0x0000001100107c82 */ /* 0x000fe40008000000 */
        /* <DEDUP_REMOVED lines=8> */
[----:B------:R-:W-:Y:S01]  /*5a6d0*/  ISETP.LT.AND P3, PT, R196, UR8, !P0 ;  /* 0x00000008c4007c0c */ /* 0x000fe2000c761270 */
[----:B------:R-:W1:Y:S01]  /*5a6e0*/  LDCU.64 UR40, c[0x0][0x398] ;  /* 0x00007300ff2877ac */ /* 0x000e620008000a00 */
[----:B----4-:R-:W-:Y:S02]  /*5a6f0*/  ISETP.LT.AND P2, PT, R195, UR38, !P0 ;  /* 0x00000026c3007c0c */ /* 0x010fe4000c741270 */
[----:B------:R-:W-:Y:S01]  /*5a700*/  ISETP.LT.AND P1, PT, R138, UR30, !P0 ;  /* 0x0000001e8a007c0c */ /* 0x000fe2000c721270 */
[----:B------:R-:W-:Y:S01]  /*5a710*/  UMOV UR30, UR16 ;  /* 0x00000010001e7c82 */ /* 0x000fe20008000000 */
[----:B------:R-:W-:Y:S01]  /*5a720*/  ISETP.LT.AND P0, PT, R137, UR4, !P0 ;  /* 0x0000000489007c0c */ /* 0x000fe2000c701270 */
[----:B------:R-:W4:Y:S06]  /*5a730*/  LDCU UR8, c[0x0][0x398] ;  /* 0x00007300ff0877ac */ /* 0x000f2c0008000800 */
[----:B------:R-:W-:-:S04]  /*5a740*/  @P3 LOP3.LUT R21, R21, 0x80, RZ, 0xfc, !PT ;  /* 0x0000008015153812 */ /* 0x000fc800078efcff */
[----:B------:R-:W-:Y:S01]  /*5a750*/  LOP3.LUT R21, R21, 0xffffffbf, RZ, 0xc0, !PT ;  /* 0xffffffbf15157812 */ /* 0x000fe200078ec0ff */
[----:B-1----:R-:W-:Y:S01]  /*5a760*/  UMOV UR4, UR40 ;  /* 0x0000002800047c82 */ /* 0x002fe20008000000 */
[----:B------:R-:W-:Y:S02]  /*5a770*/  UMOV UR54, UR41 ;  /* 0x0000002900367c82 */ /* 0x000fe40008000000 */
[----:B------:R-:W-:Y:S01]  /*5a780*/  @P2 LOP3.LUT R21, R21, 0x40, RZ, 0xfc, !PT ;  /* 0x0000004015152812 */ /* 0x000fe200078efcff */
[----:B------:R-:W1:Y:S03]  /*5a790*/  LDCU.64 UR40, c[0x0][0x398] ;  /* 0x00007300ff2877ac */ /* 0x000e660008000a00 */
[----:B------:R-:W-:-:S04]  /*5a7a0*/  LOP3.LUT R21, R21, 0xffffffdf, RZ, 0xc0, !PT ;  /* 0xffffffdf15157812 */ /* 0x000fc800078ec0ff */
[----:B------:R-:W-:-:S04]  /*5a7b0*/  @P1 LOP3.LUT R21, R21, 0x20, RZ, 0xfc, !PT ;  /* 0x0000002015151812 */ /* 0x000fc800078efcff */
[----:B------:R-:W-:-:S04]  /*5a7c0*/  LOP3.LUT R21, R21, 0xffffffef, RZ, 0xc0, !PT ;  /* 0xffffffef15157812 */ /* 0x000fc800078ec0ff */
[----:B------:R-:W-:Y:S02]  /*5a7d0*/  @P0 LOP3.LUT R21, R21, 0x10, RZ, 0xfc, !PT ;  /* 0x0000001015150812 */ /* 0x000fe400078efcff */
[----:B------:R-:W-:Y:S01]  /*5a7e0*/  ISETP.GE.AND P0, PT, R31, UR5, PT ;  /* 0x000000051f007c0c */ /* 0x000fe2000bf06270 */
[----:B------:R-:W-:Y:S01]  /*5a7f0*/  VIADD R31, R252, 0x34 ;  /* 0x00000034fc1f7836 */ /* 0x000fe20000000000 */
[----:B------:R-:W-:Y:S01]  /*5a800*/  LOP3.LUT R21, R21, 0xfffffff7, RZ, 0xc0, !PT ;  /* 0xfffffff715157812 */ /* 0x000fe200078ec0ff */
[----:B-1----:R-:W-:Y:S01]  /*5a810*/  UMOV UR5, UR40 ;  /* 0x0000002800057c82 */ /* 0x002fe20008000000 */
[----:B------:R-:W-:Y:S01]  /*5a820*/  ISETP.LT.AND P1, PT, R196, UR7, !P0 ;  /* 0x00000007c4007c0c */ /* 0x000fe2000c721270 */
[----:B------:R-:W-:Y:S01]  /*5a830*/  UMOV UR74, UR41 ;  /* 0x00000029004a7c82 */ /* 0x000fe20008000000 */
[----:B------:R-:W-:Y:S01]  /*5a840*/  ISETP.LT.AND P2, PT, R195, UR34, !P0 ;  /* 0x00000022c3007c0c */ /* 0x000fe2000c741270 */
[----:B------:R-:W1:Y:S10]  /*5a850*/  LDCU.64 UR40, c[0x0][0x398] ;  /* 0x00007300ff2877ac */ /* 0x000e740008000a00 */
[----:B------:R-:W-:-:S02]  /*5a860*/  @P1 LOP3.LUT R21, R21, 0x8, RZ, 0xfc, !PT ;  /* 0x0000000815151812 */ /* 0x000fc400078efcff */
[----:B------:R-:W-:Y:S02]  /*5a870*/  ISETP.LT.AND P1, PT, R138, UR26, !P0 ;  /* 0x0000001a8a007c0c */ /* 0x000fe4000c721270 */
[----:B------:R-:W-:Y:S02]  /*5a880*/  LOP3.LUT R21, R21, 0xfffffffb, RZ, 0xc0, !PT ;  /* 0xfffffffb15157812 */ /* 0x000fe400078ec0ff */
[----:B------:R-:W-:Y:S02]  /*5a890*/  ISETP.LT.AND P0, PT, R137, UR4, !P0 ;  /* 0x0000000489007c0c */ /* 0x000fe4000c701270 */
[----:B------:R-:W-:Y:S01]  /*5a8a0*/  @P2 LOP3.LUT R21, R21, 0x4, RZ, 0xfc, !PT ;  /* 0x0000000415152812 */ /* 0x000fe200078efcff */
[----:B-1----:R-:W-:Y:S01]  /*5a8b0*/  UMOV UR4, UR40 ;  /* 0x0000002800047c82 */ /* 0x002fe20008000000 */
[----:B------:R-:W-:Y:S01]  /*5a8c0*/  UMOV UR36, UR41 ;  /* 0x0000002900247c82 */ /* 0x000fe20008000000 */
[----:B------:R-:W1:Y:S01]  /*5a8d0*/  LDCU.64 UR40, c[0x0][0x398] ;  /* 0x00007300ff2877ac */ /* 0x000e620008000a00 */
[----:B------:R-:W-:-:S04]  /*5a8e0*/  LOP3.LUT R21, R21, 0xfffffffd, RZ, 0xc0, !PT ;  /* 0xfffffffd15157812 */ /* 0x000fc800078ec0ff */
[----:B------:R-:W-:-:S04]  /*5a8f0*/  @P1 LOP3.LUT R21, R21, 0x2, RZ, 0xfc, !PT ;  /* 0x0000000215151812 */ /* 0x000fc800078efcff */
[----:B------:R-:W-:-:S04]  /*5a900*/  LOP3.LUT R21, R21, 0xfffffffe, RZ, 0xc0, !PT ;  /* 0xfffffffe15157812 */ /* 0x000fc800078ec0ff */
[----:B------:R-:W-:Y:S02]  /*5a910*/  @P0 LOP3.LUT R21, R21, 0x1, RZ, 0xfc, !PT ;  /* 0x0000000115150812 */ /* 0x000fe400078efcff */
[----:B------:R-:W-:Y:S01]  /*5a920*/  ISETP.GE.AND P0, PT, R31, UR77, PT ;  /* 0x0000004d1f007c0c */ /* 0x000fe2000bf06270 */
[----:B------:R-:W-:Y:S01]  /*5a930*/  VIADD R31, R252, 0x33 ;  /* 0x00000033fc1f7836 */ /* 0x000fe20000000000 */
[----:B-1----:R-:W-:Y:S02]  /*5a940*/  UMOV UR26, UR41 ;  /* 0x00000029001a7c82 */ /* 0x002fe40008000000 */
        /* <DEDUP_REMOVED lines=25> */
[----:B------:R-:W1:Y:S01]  /*5aae0*/  LDCU.64 UR64, c[0x0][0x398] ;  /* 0x00007300ff4077ac */ /* 0x000e620008000a00 */
[----:B------:R-:W-:Y:S01]  /*5aaf0*/  ISETP.GE.AND P0, PT, R31, UR9, PT ;  /* 0x000000091f007c0c */ /* 0x000fe2000bf06270 */
[----:B------:R-:W-:Y:S01]  /*5ab00*/  VIADD R31, R252, 0x32 ;  /* 0x00000032fc1f7836 */ /* 0x000fe20000000000 */
[----:B------:R-:W-:Y:S01]  /*5ab10*/  LOP3.LUT R20, R20, 0xf7ffffff, RZ, 0xc0, !PT ;  /* 0xf7ffffff14147812 */ /* 0x000fe200078ec0ff */
[----:B------:R-:W-:Y:S01]  /*5ab20*/  UMOV UR17, UR20 ;  /* 0x0000001400117c82 */ /* 0x000fe20008000000 */
[----:B------:R-:W-:Y:S01]  /*5ab30*/  ISETP.LT.AND P1, PT, R196, UR5, !P0 ;  /* 0x00000005c4007c0c */ /* 0x000fe2000c721270 */
[----:B------:R-:W-:Y:S01]  /*5ab40*/  UMOV UR73, UR21 ;  /* 0x0000001500497c82 */ /* 0x000fe20008000000 */
[----:B------:R-:W-:Y:S01]  /*5ab50*/  ISETP.LT.AND P2, PT, R195, UR28, !P0 ;  /* 0x0000001cc3007c0c */ /* 0x000fe2000c741270 */
[----:B------:R-:W2:Y:S01]  /*5ab60*/  LDCU.64 UR20, c[0x0][0x398] ;  /* 0x00007300ff1477ac */ /* 0x000ea20008000a00 */
[----:B------:R-:W-:Y:S01]  /*5ab70*/  UMOV UR44, UR40 ;  /* 0x00000028002c7c82 */ /* 0x000fe20008000000 */
[----:B------:R-:W-:Y:S01]  /*5ab80*/  UMOV UR40, UR52 ;  /* 0x0000003400287c82 */ /* 0x000fe20008000000 */
[----:B------:R-:W-:Y:S01]  /*5ab90*/  UMOV UR52, UR58 ;  /* 0x0000003a00347c82 */ /* 0x000fe20008000000 */
[----:B------:R-:W-:Y:S01]  /*5aba0*/  UMOV UR58, UR50 ;  /* 0x00000032003a7c82 */ /* 0x000fe20008000000 */
[----:B------:R-:W-:Y:S01]  /*5abb0*/  UMOV UR50, UR62 ;  /* 0x0000003e00327c82 */ /* 0x000fe20008000000 */
[----:B------:R-:W-:-:S04]  /*5abc0*/  UMOV UR34, UR17 ;  /* 0x0000001100227c82 */ /* 0x000fc80008000000 */
[----:B------:R-:W-:Y:S01]  /*5abd0*/  @P1 LOP3.LUT R20, R20, 0x8000000, RZ, 0xfc, !PT ;  /* 0x0800000014141812 */ /* 0x000fe200078efcff */
[----:B-1----:R-:W-:Y:S01]  /*5abe0*/  UMOV UR5, UR64 ;  /* 0x0000004000057c82 */ /* 0x002fe20008000000 */
[----:B------:R-:W-:Y:S01]  /*5abf0*/  ISETP.LT.AND P1, PT, R138, UR18, !P0 ;  /* 0x000000128a007c0c */ /* 0x000fe2000c721270 */
[----:B------:R-:W-:Y:S01]  /*5ac00*/  UMOV UR18, UR65 ;  /* 0x0000004100127c82 */ /* 0x000fe20008000000 */
[----:B------:R-:W-:Y:S01]  /*5ac10*/  LOP3.LUT R20, R20, 0xfbffffff, RZ, 0xc0, !PT ;  /* 0xfbffffff14147812 */ /* 0x000fe200078ec0ff */
[----:B------:R-:W1:Y:S01]  /*5ac20*/  LDCU.64 UR64, c[0x0][0x398] ;  /* 0x00007300ff4077ac */ /* 0x000e620008000a00 */
[----:B------:R-:W-:Y:S02]  /*5ac30*/  ISETP.LT.AND P0, PT, R137, UR4, !P0 ;  /* 0x0000000489007c0c */ /* 0x000fe4000c701270 */
[----:B------:R-:W-:Y:S01]  /*5ac40*/  @P2 LOP3.LUT R20, R20, 0x4000000, RZ, 0xfc, !PT ;  /* 0x0400000014142812 */ /* 0x000fe200078efcff */
[----:B--2---:R-:W-:Y:S01]  /*5ac50*/  UMOV UR7, UR20 ;  /* 0x0000001400077c82 */ /* 0x004fe20008000000 */
[----:B------:R-:W-:Y:S01]  /*5ac60*/  UMOV UR62, UR21 ;  /* 0x00000015003e7c82 */ /* 0x000fe20008000000 */
[----:B------:R-:W2:Y:S01]  /*5ac70*/  LDCU.64 UR20, c[0x0][0x398] ;  /* 0x00007300ff1477ac */ /* 0x000ea20008000a00 */
[----:B------:R-:W-:Y:S01]  /*5ac80*/  LOP3.LUT R20, R20, 0xfdffffff, RZ, 0xc0, !PT ;  /* 0xfdffffff14147812 */ /* 0x000fe200078ec0ff */
[----:B------:R-:W2:Y:S03]  /*5ac90*/  LDCU.64 UR16, c[0x0][0x398] ;  /* 0x00007300ff1077ac */ /* 0x000ea60008000a00 */
[----:B------:R-:W-:Y:S01]  /*5aca0*/  @P1 LOP3.LUT R20, R20, 0x2000000, RZ, 0xfc, !PT ;  /* 0x0200000014141812 */ /* 0x000fe200078efcff */
[----:B------:R-:W-:-:S03]  /*5acb0*/  UMOV UR32, UR34 ;  /* 0x0000002200207c82 */ /* 0x000fc60008000000 */
[----:B------:R-:W-:Y:S01]  /*5acc0*/  LOP3.LUT R20, R20, 0xfeffffff, RZ, 0xc0, !PT ;  /* 0xfeffffff14147812 */ /* 0x000fe200078ec0ff */
[----:B------:R-:W-:Y:S01]  /*5acd0*/  UMOV UR34, UR45 ;  /* 0x0000002d00227c82 */ /* 0x000fe20008000000 */
[----:B------:R-:W3:Y:S02]  /*5ace0*/  LDCU UR9, c[0x0][0x398] ;  /* 0x00007300ff0977ac */ /* 0x000ee40008000800 */
[----:B------:R-:W-:Y:S02]  /*5acf0*/  @P0 LOP3.LUT R20, R20, 0x1000000, RZ, 0xfc, !PT ;  /* 0x0100000014140812 */ /* 0x000fe400078efcff */
[----:B------:R-:W-:Y:S01]  /*5ad00*/  ISETP.GE.AND P0, PT, R31, UR13, PT ;  /* 0x0000000d1f007c0c */ /* 0x000fe2000bf06270 */
[----:B-1----:R-:W-:Y:S01]  /*5ad10*/  UMOV UR4, UR64 ;  /* 0x0000004000047c82 */ /* 0x002fe20008000000 */
[----:B------:R-:W-:Y:S01]  /*5ad20*/  LOP3.LUT R20, R20, 0xff7fffff, RZ, 0xc0, !PT ;  /* 0xff7fffff14147812 */ /* 0x000fe200078ec0ff */
[----:B------:R-:W-:Y:S01]  /*5ad30*/  VIADD R31, R252, 0x31 ;  /* 0x00000031fc1f7836 */ /* 0x000fe20000000000 */
[----:B------:R-:W-:Y:S01]  /*5ad40*/  ISETP.LT.AND P1, PT, R196, UR5, !P0 ;  /* 0x00000005c4007c0c */ /* 0x000fe2000c721270 */
[----:B--2---:R-:W-:Y:S01]  /*5ad50*/  UMOV UR5, UR20 ;  /* 0x0000001400057c82 */ /* 0x004fe20008000000 */
[----:B------:R-:W-:Y:S01]  /*5ad60*/  ISETP.LT.AND P2, PT, R195, UR24, !P0 ;  /* 0x00000018c3007c0c */ /* 0x000fe2000c741270 */
[----:B------:R-:W-:Y:S01]  /*5ad70*/  UMOV UR64, UR65 ;  /* 0x0000004100407c82 */ /* 0x000fe20008000000 */
[----:B------:R-:W-:-:S02]  /*5ad80*/  R2UR.FILL UR20, R34 ;  /* 0x00000000221472ca */ /* 0x000fc400004e0000 */
[----:B------:R-:W-:Y:S01]  /*5ad90*/  R2UR.FILL UR65, R39 ;  /* 0x00000000274172ca */ /* 0x000fe200004e0000 */
[----:B------:R-:W-:Y:S01]  /*5ada0*/  IMAD.U32 R39, RZ, RZ, UR21 ;  /* 0x00000015ff277e24 */ /* 0x000fe2000f8e00ff */
[----:B------:R-:W-:-:S05]  /*5adb0*/  R2UR.FILL UR21, R35 ;  /* 0x00000000231572ca */ /* 0x000fca00004e0000 */
[----:B------:R-:W-:Y:S02]  /*5adc0*/  @P1 LOP3.LUT R20, R20, 0x800000, RZ, 0xfc, !PT ;  /* 0x0080000014141812 */ /* 0x000fe400078efcff */
[----:B------:R-:W-:Y:S02]  /*5add0*/  ISETP.LT.AND P1, PT, R138, UR14, !P0 ;  /* 0x0000000e8a007c0c */ /* 0x000fe4000c721270 */
[----:B------:R-:W-:Y:S02]  /*5ade0*/  LOP3.LUT R20, R20, 0xffbfffff, RZ, 0xc0, !PT ;  /* 0xffbfffff14147812 */ /* 0x000fe400078ec0ff */
[----:B------:R-:W-:Y:S01]  /*5adf0*/  ISETP.LT.AND P0, PT, R137, UR4, !P0 ;  /* 0x0000000489007c0c */ /* 0x000fe2000c701270 */
[----:B------:R-:W1:Y:S01]  /*5ae00*/  LDCU UR4, c[0x0][0x398] ;  /* 0x00007300ff0477ac */ /* 0x000e620008000800 */
[----:B------:R-:W-:-:S04]  /*5ae10*/  @P2 LOP3.LUT R20, R20, 0x400000, RZ, 0xfc, !PT ;  /* 0x0040000014142812 */ /* 0x000fc800078efcff */
[----:B------:R-:W-:-:S04]  /*5ae20*/  LOP3.LUT R20, R20, 0xffdfffff, RZ, 0xc0, !PT ;  /* 0xffdfffff14147812 */ /* 0x000fc800078ec0ff */
[----:B------:R-:W-:-:S04]  /*5ae30*/  @P1 LOP3.LUT R20, R20, 0x200000, RZ, 0xfc, !PT ;  /* 0x0020000014141812 */ /* 0x000fc800078efcff */
[----:B------:R-:W-:-:S04]  /*5ae40*/  LOP3.LUT R20, R20, 0xffefffff, RZ, 0xc0, !PT ;  /* 0xffefffff14147812 */ /* 0x000fc800078ec0ff */
[----:B------:R-:W-:Y:S02]  /*5ae50*/  @P0 LOP3.LUT R20, R20, 0x100000, RZ, 0xfc, !PT ;  /* 0x0010000014140812 */ /* 0x000fe400078efcff */
[----:B------:R-:W-:Y:S01]  /*5ae60*/  ISETP.GE.AND P0, PT, R31, UR11, PT ;  /* 0x0000000b1f007c0c */ /* 0x000fe2000bf06270 */
[----:B------:R-:W-:Y:S01]  /*5ae70*/  UMOV UR11, UR16 ;  /* 0x00000010000b7c82 */ /* 0x000fe20008000000 */
[----:B------:R-:W-:Y:S01]  /*5ae80*/  LOP3.LUT R20, R20, 0xfff7ffff, RZ, 0xc0, !PT ;  /* 0xfff7ffff14147812 */ /* 0x000fe200078ec0ff */
[----:B------:R-:W-:Y:S01]  /*5ae90*/  VIADD R31, R252, 0x30 ;  /* 0x00000030fc1f7836 */ /* 0x000fe20000000000 */
[----:B------:R-:W-:Y:S01]  /*5aea0*/  ISETP.LT.AND P3, PT, R196, UR7, !P0 ;  /* 0x00000007c4007c0c */ /* 0x000fe2000c761270 */
[----:B------:R-:W2:Y:S01]  /*5aeb0*/  LDCU UR7, c[0x0][0x398] ;  /* 0x00007300ff0777ac */ /* 0x000ea20008000800 */
[----:B------:R-:W-:Y:S02]  /*5aec0*/  ISETP.LT.AND P2, PT, R195, UR20, !P0 ;  /* 0x00000014c3007c0c */ /* 0x000fe4000c741270 */
[----:B------:R-:W-:-:S02]  /*5aed0*/  ISETP.LT.AND P1, PT, R138, UR10, !P0 ;  /* 0x0000000a8a007c0c */ /* 0x000fc4000c721270 */
[----:B------:R-:W-:Y:S01]  /*5aee0*/  ISETP.LT.AND P0, PT, R137, UR5, !P0 ;  /* 0x0000000589007c0c */ /* 0x000fe2000c701270 */
[----:B------:R-:W-:Y:S01]  /*5aef0*/  UMOV UR5, UR73 ;  /* 0x0000004900057c82 */ /* 0x000fe20008000000 */
[----:B------:R-:W-:Y:S01]  /*5af00*/  UMOV UR73, UR52 ;  /* 0x0000003400497c82 */ /* 0x000fe20008000000 */
[----:B------:R-:W-:Y:S01]  /*5af10*/  UMOV UR52, UR58 ;  /* 0x0000003a00347c82 */ /* 0x000fe20008000000 */
[----:B------:R-:W-:Y:S01]  /*5af20*/  UMOV UR58, UR50 ;  /* 0x00000032003a7c82 */ /* 0x000fe20008000000 */
[----:B------:R-:W-:Y:S01]  /*5af30*/  UMOV UR50, UR56 ;  /* 0x0000003800327c82 */ /* 0x000fe20008000000 */
[----:B------:R-:W-:Y:S01]  /*5af40*/  UMOV UR56, UR60 ;  /* 0x0000003c00387c82 */ /* 0x000fe20008000000 */
[----:B------:R-:W-:Y:S01]  /*5af50*/  UMOV UR60, UR17 ;  /* 0x00000011003c7c82 */ /* 0x000fe20008000000 */
[----:B------:R-:W1:Y:S01]  /*5af60*/  LDCU.64 UR16, c[0x0][0x398] ;  /* 0x00007300ff1077ac */ /* 0x000e620008000a00 */
[----:B------:R-:W-:Y:S01]  /*5af70*/  @P3 LOP3.LUT R20, R20, 0x80000, RZ, 0xfc, !PT ;  /* 0x0008000014143812 */ /* 0x000fe200078efcff */
[----:B------:R-:W-:-:S03]  /*5af80*/  UMOV UR45, UR52 ;  /* 0x00000034002d7c82 */ /* 0x000fc60008000000 */
        /* <DEDUP_REMOVED lines=13> */
[----:B-1----:R-:W-:Y:S01]  /*5b060*/  UMOV UR14, UR17 ;  /* 0x00000011000e7c82 */ /* 0x002fe20008000000 */
[----:B------:R-:W-:Y:S01]  /*5b070*/  R2UR.FILL UR17, R33 ;  /* 0x00000000211172ca */ /* 0x000fe200004e0000 */
[----:B------:R-:W-:Y:S01]  /*5b080*/  UMOV UR10, UR16 ;  /* 0x00000010000a7c82 */ /* 0x000fe20008000000 */
[----:B------:R-:W-:Y:S01]  /*5b090*/  LOP3.LUT R20, R20, 0xfffeffff, RZ, 0xc0, !PT ;  /* 0xfffeffff14147812 */ /* 0x000fe200078ec0ff */
[----:B------:R-:W-:Y:S01]  /*5b0a0*/  UMOV UR58, UR72 ;  /* 0x00000048003a7c82 */ /* 0x000fe20008000000 */
[----:B------:R-:W-:Y:S01]  /*5b0b0*/  R2UR.FILL UR16, R32 ;  /* 0x00000000201072ca */ /* 0x000fe200004e0000 */
[----:B------:R-:W-:Y:S01]  /*5b0c0*/  UMOV UR72, UR48 ;  /* 0x0000003000487c82 */ /* 0x000fe20008000000 */
[----:B------:R-:W-:Y:S01]  /*5b0d0*/  @P0 LOP3.LUT R20, R20, 0x10000, RZ, 0xfc, !PT ;  /* 0x0001000014140812 */ /* 0x000fe200078efcff */
[----:B------:R-:W1:Y:S03]  /*5b0e0*/  LDCU UR5, c[0x0][0x398] ;  /* 0x00007300ff0577ac */ /* 0x000e660008000800 */
[----:B------:R-:W-:Y:S01]  /*5b0f0*/  LOP3.LUT R20, R20, 0xffff7fff, RZ, 0xc0, !PT ;  /* 0xffff7fff14147812 */ /* 0x000fe200078ec0ff */
[----:B------:R-:W-:Y:S01]  /*5b100*/  UMOV UR24, UR28 ;  /* 0x0000001c00187c82 */ /* 0x000fe20008000000 */
[----:B------:R-:W-:Y:S01]  /*5b110*/  UMOV UR28, UR77 ;  /* 0x0000004d001c7c82 */ /* 0x000fe20008000000 */
[----:B------:R-:W-:Y:S01]  /*5b120*/  ISETP.GE.AND P0, PT, R31, UR17, PT ;  /* 0x000000111f007c0c */ /* 0x000fe2000bf06270 */
[----:B------:R-:W-:Y:S01]  /*5b130*/  VIADD R31, R252, 0x2f ;  /* 0x0000002ffc1f7836 */ /* 0x000fe20000000000 */
[----:B------:R-:W-:-:S02]  /*5b140*/  UMOV UR77, UR73 ;  /* 0x00000049004d7c82 */ /* 0x000fc40008000000 */
[----:B------:R-:W-:Y:S02]  /*5b150*/  ISETP.LT.AND P3, PT, R196, UR11, !P0 ;  /* 0x0000000bc4007c0c */ /* 0x000fe4000c761270 */
[----:B------:R-:W-:Y:S01]  /*5b160*/  ISETP.LT.AND P2, PT, R195, UR16, !P0 ;  /* 0x00000010c3007c0c */ /* 0x000fe2000c741270 */
[----:B------:R-:W1:Y:S01]  /*5b170*/  LDCU.64 UR16, c[0x0][0x398] ;  /* 0x00007300ff1077ac */ /* 0x000e620008000a00 */
[----:B----4-:R-:W-:Y:S02]  /*5b180*/  ISETP.LT.AND P1, PT, R138, UR8, !P0 ;  /* 0x000000088a007c0c */ /* 0x010fe4000c721270 */
[----:B------:R-:W-:-:S07]  /*5b190*/  ISETP.LT.AND P0, PT, R137, UR10, !P0 ;  /* 0x0000000a89007c0c */ /* 0x000fce000c701270 */
[----:B------:R-:W-:-:S04]  /*5b1a0*/  @P3 LOP3.LUT R20, R20, 0x8000, RZ, 0xfc, !PT ;  /* 0x0000800014143812 */ /* 0x000fc800078efcff */
[----:B------:R-:W-:-:S04]  /*5b1b0*/  LOP3.LUT R20, R20, 0xffffbfff, RZ, 0xc0, !PT ;  /* 0xffffbfff14147812 */ /* 0x000fc800078ec0ff */
        /* <DEDUP_REMOVED lines=15> */
[----:B------:R-:W1:Y:S01]  /*5b2b0*/  LDCU.64 UR12, c[0x0][0x398] ;  /* 0x00007300ff0c77ac */ /* 0x000e620008000a00 */
[----:B---3--:R-:W-:-:S02]  /*5b2c0*/  ISETP.LT.AND P1, PT, R138, UR6, !P0 ;  /* 0x000000068a007c0c */ /* 0x008fc4000c721270 */
[----:B------:R-:W-:Y:S01]  /*5b2d0*/  ISETP.LT.AND P0, PT, R137, UR8, !P0 ;  /* 0x0000000889007c0c */ /* 0x000fe2000c701270 */
[----:B------:R-:W3:Y:S06]  /*5b2e0*/  LDCU UR6, c[0x0][0x398] ;  /* 0x00007300ff0677ac */ /* 0x000eec0008000800 */
        /* <DEDUP_REMOVED lines=18> */
[----:B------:R-:W-:-:S02]  /*5b410*/  ISETP.LT.AND P1, PT, R138, UR4, !P0 ;  /* 0x000000048a007c0c */ /* 0x000fc4000c721270 */
[----:B------:R-:W-:Y:S01]  /*5b420*/  ISETP.LT.AND P0, PT, R137, UR8, !P0 ;  /* 0x0000000889007c0c */ /* 0x000fe2000c701270 */
[----:B------:R-:W4:Y:S01]  /*5b430*/  LDCU.64 UR8, c[0x0][0x398] ;  /* 0x00007300ff0877ac */ /* 0x000f220008000a00 */
[----:B------:R-:W1:Y:S05]  /*5b440*/  LDCU UR4, c[0x0][0x398] ;  /* 0x00007300ff0477ac */ /* 0x000e6a0008000800 */
[----:B------:R-:W-:-:S04]  /*5b450*/  @P3 LOP3.LUT R20, R20, 0x80, RZ, 0xfc, !PT ;  /* 0x0000008014143812 */ /* 0x000fc800078efcff */
[----:B------:R-:W-:-:S04]  /*5b460*/  LOP3.LUT R20, R20, 0xffffffbf, RZ, 0xc0, !PT ;  /* 0xffffffbf14147812 */ /* 0x000fc800078ec0ff */
[----:B------:R-:W-:-:S04]  /*5b470*/  @P2 LOP3.LUT R20, R20, 0x40, RZ, 0xfc, !PT ;  /* 0x0000004014142812 */ /* 0x000fc800078efcff */
[----:B------:R-:W-:Y:S01]  /*5b480*/  LOP3.LUT R20, R20, 0xffffffdf, RZ, 0xc0, !PT ;  /* 0xffffffdf14147812 */ /* 0x000fe200078ec0ff */
[----:B----4-:R-:W-:Y:S01]  /*5b490*/  UMOV UR10, UR8 ;  /* 0x00000008000a7c82 */ /* 0x010fe20008000000 */
[----:B-1----:R-:W-:Y:S01]  /*5b4a0*/  UMOV UR8, UR12 ;  /* 0x0000000c00087c82 */ /* 0x002fe20008000000 */
        /* <DEDUP_REMOVED lines=11> */
[----:B------:R-:W-:Y:S01]  /*5b560*/  ISETP.GE.AND P0, PT, R31, UR19, PT ;  /* 0x000000131f007c0c */ /* 0x000fe2000bf06270 */
[----:B------:R-:W-:Y:S01]  /*5b570*/  VIADD R31, R252, 0x2c ;  /* 0x0000002cfc1f7836 */ /* 0x000fe20000000000 */
[----:B------:R-:W-:Y:S01]  /*5b580*/  LOP3.LUT R20, R20, 0xfffffff7, RZ, 0xc0, !PT ;  /* 0xfffffff714147812 */ /* 0x000fe200078ec0ff */
[----:B------:R-:W-:Y:S01]  /*5b590*/  UMOV UR72, UR70 ;  /* 0x0000004600487c82 */ /* 0x000fe20008000000 */
[----:B------:R-:W-:Y:S01]  /*5b5a0*/  ISETP.LT.AND P3, PT, R196, UR10, !P0 ;  /* 0x0000000ac4007c0c */ /* 0x000fe2000c761270 */
[----:B------:R-:W1:Y:S01]  /*5b5b0*/  LDCU.64 UR10, c[0x0][0x398] ;  /* 0x00007300ff0a77ac */ /* 0x000e620008000a00 */
[----:B--2---:R-:W-:-:S02]  /*5b5c0*/  ISETP.LT.AND P2, PT, R195, UR7, !P0 ;  /* 0x00000007c3007c0c */ /* 0x004fc4000c741270 */
[----:B------:R-:W-:Y:S01]  /*5b5d0*/  ISETP.LT.AND P1, PT, R138, UR5, !P0 ;  /* 0x000000058a007c0c */ /* 0x000fe2000c721270 */
[----:B------:R-:W2:Y:S01]  /*5b5e0*/  LDCU UR5, c[0x0][0x398] ;  /* 0x00007300ff0577ac */ /* 0x000ea20008000800 */
[----:B------:R-:W-:Y:S01]  /*5b5f0*/  ISETP.LT.AND P0, PT, R137, UR8, !P0 ;  /* 0x0000000889007c0c */ /* 0x000fe2000c701270 */
[----:B------:R-:W-:Y:S02]  /*5b600*/  UMOV UR15, UR20 ;  /* 0x00000014000f7c82 */ /* 0x000fe40008000000 */
[----:B------:R-:W-:-:S04]  /*5b610*/  UMOV UR19, UR15 ;  /* 0x0000000f00137c82 */ /* 0x000fc80008000000 */
        /* <DEDUP_REMOVED lines=11> */
[----:B-1----:R-:W-:Y:S01]  /*5b6d0*/  UMOV UR58, UR11 ;  /* 0x0000000b003a7c82 */ /* 0x002fe20008000000 */
[----:B------:R-:W-:Y:S01]  /*5b6e0*/  UMOV UR11, UR28 ;  /* 0x0000001c000b7c82 */ /* 0x000fe20008000000 */
[----:B------:R-:W-:Y:S01]  /*5b6f0*/  UMOV UR28, UR45 ;  /* 0x0000002d001c7c82 */ /* 0x000fe20008000000 */
[----:B------:R-:W-:Y:S01]  /*5b700*/  ISETP.LT.AND P3, PT, R196, UR8, !P0 ;  /* 0x00000008c4007c0c */ /* 0x000fe2000c761270 */
[----:B------:R-:W-:Y:S01]  /*5b710*/  UMOV UR45, UR71 ;  /* 0x00000047002d7c82 */ /* 0x000fe20008000000 */
[----:B---3--:R-:W-:Y:S01]  /*5b720*/  ISETP.LT.AND P2, PT, R195, UR6, !P0 ;  /* 0x00000006c3007c0c */ /* 0x008fe2000c741270 */
[----:B------:R-:W-:Y:S01]  /*5b730*/  UMOV UR7, UR10 ;  /* 0x0000000a00077c82 */ /* 0x000fe20008000000 */
[----:B------:R-:W-:Y:S01]  /*5b740*/  ISETP.LT.AND P1, PT, R138, UR4, !P0 ;  /* 0x000000048a007c0c */ /* 0x000fe2000c721270 */
[----:B------:R-:W1:Y:S01]  /*5b750*/  LDCU.64 UR70, c[0x0][0x398] ;  /* 0x00007300ff4677ac */ /* 0x000e620008000a00 */
[----:B------:R-:W-:Y:S01]  /*5b760*/  ISETP.LT.AND P0, PT, R137, UR7, !P0 ;  /* 0x0000000789007c0c */ /* 0x000fe2000c701270 */
[C---:B------:R-:W-:Y:S01]  /*5b770*/  VIADD R31, R252.reuse, 0x2b ;  /* 0x0000002bfc1f7836 */ /* 0x040fe20000000000 */
[----:B------:R-:W3:Y:S05]  /*5b780*/  LDCU UR4, c[0x0][0x398] ;  /* 0x00007300ff0477ac */ /* 0x000eea0008000800 */
        /* <DEDUP_REMOVED lines=10> */
[----:B-1----:R-:W-:Y:S01]  /*5b830*/  UMOV UR7, UR70 ;  /* 0x0000004600077c82 */ /* 0x002fe20008000000 */
[----:B------:R-:W-:Y:S01]  /*5b840*/  UMOV UR68, UR71 ;  /* 0x0000004700447c82 */ /* 0x000fe20008000000 */
[----:B------:R-:W-:Y:S01]  /*5b850*/  LOP3.LUT R11, R11, 0xdfffffff, RZ, 0xc0, !PT ;  /* 0xdfffffff0b0b7812 */ /* 0x000fe200078ec0ff */
[----:B------:R-:W1:Y:S03]  /*5b860*/  LDCU.64 UR70, c[0x0][0x398] ;  /* 0x00007300ff4677ac */ /* 0x000e660008000a00 */
[----:B------:R-:W-:Y:S01]  /*5b870*/  @P1 LOP3.LUT R11, R11, 0x20000000, RZ, 0xfc, !PT ;  /* 0x200000000b0b1812 */ /* 0x000fe200078efcff */
[----:B------:R-:W4:Y:S03]  /*5b880*/  LDCU.64 UR44, c[0x0][0x398] ;  /* 0x00007300ff2c77ac */ /* 0x000f260008000a00 */
        /* <DEDUP_REMOVED lines=11> */
[----:B-1----:R-:W-:Y:S01]  /*5b940*/  UMOV UR6, UR70 ;  /* 0x0000004600067c82 */ /* 0x002fe20008000000 */
[----:B--2---:R-:W-:Y:S01]  /*5b950*/  ISETP.LT.AND P2, PT, R195, UR5, !P0 ;  /* 0x00000005c3007c0c */ /* 0x004fe2000c741270 */
[----:B------:R-:W1:Y:S01]  /*5b960*/  LDCU UR5, c[0x0][0x398] ;  /* 0x00007300ff0577ac */ /* 0x000e620008000800 */
[----:B---3--:R-:W-:-:S02]  /*5b970*/  ISETP.LT.AND P1, PT, R138, UR4, !P0 ;  /* 0x000000048a007c0c */ /* 0x008fc4000c721270 */
[----:B------:R-:W-:Y:S01]  /*5b980*/  ISETP.LT.AND P0, PT, R137, UR6, !P0 ;  /* 0x0000000689007c0c */ /* 0x000fe2000c701270 */
[----:B------:R-:W2:Y:S01]  /*5b990*/  LDCU UR4, c[0x0][0x3b8] ;  /* 0x00007700ff0477ac */ /* 0x000ea20008000800 */
[----:B----4-:R-:W-:Y:S01]  /*5b9a0*/  UMOV UR7, UR44 ;  /* 0x0000002c00077c82 */ /* 0x010fe20008000000 */
[----:B------:R-:W-:-:S04]  /*5b9b0*/  UMOV UR15, UR17 ;  /* 0x00000011000f7c82 */ /* 0x000fc80008000000 */
[----:B------:R-:W-:Y:S01]  /*5b9c0*/  @P3 LOP3.LUT R11, R11, 0x8000000, RZ, 0xfc, !PT ;  /* 0x080000000b0b3812 */ /* 0x000fe200078efcff */
[----:B------:R-:W-:Y:S01]  /*5b9d0*/  UMOV UR17, UR20 ;  /* 0x0000001400117c82 */ /* 0x000fe20008000000 */
[----:B------:R-:W-:Y:S01]  /*5b9e0*/  UMOV UR22, UR36 ;  /* 0x0000002400167c82 */ /* 0x000fe20008000000 */
[----:B------:R-:W-:Y:S01]  /*5b9f0*/  UMOV UR20, UR28 ;  /* 0x0000001c00147c82 */ /* 0x000fe20008000000 */
[----:B------:R-:W-:Y:S01]  /*5ba00*/  LOP3.LUT R11, R11, 0xfbffffff, RZ, 0xc0, !PT ;  /* 0xfbffffff0b0b7812 */ /* 0x000fe200078ec0ff */
[----:B------:R-:W-:Y:S01]  /*5ba10*/  UMOV UR36, UR45 ;  /* 0x0000002d00247c82 */ /* 0x000fe20008000000 */
[----:B------:R-:W-:Y:S01]  /*5ba20*/  UMOV UR28, UR38 ;  /* 0x00000026001c7c82 */ /* 0x000fe20008000000 */
[----:B------:R-:W3:Y:S01]  /*5ba30*/  LDCU.64 UR44, c[0x0][0x398] ;  /* 0x00007300ff2c77ac */ /* 0x000ee20008000a00 */
[----:B------:R-:W-:Y:S01]  /*5ba40*/  @P2 LOP3.LUT R11, R11, 0x4000000, RZ, 0xfc, !PT ;  /* 0x040000000b0b2812 */ /* 0x000fe200078efcff */
[----:B------:R-:W-:-:S03]  /*5ba50*/  UMOV UR38, UR42 ;  /* 0x0000002a00267c82 */ /* 0x000fc60008000000 */
[----:B------:R-:W-:Y:S01]  /*5ba60*/  LOP3.LUT R11, R11, 0xfdffffff, RZ, 0xc0, !PT ;  /* 0xfdffffff0b0b7812 */ /* 0x000fe200078ec0ff */
[----:B--2---:R-:W-:Y:S01]  /*5ba70*/  IMAD R42, R252, UR4, RZ ;  /* 0x00000004fc2a7c24 */ /* 0x004fe2000f8e02ff */
[----:B------:R-:W2:Y:S02]  /*5ba80*/  LDCU UR4, c[0x0][0x398] ;  /* 0x00007300ff0477ac */ /* 0x000ea40008000800 */
[----:B------:R-:W-:Y:S01]  /*5ba90*/  @P1 LOP3.LUT R11, R11, 0x2000000, RZ, 0xfc, !PT ;  /* 0x020000000b0b1812 */ /* 0x000fe200078efcff */
[----:B------:R-:W-:Y:S01]  /*5baa0*/  UMOV UR70, UR71 ;  /* 0x0000004700467c82 */ /* 0x000fe20008000000 */
[----:B------:R-:W-:Y:S01]  /*5bab0*/  R2UR.FILL UR71, R40 ;  /* 0x00000000284772ca */ /* 0x000fe200004e0000 */
[----:B------:R-:W-:Y:S01]  /*5bac0*/  STL [R1+0x17d0], R42 ;  /* 0x0017d02a01007387 */ /* 0x000fe20000100800 */
[----:B------:R-:W-:-:S04]  /*5bad0*/  LOP3.LUT R11, R11, 0xfeffffff, RZ, 0xc0, !PT ;  /* 0xfeffffff0b0b7812 */ /* 0x000fc800078ec0ff */
[----:B------:R-:W-:Y:S01]  /*5bae0*/  @P0 LOP3.LUT R11, R11, 0x1000000, RZ, 0xfc, !PT ;  /* 0x010000000b0b0812 */ /* 0x000fe200078efcff */
[----:B---3--:R-:W-:Y:S01]  /*5baf0*/  UMOV UR6, UR44 ;  /* 0x0000002c00067c82 */ /* 0x008fe20008000000 */
[----:B------:R-:W-:Y:S01]  /*5bb00*/  ISETP.GE.AND P0, PT, R31, UR33, PT ;  /* 0x000000211f007c0c */ /* 0x000fe2000bf06270 */
[----:B------:R-:W-:Y:S01]  /*5bb10*/  VIADD R31, R252, 0x29 ;  /* 0x00000029fc1f7836 */ /* 0x000fe20000000000 */
[----:B------:R-:W-:Y:S01]  /*5bb20*/  LOP3.LUT R11, R11, 0xff7fffff, RZ, 0xc0, !PT ;  /* 0xff7fffff0b0b7812 */ /* 0x000fe200078ec0ff */
[----:B------:R-:W-:Y:S01]  /*5bb30*/  UMOV UR44, UR45 ;  /* 0x0000002d002c7c82 */ /* 0x000fe20008000000 */
[----:B------:R-:W-:Y:S01]  /*5bb40*/  ISETP.LT.AND P3, PT, R196, UR7, !P0 ;  /* 0x00000007c4007c0c */ /* 0x000fe2000c761270 */
[----:B------:R-:W-:Y:S01]  /*5bb50*/  UMOV UR7, UR40 ;  /* 0x0000002800077c82 */ /* 0x000fe20008000000 */
[----:B------:R-:W3:Y:S01]  /*5bb60*/  LDCU.64 UR40, c[0x0][0x398] ;  /* 0x00007300ff2877ac */ /* 0x000ee20008000a00 */
[----:B-1----:R-:W-:Y:S02]  /*5bb70*/  ISETP.LT.AND P2, PT, R195, UR5, !P0 ;  /* 0x00000005c3007c0c */ /* 0x002fe4000c741270 */
[----:B--2---:R-:W-:Y:S01]  /*5bb80*/  ISETP.LT.AND P1, PT, R138, UR4, !P0 ;  /* 0x000000048a007c0c */ /* 0x004fe2000c721270 */
[----:B------:R-:W1:Y:S01]  /*5bb90*/  LDCU UR5, c[0x0][0x398] ;  /* 0x00007300ff0577ac */ /* 0x000e620008000800 */
[----:B------:R-:W-:-:S02]  /*5bba0*/  ISETP.LT.AND P0, PT, R137, UR6, !P0 ;  /* 0x0000000689007c0c */ /* 0x000fc4000c701270 */
[----:B------:R-:W-:Y:S01]  /*5bbb0*/  R2UR.FILL UR45, R36 ;  /* 0x00000000242d72ca */ /* 0x000fe200004e0000 */
[----:B------:R-:W2:Y:S03]  /*5bbc0*/  LDCU UR4, c[0x0][0x398] ;  /* 0x00007300ff0477ac */ /* 0x000ea60008000800 */
[----:B------:R-:W-:Y:S01]  /*5bbd0*/  @P3 LOP3.LUT R11, R11, 0x800000, RZ, 0xfc, !PT ;  /* 0x008000000b0b3812 */ /* 0x000fe200078efcff */
[----:B------:R-:W-:-:S03]  /*5bbe0*/  UMOV UR29, UR7 ;  /* 0x00000007001d7c82 */ /* 0x000fc60008000000 */
[----:B------:R-:W-:Y:S01]  /*5bbf0*/  LOP3.LUT R11, R11, 0xffbfffff, RZ, 0xc0, !PT ;  /* 0xffbfffff0b0b7812 */ /* 0x000fe200078ec0ff */
[----:B---3--:R-:W-:Y:S01]  /*5bc00*/  UMOV UR25, UR40 ;  /* 0x0000002800197c82 */ /* 0x008fe20008000000 */
[----:B------:R-:W-:Y:S01]  /*5bc10*/  UMOV UR42, UR41 ;  /* 0x00000029002a7c82 */ /* 0x000fe20008000000 */
[----:B------:R-:W3:Y:S01]  /*5bc20*/  LDCU.64 UR40, c[0x0][0x398] ;  /* 0x00007300ff2877ac */ /* 0x000ee20008000a00 */
[----:B------:R-:W-:-:S04]  /*5bc30*/  @P2 LOP3.LUT R11, R11, 0x400000, RZ, 0xfc, !PT ;  /* 0x004000000b0b2812 */ /* 0x000fc800078efcff */
[----:B------:R-:W-:-:S04]  /*5bc40*/  LOP3.LUT R11, R11, 0xffdfffff, RZ, 0xc0, !PT ;  /* 0xffdfffff0b0b7812 */ /* 0x000fc800078ec0ff */
[----:B------:R-:W-:-:S04]  /*5bc50*/  @P1 LOP3.LUT R11, R11, 0x200000, RZ, 0xfc, !PT ;  /* 0x002000000b0b1812 */ /* 0x000fc800078efcff */
[----:B------:R-:W-:-:S04]  /*5bc60*/  LOP3.LUT R11, R11, 0xffefffff, RZ, 0xc0, !PT ;  /* 0xffefffff0b0b7812 */ /* 0x000fc800078ec0ff */
[----:B------:R-:W-:Y:S01]  /*5bc70*/  @P0 LOP3.LUT R11, R11, 0x100000, RZ, 0xfc, !PT ;  /* 0x001000000b0b0812 */ /* 0x000fe200078efcff */
[----:B---3--:R-:W-:Y:S01]  /*5bc80*/  IMAD.U32 R194, RZ, RZ, UR41 ;  /* 0x00000029ffc27e24 */ /* 0x008fe2000f8e00ff */
[----:B------:R-:W-:Y:S01]  /*5bc90*/  R2UR.FILL UR41, R38 ;  /* 0x00000000262972ca */ /* 0x000fe200004e0000 */
[----:B------:R-:W-:Y:S01]  /*5bca0*/  UMOV UR6, UR40 ;  /* 0x0000002800067c82 */ /* 0x000fe20008000000 */
[----:B------:R-:W-:Y:S02]  /*5bcb0*/  R2UR.FILL UR40, R37 ;  /* 0x00000000252872ca */ /* 0x000fe400004e0000 */
[----:B------:R-:W-:-:S09]  /*5bcc0*/  LOP3.LUT R11, R11, 0xfff7ffff, RZ, 0xc0, !PT ;  /* 0xfff7ffff0b0b7812 */ /* 0x000fd200078ec0ff */
[----:B------:R-:W-:Y:S01]  /*5bcd0*/  ISETP.GE.AND P0, PT, R31, UR41, PT ;  /* 0x000000291f007c0c */ /* 0x000fe2000bf06270 */
[----:B------:R-:W-:Y:S01]  /*5bce0*/  VIADD R31, R252, 0x28 ;  /* 0x00000028fc1f7836 */ /* 0x000fe20000000000 */
[----:B------:R-:W-:Y:S01]  /*5bcf0*/  MOV.SPILL R32, UR40 ;  /* 0x0000002800207c02 */ /* 0x000fe20009000f00 */
[----:B------:R-:W3:Y:S01]  /*5bd00*/  LDCU.64 UR40, c[0x0][0x398] ;  /* 0x00007300ff2877ac */ /* 0x000ee20008000a00 */
[----:B------:R-:W-:Y:S02]  /*5bd10*/  ISETP.LT.AND P3, PT, R196, UR25, !P0 ;  /* 0x00000019c4007c0c */ /* 0x000fe4000c761270 */
[----:B-1----:R-:W-:Y:S01]  /*5bd20*/  ISETP.LT.AND P2, PT, R195, UR5, !P0 ;  /* 0x00000005c3007c0c */ /* 0x002fe2000c741270 */
[----:B------:R-:W1:Y:S01]  /*5bd30*/  LDCU UR5, c[0x0][0x398] ;  /* 0x00007300ff0577ac */ /* 0x000e620008000800 */
[----:B--2---:R-:W-:Y:S02]  /*5bd40*/  ISETP.LT.AND P1, PT, R138, UR4, !P0 ;  /* 0x000000048a007c0c */ /* 0x004fe4000c721270 */
[----:B------:R-:W-:Y:S01]  /*5bd50*/  ISETP.LT.AND P0, PT, R137, UR6, !P0 ;  /* 0x0000000689007c0c */ /* 0x000fe2000c701270 */
[----:B------:R-:W2:Y:S06]  /*5bd60*/  LDCU UR4, c[0x0][0x398] ;  /* 0x00007300ff0477ac */ /* 0x000eac0008000800 */
[----:B------:R-:W-:-:S04]  /*5bd70*/  @P3 LOP3.LUT R11, R11, 0x80000, RZ, 0xfc, !PT ;  /* 0x000800000b0b3812 */ /* 0x000fc800078efcff */
[----:B------:R-:W-:Y:S01]  /*5bd80*/  LOP3.LUT R11, R11, 0xfffbffff, RZ, 0xc0, !PT ;  /* 0xfffbffff0b0b7812 */ /* 0x000fe200078ec0ff */
[----:B---3--:R-:W-:Y:S01]  /*5bd90*/  UMOV UR25, UR40 ;  /* 0x0000002800197c82 */ /* 0x008fe20008000000 */
[----:B------:R-:W-:Y:S01]  /*5bda0*/  IMAD.U32 R193, RZ, RZ, UR41 ;  /* 0x00000029ffc17e24 */ /* 0x000fe2000f8e00ff */
[----:B------:R-:W3:Y:S01]  /*5bdb0*/  LDCU.64 UR40, c[0x0][0x398] ;  /* 0x00007300ff2877ac */ /* 0x000ee20008000a00 */
[----:B------:R-:W-:-:S04]  /*5bdc0*/  @P2 LOP3.LUT R11, R11, 0x40000, RZ, 0xfc, !PT ;  /* 0x000400000b0b2812 */ /* 0x000fc800078efcff */
[----:B------:R-:W-:-:S04]  /*5bdd0*/  LOP3.LUT R11, R11, 0xfffdffff, RZ, 0xc0, !PT ;  /* 0xfffdffff0b0b7812 */ /* 0x000fc800078ec0ff */
[----:B------:R-:W-:-:S04]  /*5bde0*/  @P1 LOP3.LUT R11, R11, 0x20000, RZ, 0xfc, !PT ;  /* 0x000200000b0b1812 */ /* 0x000fc800078efcff */
[----:B------:R-:W-:-:S04]  /*5bdf0*/  LOP3.LUT R11, R11, 0xfffeffff, RZ, 0xc0, !PT ;  /* 0xfffeffff0b0b7812 */ /* 0x000fc800078ec0ff */
[----:B------:R-:W-:Y:S01]  /*5be00*/  @P0 LOP3.LUT R11, R11, 0x10000, RZ, 0xfc, !PT ;  /* 0x000100000b0b0812 */ /* 0x000fe200078efcff */
[----:B---3--:R-:W-:Y:S01]  /*5be10*/  IMAD.U32 R192, RZ, RZ, UR41 ;  /* 0x00000029ffc07e24 */ /* 0x008fe2000f8e00ff */
[----:B------:R-:W-:Y:S01]  /*5be20*/  ISETP.GE.AND P0, PT, R31, UR49, PT ;  /* 0x000000311f007c0c */ /* 0x000fe2000bf06270 */
[----:B------:R-:W-:Y:S01]  /*5be30*/  UMOV UR6, UR40 ;  /* 0x0000002800067c82 */ /* 0x000fe20008000000 */
[----:B------:R-:W-:Y:S01]  /*5be40*/  LOP3.LUT R11, R11, 0xffff7fff, RZ, 0xc0, !PT ;  /* 0xffff7fff0b0b7812 */ /* 0x000fe200078ec0ff */
[----:B------:R-:W3:Y:S01]  /*5be50*/  LDCU.64 UR40, c[0x0][0x398] ;  /* 0x00007300ff2877ac */ /* 0x000ee20008000a00 */
[----:B------:R-:W-:Y:S01]  /*5be60*/  ISETP.LT.AND P3, PT, R196, UR25, !P0 ;  /* 0x00000019c4007c0c */ /* 0x000fe2000c761270 */
[----:B------:R-:W-:Y:S01]  /*5be70*/  VIADD R31, R252, 0x27 ;  /* 0x00000027fc1f7836 */ /* 0x000fe20000000000 */
[----:B-1----:R-:W-:Y:S01]  /*5be80*/  ISETP.LT.AND P2, PT, R195, UR5, !P0 ;  /* 0x00000005c3007c0c */ /* 0x002fe2000c741270 */
[----:B------:R-:W1:Y:S01]  /*5be90*/  LDCU UR5, c[0x0][0x398] ;  /* 0x00007300ff0577ac */ /* 0x000e620008000800 */
[----:B--2---:R-:W-:-:S02]  /*5bea0*/  ISETP.LT.AND P1, PT, R138, UR4, !P0 ;  /* 0x000000048a007c0c */ /* 0x004fc4000c721270 */
        /* <DEDUP_REMOVED lines=81> */
[----:B------:R-:W3:Y:S01]  /*5c3c0*/  LDCU.64 UR40, c[0x0][0x398] ;  /* 0x00007300ff2877ac */ /* 0x000ee20008000a00 */
[----:B------:R-:W-:Y:S02]  /*5c3d0*/  IADD3 R31, PT, PT, R252, 0x23, RZ ;  /* 0x00000023fc1f7810 */ /* 0x000fe40007ffe0ff */
[----:B------:R-:W-:Y:S02]  /*5c3e0*/  ISETP.LT.AND P3, PT, R196, UR25, !P0 ;  /* 0x00000019c4007c0c */ /* 0x000fe4000c761270 */
[----:B-1----:R-:W-:Y:S01]  /*5c3f0*/  ISETP.LT.AND P2, PT, R195, UR5, !P0 ;  /* 0x00000005c3007c0c */ /* 0x002fe2000c741270 */
[----:B------:R-:W1:Y:S01]  /*5c400*/  LDCU UR5, c[0x0][0x398] ;  /* 0x00007300ff0577ac */ /* 0x000e620008000800 */
[----:B--2---:R-:W-:-:S02]  /*5c410*/  ISETP.LT.AND P1, PT, R138, UR4, !P0 ;  /* 0x000000048a007c0c */ /* 0x004fc4000c721270 */
[----:B------:R-:W-:Y:S01]  /*5c420*/  ISETP.LT.AND P0, PT, R137, UR6, !P0 ;  /* 0x0000000689007c0c */ /* 0x000fe2000c701270 */
[----:B------:R-:W2:Y:S06]  /*5c430*/  LDCU UR4, c[0x0][0x398] ;  /* 0x00007300ff0477ac */ /* 0x000eac0008000800 */
[----:B------:R-:W-:Y:S01]  /*5c440*/  @P3 LOP3.LUT R10, R10, 0x80000000, RZ, 0xfc, !PT ;  /* 0x800000000a0a3812 */ /* 0x000fe200078efcff */
[----:B---3--:R-:W-:Y:S01]  /*5c450*/  UMOV UR25, UR40 ;  /* 0x0000002800197c82 */ /* 0x008fe20008000000 */
[----:B------:R-:W-:Y:S02]  /*5c460*/  IMAD.U32 R179, RZ, RZ, UR41 ;  /* 0x00000029ffb37e24 */ /* 0x000fe4000f8e00ff */
[----:B------:R-:W-:Y:S01]  /*5c470*/  LOP3.LUT R10, R10, 0xbfffffff, RZ, 0xc0, !PT ;  /* 0xbfffffff0a0a7812 */ /* 0x000fe200078ec0ff */
[----:B------:R-:W3:Y:S03]  /*5c480*/  LDCU.64 UR40, c[0x0][0x398] ;  /* 0x00007300ff2877ac */ /* 0x000ee60008000a00 */
[----:B------:R-:W-:-:S04]  /*5c490*/  @P2 LOP3.LUT R10, R10, 0x40000000, RZ, 0xfc, !PT ;  /* 0x400000000a0a2812 */ /* 0x000fc800078efcff */
[----:B------:R-:W-:-:S04]  /*5c4a0*/  LOP3.LUT R10, R10, 0xdfffffff, RZ, 0xc0, !PT ;  /* 0xdfffffff0a0a7812 */ /* 0x000fc800078ec0ff */
[----:B------:R-:W-:-:S04]  /*5c4b0*/  @P1 LOP3.LUT R10, R10, 0x20000000, RZ, 0xfc, !PT ;  /* 0x200000000a0a1812 */ /* 0x000fc800078efcff */
[----:B------:R-:W-:Y:S01]  /*5c4c0*/  LOP3.LUT R10, R10, 0xefffffff, RZ, 0xc0, !PT ;  /* 0xefffffff0a0a7812 */ /* 0x000fe200078ec0ff */
[----:B---3--:R-:W-:-:S03]  /*5c4d0*/  IMAD.U32 R178, RZ, RZ, UR41 ;  /* 0x00000029ffb27e24 */ /* 0x008fc6000f8e00ff */
[----:B------:R-:W-:Y:S01]  /*5c4e0*/  @P0 LOP3.LUT R10, R10, 0x10000000, RZ, 0xfc, !PT ;  /* 0x100000000a0a0812 */ /* 0x000fe200078efcff */
[----:B------:R-:W-:Y:S01]  /*5c4f0*/  UMOV UR6, UR40 ;  /* 0x0000002800067c82 */ /* 0x000fe20008000000 */
[----:B------:R-:W-:Y:S01]  /*5c500*/  ISETP.GE.AND P0, PT, R31, UR53, PT ;  /* 0x000000351f007c0c */ /* 0x000fe2000bf06270 */
[----:B------:R-:W3:Y:S01]  /*5c510*/  LDCU.64 UR40, c[0x0][0x398] ;  /* 0x00007300ff2877ac */ /* 0x000ee20008000a00 */
[----:B------:R-:W-:Y:S01]  /*5c520*/  LOP3.LUT R10, R10, 0xf7ffffff, RZ, 0xc0, !PT ;  /* 0xf7ffffff0a0a7812 */ /* 0x000fe200078ec0ff */
[----:B------:R-:W-:Y:S01]  /*5c530*/  VIADD R31, R252, 0x22 ;  /* 0x00000022fc1f7836 */ /* 0x000fe20000000000 */
        /* <DEDUP_REMOVED lines=29> */
[----:B---3--:R-:W-:Y:S01]  /*5c710*/  IMAD.U32 R175, RZ, RZ, UR41 ;  /* 0x00000029ffaf7e24 */ /* 0x008fe2000f8e00ff */
[----:B------:R-:W-:Y:S02]  /*5c720*/  UMOV UR25, UR40 ;  /* 0x0000002800197c82 */ /* 0x000fe40008000000 */
        /* <DEDUP_REMOVED lines=99> */
[----:B------:R-:W-:Y:S01]  /*5cd60*/  VIADD R31, R252, 0x1c ;  /* 0x0000001cfc1f7836 */ /* 0x000fe20000000000 */
[----:B------:R-:W-:Y:S02]  /*5cd70*/  LOP3.LUT R10, R10, 0xfffffff7, RZ, 0xc0, !PT ;  /* 0xfffffff70a0a7812 */ /* 0x000fe400078ec0ff */
[----:B--2---:R-:W-:Y:S01]  /*5cd80*/  ISETP.LT.AND P1, PT, R138, UR4, !P0 ;  /* 0x000000048a007c0c */ /* 0x004fe2000c721270 */
[----:B------:R-:W2:Y:S01]  /*5cd90*/  LDCU UR4, c[0x0][0x398] ;  /* 0x00007300ff0477ac */ /* 0x000ea20008000800 */
[----:B------:R-:W-:Y:S02]  /*5cda0*/  ISETP.LT.AND P3, PT, R196, UR25, !P0 ;  /* 0x00000019c4007c0c */ /* 0x000fe4000c761270 */
[----:B-1----:R-:W-:Y:S01]  /*5cdb0*/  ISETP.LT.AND P2, PT, R195, UR5, !P0 ;  /* 0x00000005c3007c0c */ /* 0x002fe2000c741270 */
[----:B------:R-:W1:Y:S01]  /*5cdc0*/  LDCU UR5, c[0x0][0x398] ;  /* 0x00007300ff0577ac */ /* 0x000e620008000800 */
[----:B------:R-:W-:-:S07]  /*5cdd0*/  ISETP.LT.AND P0, PT, R137, UR6, !P0 ;  /* 0x0000000689007c0c */ /* 0x000fce000c701270 */
[----:B------:R-:W-:Y:S01]  /*5cde0*/  @P1 LOP3.LUT R9, R9, 0x40000000, RZ, 0xfc, !PT ;  /* 0x4000000009091812 */ /* 0x000fe200078efcff */
[----:B---3--:R-:W-:Y:S01]  /*5cdf0*/  IMAD.U32 R165, RZ, RZ, UR41 ;  /* 0x00000029ffa57e24 */ /* 0x008fe2000f8e00ff */
[----:B------:R-:W-:Y:S01]  /*5ce00*/  UMOV UR25, UR40 ;  /* 0x0000002800197c82 */ /* 0x000fe20008000000 */
[----:B------:R-:W3:Y:S01]  /*5ce10*/  LDCU.64 UR40, c[0x0][0x398] ;  /* 0x00007300ff2877ac */ /* 0x000ee20008000a00 */
[----:B------:R-:W-:Y:S02]  /*5ce20*/  LOP3.LUT R9, R9, 0xefffffff, RZ, 0xc0, !PT ;  /* 0xefffffff09097812 */ /* 0x000fe400078ec0ff */
[----:B------:R-:W-:Y:S02]  /*5ce30*/  @P3 LOP3.LUT R10, R10, 0x8, RZ, 0xfc, !PT ;  /* 0x000000080a0a3812 */ /* 0x000fe400078efcff */
[----:B------:R-:W-:Y:S02]  /*5ce40*/  @P0 LOP3.LUT R9, R9, 0x10000000, RZ, 0xfc, !PT ;  /* 0x1000000009090812 */ /* 0x000fe400078efcff */
[----:B------:R-:W-:Y:S01]  /*5ce50*/  ISETP.GE.AND P0, PT, R31, UR55, PT ;  /* 0x000000371f007c0c */ /* 0x000fe2000bf06270 */
[----:B------:R-:W-:Y:S01]  /*5ce60*/  VIADD R31, R252, 0x1b ;  /* 0x0000001bfc1f7836 */ /* 0x000fe20000000000 */
[----:B------:R-:W-:-:S02]  /*5ce70*/  LOP3.LUT R10, R10, 0xfffffffe, RZ, 0xc0, !PT ;  /* 0xfffffffe0a0a7812 */ /* 0x000fc400078ec0ff */
[----:B------:R-:W-:Y:S02]  /*5ce80*/  ISETP.LT.AND P3, PT, R196, UR25, !P0 ;  /* 0x00000019c4007c0c */ /* 0x000fe4000c761270 */
[----:B------:R-:W-:Y:S02]  /*5ce90*/  @P2 LOP3.LUT R10, R10, 0x1, RZ, 0xfc, !PT ;  /* 0x000000010a0a2812 */ /* 0x000fe400078efcff */
[----:B-1----:R-:W-:Y:S01]  /*5cea0*/  ISETP.LT.AND P2, PT, R195, UR5, !P0 ;  /* 0x00000005c3007c0c */ /* 0x002fe2000c741270 */
[----:B------:R-:W1:Y:S01]  /*5ceb0*/  LDCU UR5, c[0x0][0x398] ;  /* 0x00007300ff0577ac */ /* 0x000e620008000800 */
[----:B------:R-:W-:Y:S01]  /*5cec0*/  LOP3.LUT R9, R9, 0xf7ffffff, RZ, 0xc0, !PT ;  /* 0xf7ffffff09097812 */ /* 0x000fe200078ec0ff */
[----:B---3--:R-:W-:Y:S01]  /*5ced0*/  IMAD.U32 R164, RZ, RZ, UR41 ;  /* 0x00000029ffa47e24 */ /* 0x008fe2000f8e00ff */
[----:B--2---:R-:W-:Y:S01]  /*5cee0*/  ISETP.LT.AND P1, PT, R138, UR4, !P0 ;  /* 0x000000048a007c0c */ /* 0x004fe2000c721270 */
[----:B------:R-:W-:Y:S01]  /*5cef0*/  UMOV UR6, UR40 ;  /* 0x0000002800067c82 */ /* 0x000fe20008000000 */
[----:B------:R-:W2:Y:S01]  /*5cf00*/  LDCU.64 UR40, c[0x0][0x398] ;  /* 0x00007300ff2877ac */ /* 0x000ea20008000a00 */
[----:B------:R-:W-:-:S02]  /*5cf10*/  ISETP.LT.AND P0, PT, R137, UR6, !P0 ;  /* 0x0000000689007c0c */ /* 0x000fc4000c701270 */
[----:B------:R-:W-:Y:S01]  /*5cf20*/  @P3 LOP3.LUT R9, R9, 0x8000000, RZ, 0xfc, !PT ;  /* 0x0800000009093812 */ /* 0x000fe200078efcff */
[----:B------:R-:W3:Y:S03]  /*5cf30*/  LDCU UR4, c[0x0][0x398] ;  /* 0x00007300ff0477ac */ /* 0x000ee60008000800 */
[----:B------:R-:W-:-:S04]  /*5cf40*/  LOP3.LUT R9, R9, 0xfdffffff, RZ, 0xc0, !PT ;  /* 0xfdffffff09097812 */ /* 0x000fc800078ec0ff */
[----:B------:R-:W-:-:S04]  /*5cf50*/  @P2 LOP3.LUT R9, R9, 0x2000000, RZ, 0xfc, !PT ;  /* 0x0200000009092812 */ /* 0x000fc800078efcff */
[----:B------:R-:W-:Y:S01]  /*5cf60*/  LOP3.LUT R9, R9, 0xff7fffff, RZ, 0xc0, !PT ;  /* 0xff7fffff09097812 */ /* 0x000fe200078ec0ff */
[----:B--2---:R-:W-:-:S03]  /*5cf70*/  IMAD.U32 R163, RZ, RZ, UR41 ;  /* 0x00000029ffa37e24 */ /* 0x004fc6000f8e00ff */
[----:B------:R-:W-:Y:S01]  /*5cf80*/  @P1 LOP3.LUT R9, R9, 0x800000, RZ, 0xfc, !PT ;  /* 0x0080000009091812 */ /* 0x000fe200078efcff */
[----:B------:R-:W-:Y:S01]  /*5cf90*/  UMOV UR25, UR40 ;  /* 0x0000002800197c82 */ /* 0x000fe20008000000 */
[----:B------:R-:W2:Y:S02]  /*5cfa0*/  LDCU.64 UR40, c[0x0][0x398] ;  /* 0x00007300ff2877ac */ /* 0x000ea40008000a00 */
[----:B------:R-:W-:-:S04]  /*5cfb0*/  LOP3.LUT R9, R9, 0xffdfffff, RZ, 0xc0, !PT ;  /* 0xffdfffff09097812 */ /* 0x000fc800078ec0ff */
[----:B------:R-:W-:Y:S02]  /*5cfc0*/  @P0 LOP3.LUT R9, R9, 0x200000, RZ, 0xfc, !PT ;  /* 0x0020000009090812 */ /* 0x000fe400078efcff */
[----:B------:R-:W-:Y:S01]  /*5cfd0*/  ISETP.GE.AND P0, PT, R31, UR51, PT ;  /* 0x000000331f007c0c */ /* 0x000fe2000bf06270 */
[----:B------:R-:W-:Y:S01]  /*5cfe0*/  VIADD R31, R252, 0x1a ;  /* 0x0000001afc1f7836 */ /* 0x000fe20000000000 */
[----:B------:R-:W-:Y:S02]  /*5cff0*/  LOP3.LUT R9, R9, 0xffefffff, RZ, 0xc0, !PT ;  /* 0xffefffff09097812 */ /* 0x000fe400078ec0ff */
[----:B------:R-:W-:Y:S02]  /*5d000*/  ISETP.LT.AND P3, PT, R196, UR25, !P0 ;  /* 0x00000019c4007c0c */ /* 0x000fe4000c761270 */
[----:B-1----:R-:W-:Y:S01]  /*5d010*/  ISETP.LT.AND P2, PT, R195, UR5, !P0 ;  /* 0x00000005c3007c0c */ /* 0x002fe2000c741270 */
[----:B------:R-:W1:Y:S01]  /*5d020*/  LDCU UR5, c[0x0][0x398] ;  /* 0x00007300ff0577ac */ /* 0x000e620008000800 */
[----:B---3--:R-:W-:Y:S01]  /*5d030*/  ISETP.LT.AND P1, PT, R138, UR4, !P0 ;  /* 0x000000048a007c0c */ /* 0x008fe2000c721270 */
[----:B--2---:R-:W-:Y:S01]  /*5d040*/  IMAD.U32 R162, RZ, RZ, UR41 ;  /* 0x00000029ffa27e24 */ /* 0x004fe2000f8e00ff */
[----:B------:R-:W-:Y:S01]  /*5d050*/  UMOV UR6, UR40 ;  /* 0x0000002800067c82 */ /* 0x000fe20008000000 */
[----:B------:R-:W2:Y:S01]  /*5d060*/  LDCU.64 UR40, c[0x0][0x398] ;  /* 0x00007300ff2877ac */ /* 0x000ea20008000a00 */
[----:B------:R-:W-:Y:S01]  /*5d070*/  ISETP.LT.AND P0, PT, R137, UR6, !P0 ;  /* 0x0000000689007c0c */ /* 0x000fe2000c701270 */
[----:B------:R-:W3:Y:S04]  /*5d080*/  LDCU UR4, c[0x0][0x398] ;  /* 0x00007300ff0477ac */ /* 0x000ee80008000800 */
[----:B------:R-:W-:-:S04]  /*5d090*/  @P3 LOP3.LUT R9, R9, 0x100000, RZ, 0xfc, !PT ;  /* 0x0010000009093812 */ /* 0x000fc800078efcff */
[----:B------:R-:W-:-:S04]  /*5d0a0*/  LOP3.LUT R9, R9, 0xfffdffff, RZ, 0xc0, !PT ;  /* 0xfffdffff09097812 */ /* 0x000fc800078ec0ff */
[----:B------:R-:W-:-:S04]  /*5d0b0*/  @P2 LOP3.LUT R9, R9, 0x20000, RZ, 0xfc, !PT ;  /* 0x0002000009092812 */ /* 0x000fc800078efcff */
[----:B------:R-:W-:Y:S01]  /*5d0c0*/  LOP3.LUT R9, R9, 0xfffeffff, RZ, 0xc0, !PT ;  /* 0xfffeffff09097812 */ /* 0x000fe200078ec0ff */
[----:B--2---:R-:W-:Y:S01]  /*5d0d0*/  IMAD.U32 R161, RZ, RZ, UR41 ;  /* 0x00000029ffa17e24 */ /* 0x004fe2000f8e00ff */
[----:B------:R-:W-:Y:S01]  /*5d0e0*/  UMOV UR25, UR40 ;  /* 0x0000002800197c82 */ /* 0x000fe20008000000 */
[----:B------:R-:W2:Y:S01]  /*5d0f0*/  LDCU.64 UR40, c[0x0][0x398] ;  /* 0x00007300ff2877ac */ /* 0x000ea20008000a00 */
[----:B------:R-:W-:-:S04]  /*5d100*/  @P1 LOP3.LUT R9, R9, 0x10000, RZ, 0xfc, !PT ;  /* 0x0001000009091812 */ /* 0x000fc800078efcff */
[----:B------:R-:W-:-:S04]  /*5d110*/  LOP3.LUT R9, R9, 0xffffbfff, RZ, 0xc0, !PT ;  /* 0xffffbfff09097812 */ /* 0x000fc800078ec0ff */
[----:B------:R-:W-:Y:S02]  /*5d120*/  @P0 LOP3.LUT R9, R9, 0x4000, RZ, 0xfc, !PT ;  /* 0x0000400009090812 */ /* 0x000fe400078efcff */
[----:B------:R-:W-:Y:S01]  /*5d130*/  ISETP.GE.AND P0, PT, R31, UR47, PT ;  /* 0x0000002f1f007c0c */ /* 0x000fe2000bf06270 */
[----:B------:R-:W-:Y:S01]  /*5d140*/  VIADD R31, R252, 0x19 ;  /* 0x00000019fc1f7836 */ /* 0x000fe20000000000 */
[----:B------:R-:W-:Y:S02]  /*5d150*/  LOP3.LUT R9, R9, 0xffffefff, RZ, 0xc0, !PT ;  /* 0xffffefff09097812 */ /* 0x000fe400078ec0ff */
[----:B------:R-:W-:Y:S02]  /*5d160*/  ISETP.LT.AND P3, PT, R196, UR25, !P0 ;  /* 0x00000019c4007c0c */ /* 0x000fe4000c761270 */
[----:B-1----:R-:W-:Y:S01]  /*5d170*/  ISETP.LT.AND P2, PT, R195, UR5, !P0 ;  /* 0x00000005c3007c0c */ /* 0x002fe2000c741270 */
[----:B--2---:R-:W-:Y:S01]  /*5d180*/  IMAD.U32 R160, RZ, RZ, UR41 ;  /* 0x00000029ffa07e24 */ /* 0x004fe2000f8e00ff */
[----:B------:R-:W-:Y:S01]  /*5d190*/  UMOV UR6, UR40 ;  /* 0x0000002800067c82 */ /* 0x000fe20008000000 */
[----:B------:R-:W1:Y:S01]  /*5d1a0*/  LDCU.64 UR40, c[0x0][0x398] ;  /* 0x00007300ff2877ac */ /* 0x000e620008000a00 */
[----:B---3--:R-:W-:-:S02]  /*5d1b0*/  ISETP.LT.AND P1, PT, R138, UR4, !P0 ;  /* 0x000000048a007c0c */ /* 0x008fc4000c721270 */
[----:B------:R-:W-:Y:S01]  /*5d1c0*/  ISETP.LT.AND P0, PT, R137, UR6, !P0 ;  /* 0x0000000689007c0c */ /* 0x000fe2000c701270 */
[----:B------:R-:W2:Y:S04]  /*5d1d0*/  LDCU UR5, c[0x0][0x398] ;  /* 0x00007300ff0577ac */ /* 0x000ea80008000800 */
[----:B------:R-:W-:Y:S01]  /*5d1e0*/  @P3 LOP3.LUT R9, R9, 0x1000, RZ, 0xfc, !PT ;  /* 0x0000100009093812 */ /* 0x000fe200078efcff */
[----:B------:R-:W3:Y:S03]  /*5d1f0*/  LDCU UR4, c[0x0][0x398] ;  /* 0x00007300ff0477ac */ /* 0x000ee60008000800 */
[----:B------:R-:W-:-:S04]  /*5d200*/  LOP3.LUT R9, R9, 0xfffffbff, RZ, 0xc0, !PT ;  /* 0xfffffbff09097812 */ /* 0x000fc800078ec0ff */
[----:B------:R-:W-:Y:S01]  /*5d210*/  @P2 LOP3.LUT R9, R9, 0x400, RZ, 0xfc, !PT ;  /* 0x0000040009092812 */ /* 0x000fe200078efcff */
[----:B-1----:R-:W-:Y:S01]  /*5d220*/  IMAD.U32 R159, RZ, RZ, UR41 ;  /* 0x00000029ff9f7e24 */ /* 0x002fe2000f8e00ff */
        /* <DEDUP_REMOVED lines=9> */
[----:B-1----:R-:W-:Y:S01]  /*5d2c0*/  IMAD.U32 R158, RZ, RZ, UR41 ;  /* 0x00000029ff9e7e24 */ /* 0x002fe2000f8e00ff */
[----:B------:R-:W-:Y:S01]  /*5d2d0*/  UMOV UR6, UR40 ;  /* 0x0000002800067c82 */ /* 0x000fe20008000000 */
[----:B------:R-:W1:Y:S01]  /*5d2e0*/  LDCU.64 UR40, c[0x0][0x398] ;  /* 0x00007300ff2877ac */ /* 0x000e620008000a00 */
[----:B------:R-:W-:Y:S02]  /*5d2f0*/  ISETP.LT.AND P3, PT, R196, UR25, !P0 ;  /* 0x00000019c4007c0c */ /* 0x000fe4000c761270 */
[----:B--2---:R-:W-:Y:S01]  /*5d300*/  ISETP.LT.AND P2, PT, R195, UR5, !P0 ;  /* 0x00000005c3007c0c */ /* 0x004fe2000c741270 */
[----:B------:R-:W2:Y:S01]  /*5d310*/  LDCU UR5, c[0x0][0x398] ;  /* 0x00007300ff0577ac */ /* 0x000ea20008000800 */
[----:B---3--:R-:W-:-:S02]  /*5d320*/  ISETP.LT.AND P1, PT, R138, UR4, !P0 ;  /* 0x000000048a007c0c */ /* 0x008fc4000c721270 */
[----:B------:R-:W-:Y:S01]  /*5d330*/  ISETP.LT.AND P0, PT, R137, UR6, !P0 ;  /* 0x0000000689007c0c */ /* 0x000fe2000c701270 */
[----:B------:R-:W3:Y:S06]  /*5d340*/  LDCU UR4, c[0x0][0x398] ;  /* 0x00007300ff0477ac */ /* 0x000eec0008000800 */
[----:B------:R-:W-:Y:S01]  /*5d350*/  @P3 LOP3.LUT R9, R9, 0x20, RZ, 0xfc, !PT ;  /* 0x0000002009093812 */ /* 0x000fe200078efcff */
[----:B-1----:R-:W-:Y:S01]  /*5d360*/  UMOV UR25, UR40 ;  /* 0x0000002800197c82 */ /* 0x002fe20008000000 */
[----:B------:R-:W-:-:S04]  /*5d370*/  IMAD.U32 R157, RZ, RZ, UR41 ;  /* 0x00000029ff9d7e24 */ /* 0x000fc8000f8e00ff */
[----:B------:R-:W-:Y:S01]  /*5d380*/  @P0 LOP3.LUT R8, R8, 0x80000000, RZ, 0xfc, !PT ;  /* 0x8000000008080812 */ /* 0x000fe200078efcff */
[----:B------:R-:W1:Y:S01]  /*5d390*/  LDCU.64 UR40, c[0x0][0x398] ;  /* 0x00007300ff2877ac */ /* 0x000e620008000a00 */
[----:B------:R-:W-:Y:S01]  /*5d3a0*/  ISETP.GE.AND P0, PT, R31, UR39, PT ;  /* 0x000000271f007c0c */ /* 0x000fe2000bf06270 */
[----:B------:R-:W-:Y:S01]  /*5d3b0*/  VIADD R31, R252, 0x17 ;  /* 0x00000017fc1f7836 */ /* 0x000fe20000000000 */
[----:B------:R-:W-:Y:S02]  /*5d3c0*/  LOP3.LUT R9, R9, 0xfffffffb, RZ, 0xc0, !PT ;  /* 0xfffffffb09097812 */ /* 0x000fe400078ec0ff */
[----:B------:R-:W-:Y:S02]  /*5d3d0*/  ISETP.LT.AND P3, PT, R196, UR25, !P0 ;  /* 0x00000019c4007c0c */ /* 0x000fe4000c761270 */
[----:B------:R-:W-:Y:S02]  /*5d3e0*/  @P2 LOP3.LUT R9, R9, 0x4, RZ, 0xfc, !PT ;  /* 0x0000000409092812 */ /* 0x000fe400078efcff */
[----:B--2---:R-:W-:Y:S01]  /*5d3f0*/  ISETP.LT.AND P2, PT, R195, UR5, !P0 ;  /* 0x00000005c3007c0c */ /* 0x004fe2000c741270 */
[----:B------:R-:W2:Y:S01]  /*5d400*/  LDCU UR5, c[0x0][0x398] ;  /* 0x00007300ff0577ac */ /* 0x000ea20008000800 */
[----:B------:R-:W-:-:S02]  /*5d410*/  LOP3.LUT R8, R8, 0xbfffffff, RZ, 0xc0, !PT ;  /* 0xbfffffff08087812 */ /* 0x000fc400078ec0ff */
[----:B------:R-:W-:-:S04]  /*5d420*/  LOP3.LUT R9, R9, 0xfffffffe, RZ, 0xc0, !PT ;  /* 0xfffffffe09097812 */ /* 0x000fc800078ec0ff */
[----:B------:R-:W-:Y:S01]  /*5d430*/  @P1 LOP3.LUT R9, R9, 0x1, RZ, 0xfc, !PT ;  /* 0x0000000109091812 */ /* 0x000fe200078efcff */
[----:B-1----:R-:W-:Y:S01]  /*5d440*/  IMAD.U32 R156, RZ, RZ, UR41 ;  /* 0x00000029ff9c7e24 */ /* 0x002fe2000f8e00ff */
[----:B------:R-:W-:Y:S01]  /*5d450*/  @P3 LOP3.LUT R8, R8, 0x40000000, RZ, 0xfc, !PT ;  /* 0x4000000008083812 */ /* 0x000fe200078efcff */
[----:B------:R-:W-:Y:S01]  /*5d460*/  UMOV UR6, UR40 ;  /* 0x0000002800067c82 */ /* 0x000fe20008000000 */
[----:B---3--:R-:W-:Y:S01]  /*5d470*/  ISETP.LT.AND P1, PT, R138, UR4, !P0 ;  /* 0x000000048a007c0c */ /* 0x008fe2000c721270 */
[----:B------:R-:W1:Y:S01]  /*5d480*/  LDCU.64 UR40, c[0x0][0x398] ;  /* 0x00007300ff2877ac */ /* 0x000e620008000a00 */
[----:B------:R-:W-:Y:S02]  /*5d490*/  LOP3.LUT R8, R8, 0xf7ffffff, RZ, 0xc0, !PT ;  /* 0xf7ffffff08087812 */ /* 0x000fe400078ec0ff */
[----:B------:R-:W-:Y:S01]  /*5d4a0*/  ISETP.LT.AND P0, PT, R137, UR6, !P0 ;  /* 0x0000000689007c0c */ /* 0x000fe2000c701270 */
[----:B------:R-:W3:Y:S01]  /*5d4b0*/  LDCU UR4, c[0x0][0x398] ;  /* 0x00007300ff0477ac */ /* 0x000ee20008000800 */
[----:B------:R-:W-:-:S04]  /*5d4c0*/  @P2 LOP3.LUT R8, R8, 0x8000000, RZ, 0xfc, !PT ;  /* 0x0800000008082812 */ /* 0x000fc800078efcff */
[----:B------:R-:W-:-:S04]  /*5d4d0*/  LOP3.LUT R8, R8, 0xfdffffff, RZ, 0xc0, !PT ;  /* 0xfdffffff08087812 */ /* 0x000fc800078ec0ff */
[----:B------:R-:W-:-:S04]  /*5d4e0*/  @P1 LOP3.LUT R8, R8, 0x2000000, RZ, 0xfc, !PT ;  /* 0x0200000008081812 */ /* 0x000fc800078efcff */
[----:B------:R-:W-:Y:S01]  /*5d4f0*/  LOP3.LUT R8, R8, 0xfeffffff, RZ, 0xc0, !PT ;  /* 0xfeffffff08087812 */ /* 0x000fe200078ec0ff */
[----:B-1----:R-:W-:Y:S01]  /*5d500*/  UMOV UR25, UR40 ;  /* 0x0000002800197c82 */ /* 0x002fe20008000000 */
[----:B------:R-:W-:Y:S01]  /*5d510*/  IMAD.U32 R147, RZ, RZ, UR41 ;  /* 0x00000029ff937e24 */ /* 0x000fe2000f8e00ff */
[----:B------:R-:W1:Y:S01]  /*5d520*/  LDCU.64 UR40, c[0x0][0x398] ;  /* 0x00007300ff2877ac */ /* 0x000e620008000a00 */
[----:B------:R-:W-:Y:S02]  /*5d530*/  @P0 LOP3.LUT R8, R8, 0x1000000, RZ, 0xfc, !PT ;  /* 0x0100000008080812 */ /* 0x000fe400078efcff */
[----:B------:R-:W-:Y:S01]  /*5d540*/  ISETP.GE.AND P0, PT, R31, UR35, PT ;  /* 0x000000231f007c0c */ /* 0x000fe2000bf06270 */
[----:B------:R-:W-:Y:S01]  /*5d550*/  VIADD R31, R252, 0x16 ;  /* 0x00000016fc1f7836 */ /* 0x000fe20000000000 */
[----:B------:R-:W-:Y:S02]  /*5d560*/  LOP3.LUT R8, R8, 0xffbfffff, RZ, 0xc0, !PT ;  /* 0xffbfffff08087812 */ /* 0x000fe400078ec0ff */
[----:B------:R-:W-:-:S02]  /*5d570*/  ISETP.LT.AND P3, PT, R196, UR25, !P0 ;  /* 0x00000019c4007c0c */ /* 0x000fc4000c761270 */
[----:B--2---:R-:W-:Y:S01]  /*5d580*/  ISETP.LT.AND P2, PT, R195, UR5, !P0 ;  /* 0x00000005c3007c0c */ /* 0x004fe2000c741270 */
[----:B------:R-:W2:Y:S01]  /*5d590*/  LDCU UR5, c[0x0][0x398] ;  /* 0x00007300ff0577ac */ /* 0x000ea20008000800 */
[----:B---3--:R-:W-:Y:S01]  /*5d5a0*/  ISETP.LT.AND P1, PT, R138, UR4, !P0 ;  /* 0x000000048a007c0c */ /* 0x008fe2000c721270 */
[----:B------:R-:W3:Y:S01]  /*5d5b0*/  LDCU UR4, c[0x0][0x398] ;  /* 0x00007300ff0477ac */ /* 0x000ee20008000800 */
[----:B-1----:R-:W-:Y:S01]  /*5d5c0*/  IMAD.U32 R146, RZ, RZ, UR41 ;  /* 0x00000029ff927e24 */ /* 0x002fe2000f8e00ff */
[----:B------:R-:W-:-:S06]  /*5d5d0*/  UMOV UR6, UR40 ;  /* 0x0000002800067c82 */ /* 0x000fcc0008000000 */
[----:B------:R-:W-:Y:S01]  /*5d5e0*/  @P3 LOP3.LUT R8, R8, 0x400000, RZ, 0xfc, !PT ;  /* 0x0040000008083812 */ /* 0x000fe200078efcff */
[----:B------:R-:W1:Y:S01]  /*5d5f0*/  LDCU.64 UR40, c[0x0][0x398] ;  /* 0x00007300ff2877ac */ /* 0x000e620008000a00 */
[----:B------:R-:W-:Y:S02]  /*5d600*/  ISETP.LT.AND P0, PT, R137, UR6, !P0 ;  /* 0x0000000689007c0c */ /* 0x000fe4000c701270 */
[----:B------:R-:W-:-:S04]  /*5d610*/  LOP3.LUT R8, R8, 0xffefffff, RZ, 0xc0, !PT ;  /* 0xffefffff08087812 */ /* 0x000fc800078ec0ff */
[----:B------:R-:W-:-:S04]  /*5d620*/  @P2 LOP3.LUT R8, R8, 0x100000, RZ, 0xfc, !PT ;  /* 0x0010000008082812 */ /* 0x000fc800078efcff */
[----:B------:R-:W-:-:S04]  /*5d630*/  LOP3.LUT R8, R8, 0xfffbffff, RZ, 0xc0, !PT ;  /* 0xfffbffff08087812 */ /* 0x000fc800078ec0ff */
[----:B------:R-:W-:Y:S01]  /*5d640*/  @P1 LOP3.LUT R8, R8, 0x40000, RZ, 0xfc, !PT ;  /* 0x0004000008081812 */ /* 0x000fe200078efcff */
[----:B-1----:R-:W-:-:S03]  /*5d650*/  IMAD.U32 R145, RZ, RZ, UR41 ;  /* 0x00000029ff917e24 */ /* 0x002fc6000f8e00ff */
[----:B------:R-:W-:Y:S01]  /*5d660*/  LOP3.LUT R8, R8, 0xfffeffff, RZ, 0xc0, !PT ;  /* 0xfffeffff08087812 */ /* 0x000fe200078ec0ff */
[----:B------:R-:W-:Y:S01]  /*5d670*/  UMOV UR25, UR40 ;  /* 0x0000002800197c82 */ /* 0x000fe20008000000 */
[----:B------:R-:W1:Y:S02]  /*5d680*/  LDCU.64 UR40, c[0x0][0x398] ;  /* 0x00007300ff2877ac */ /* 0x000e640008000a00 */
        /* <DEDUP_REMOVED lines=10> */
[----:B------:R-:W-:Y:S01]  /*5d730*/  UMOV UR6, UR40 ;  /* 0x0000002800067c82 */ /* 0x000fe20008000000 */
[----:B------:R-:W1:Y:S05]  /*5d740*/  LDCU.64 UR40, c[0x0][0x398] ;  /* 0x00007300ff2877ac */ /* 0x000e6a0008000a00 */
[----:B------:R-:W-:-:S02]  /*5d750*/  @P3 LOP3.LUT R8, R8, 0x4000, RZ, 0xfc, !PT ;  /* 0x0000400008083812 */ /* 0x000fc400078efcff */
[----:B------:R-:W-:Y:S02]  /*5d760*/  ISETP.LT.AND P0, PT, R137, UR6, !P0 ;  /* 0x0000000689007c0c */ /* 0x000fe4000c701270 */
[----:B------:R-:W-:-:S04]  /*5d770*/  LOP3.LUT R8, R8, 0xffffefff, RZ, 0xc0, !PT ;  /* 0xffffefff08087812 */ /* 0x000fc800078ec0ff */
[----:B------:R-:W-:-:S04]  /*5d780*/  @P2 LOP3.LUT R8, R8, 0x1000, RZ, 0xfc, !PT ;  /* 0x0000100008082812 */ /* 0x000fc800078efcff */
[----:B------:R-:W-:-:S04]  /*5d790*/  LOP3.LUT R8, R8, 0xfffff7ff, RZ, 0xc0, !PT ;  /* 0xfffff7ff08087812 */ /* 0x000fc800078ec0ff */
[----:B------:R-:W-:Y:S01]  /*5d7a0*/  @P1 LOP3.LUT R8, R8, 0x800, RZ, 0xfc, !PT ;  /* 0x0000080008081812 */ /* 0x000fe200078efcff */
[----:B-1----:R-:W-:Y:S01]  /*5d7b0*/  IMAD.U32 R143, RZ, RZ, UR41 ;  /* 0x00000029ff8f7e24 */ /* 0x002fe2000f8e00ff */
[----:B------:R-:W-:Y:S01]  /*5d7c0*/  UMOV UR25, UR40 ;  /* 0x0000002800197c82 */ /* 0x000fe20008000000 */
[----:B------:R-:W1:Y:S01]  /*5d7d0*/  LDCU.64 UR40, c[0x0][0x398] ;  /* 0x00007300ff2877ac */ /* 0x000e620008000a00 */
[----:B------:R-:W-:-:S04]  /*5d7e0*/  LOP3.LUT R8, R8, 0xfffffdff, RZ, 0xc0, !PT ;  /* 0xfffffdff08087812 */ /* 0x000fc800078ec0ff */
[----:B------:R-:W-:Y:S02]  /*5d7f0*/  @P0 LOP3.LUT R8, R8, 0x200, RZ, 0xfc, !PT ;  /* 0x0000020008080812 */ /* 0x000fe400078efcff */
[----:B------:R-:W-:Y:S01]  /*5d800*/  ISETP.GE.AND P0, PT, R31, UR27, PT ;  /* 0x0000001b1f007c0c */ /* 0x000fe2000bf06270 */
[----:B------:R-:W-:Y:S01]  /*5d810*/  VIADD R31, R252, 0x14 ;  /* 0x00000014fc1f7836 */ /* 0x000fe20000000000 */
[----:B------:R-:W-:Y:S02]  /*5d820*/  LOP3.LUT R8, R8, 0xffffff7f, RZ, 0xc0, !PT ;  /* 0xffffff7f08087812 */ /* 0x000fe400078ec0ff */
[----:B------:R-:W-:Y:S02]  /*5d830*/  ISETP.LT.AND P3, PT, R196, UR25, !P0 ;  /* 0x00000019c4007c0c */ /* 0x000fe4000c761270 */
[----:B--2---:R-:W-:Y:S01]  /*5d840*/  ISETP.LT.AND P2, PT, R195, UR5, !P0 ;  /* 0x00000005c3007c0c */ /* 0x004fe2000c741270 */
[----:B------:R-:W2:Y:S01]  /*5d850*/  LDCU UR5, c[0x0][0x398] ;  /* 0x00007300ff0577ac */ /* 0x000ea20008000800 */
[----:B---3--:R-:W-:Y:S01]  /*5d860*/  ISETP.LT.AND P1, PT, R138, UR4, !P0 ;  /* 0x000000048a007c0c */ /* 0x008fe2000c721270 */
[----:B-1----:R-:W-:Y:S01]  /*5d870*/  IMAD.U32 R142, RZ, RZ, UR41 ;  /* 0x00000029ff8e7e24 */ /* 0x002fe2000f8e00ff */
[----:B------:R-:W-:Y:S01]  /*5d880*/  UMOV UR6, UR40 ;  /* 0x0000002800067c82 */ /* 0x000fe20008000000 */
[----:B------:R-:W1:Y:S01]  /*5d890*/  LDCU.64 UR40, c[0x0][0x398] ;  /* 0x00007300ff2877ac */ /* 0x000e620008000a00 */
[----:B------:R-:W-:-:S05]  /*5d8a0*/  ISETP.LT.AND P0, PT, R137, UR6, !P0 ;  /* 0x0000000689007c0c */ /* 0x000fca000c701270 */
[----:B------:R-:W-:Y:S01]  /*5d8b0*/  @P3 LOP3.LUT R8, R8, 0x80, RZ, 0xfc, !PT ;  /* 0x0000008008083812 */ /* 0x000fe200078efcff */
[----:B------:R-:W3:Y:S03]  /*5d8c0*/  LDCU UR4, c[0x0][0x398] ;  /* 0x00007300ff0477ac */ /* 0x000ee60008000800 */
[----:B------:R-:W-:-:S04]  /*5d8d0*/  LOP3.LUT R8, R8, 0xffffffef, RZ, 0xc0, !PT ;  /* 0xffffffef08087812 */ /* 0x000fc800078ec0ff */
[----:B------:R-:W-:-:S04]  /*5d8e0*/  @P2 LOP3.LUT R8, R8, 0x10, RZ, 0xfc, !PT ;  /* 0x0000001008082812 */ /* 0x000fc800078efcff */
[----:B------:R-:W-:Y:S01]  /*5d8f0*/  LOP3.LUT R8, R8, 0xfffffff7, RZ, 0xc0, !PT ;  /* 0xfffffff708087812 */ /* 0x000fe200078ec0ff */
[----:B-1----:R-:W-:Y:S01]  /*5d900*/  IMAD.U32 R235, RZ, RZ, UR41 ;  /* 0x00000029ffeb7e24 */ /* 0x002fe2000f8e00ff */
[----:B------:R-:W-:Y:S02]  /*5d910*/  UMOV UR25, UR40 ;  /* 0x0000002800197c82 */ /* 0x000fe40008000000 */
[----:B------:R-:W-:Y:S01]  /*5d920*/  @P1 LOP3.LUT R8, R8, 0x8, RZ, 0xfc, !PT ;  /* 0x0000000808081812 */ /* 0x000fe200078efcff */
[----:B------:R-:W1:Y:S03]  /*5d930*/  LDCU.64 UR40, c[0x0][0x398] ;  /* 0x00007300ff2877ac */ /* 0x000e660008000a00 */
[----:B------:R-:W-:-:S04]  /*5d940*/  LOP3.LUT R8, R8, 0xfffffffb, RZ, 0xc0, !PT ;  /* 0xfffffffb08087812 */ /* 0x000fc800078ec0ff */
[----:B------:R-:W-:Y:S02]  /*5d950*/  @P0 LOP3.LUT R8, R8, 0x4, RZ, 0xfc, !PT ;  /* 0x0000000408080812 */ /* 0x000fe400078efcff */
[----:B------:R-:W-:Y:S01]  /*5d960*/  ISETP.GE.AND P0, PT, R31, UR23, PT ;  /* 0x000000171f007c0c */ /* 0x000fe2000bf06270 */
[----:B------:R-:W-:Y:S01]  /*5d970*/  VIADD R31, R252, 0x13 ;  /* 0x00000013fc1f7836 */ /* 0x000fe20000000000 */
[----:B------:R-:W-:Y:S02]  /*5d980*/  LOP3.LUT R8, R8, 0xfffffffe, RZ, 0xc0, !PT ;  /* 0xfffffffe08087812 */ /* 0x000fe400078ec0ff */
[----:B--2---:R-:W-:Y:S01]  /*5d990*/  ISETP.LT.AND P2, PT, R195, UR5, !P0 ;  /* 0x00000005c3007c0c */ /* 0x004fe2000c741270 */
[----:B------:R-:W2:Y:S01]  /*5d9a0*/  LDCU UR5, c[0x0][0x398] ;  /* 0x00007300ff0577ac */ /* 0x000ea20008000800 */
[----:B---3--:R-:W-:Y:S02]  /*5d9b0*/  ISETP.LT.AND P1, PT, R138, UR4, !P0 ;  /* 0x000000048a007c0c */ /* 0x008fe4000c721270 */
[----:B------:R-:W-:Y:S01]  /*5d9c0*/  ISETP.LT.AND P3, PT, R196, UR25, !P0 ;  /* 0x00000019c4007c0c */ /* 0x000fe2000c761270 */
[----:B-1----:R-:W-:Y:S01]  /*5d9d0*/  UMOV UR6, UR40 ;  /* 0x0000002800067c82 */ /* 0x002fe20008000000 */
[----:B------:R-:W1:Y:S01]  /*5d9e0*/  LDCU UR4, c[0x0][0x398] ;  /* 0x00007300ff0477ac */ /* 0x000e620008000800 */
[----:B------:R-:W-:Y:S01]  /*5d9f0*/  ISETP.LT.AND P0, PT, R137, UR6, !P0 ;  /* 0x0000000689007c0c */ /* 0x000fe2000c701270 */
[----:B------:R-:W-:Y:S01]  /*5da00*/  IMAD.U32 R234, RZ, RZ, UR41 ;  /* 0x00000029ffea7e24 */ /* 0x000fe2000f8e00ff */
[----:B------:R-:W3:Y:S04]  /*5da10*/  LDCU.64 UR6, c[0x0][0x398] ;  /* 0x00007300ff0677ac */ /* 0x000ee80008000a00 */
[----:B------:R-:W-:Y:S01]  /*5da20*/  @P2 LOP3.LUT R7, R7, 0x20000000, RZ, 0xfc, !PT ;  /* 0x2000000007072812 */ /* 0x000fe200078efcff */
[----:B------:R-:W4:Y:S03]  /*5da30*/  LDCU.64 UR40, c[0x0][0x398] ;  /* 0x00007300ff2877ac */ /* 0x000f260008000a00 */
[----:B------:R-:W-:-:S02]  /*5da40*/  LOP3.LUT R7, R7, 0xefffffff, RZ, 0xc0, !PT ;  /* 0xefffffff07077812 */ /* 0x000fc400078ec0ff */
[----:B------:R-:W-:Y:S02]  /*5da50*/  @P3 LOP3.LUT R8, R8, 0x1, RZ, 0xfc, !PT ;  /* 0x0000000108083812 */ /* 0x000fe400078efcff */
[----:B------:R-:W-:-:S04]  /*5da60*/  @P1 LOP3.LUT R7, R7, 0x10000000, RZ, 0xfc, !PT ;  /* 0x1000000007071812 */ /* 0x000fc800078efcff */
[----:B------:R-:W-:Y:S01]  /*5da70*/  LOP3.LUT R7, R7, 0xfbffffff, RZ, 0xc0, !PT ;  /* 0xfbffffff07077812 */ /* 0x000fe200078ec0ff */
[----:B---3--:R-:W-:-:S03]  /*5da80*/  IMAD.U32 R233, RZ, RZ, UR7 ;  /* 0x00000007ffe97e24 */ /* 0x008fc6000f8e00ff */
[----:B------:R-:W-:Y:S01]  /*5da90*/  @P0 LOP3.LUT R7, R7, 0x4000000, RZ, 0xfc, !PT ;  /* 0x0400000007070812 */ /* 0x000fe200078efcff */
[----:B------:R-:W-:Y:S01]  /*5daa0*/  UMOV UR7, UR6 ;  /* 0x0000000600077c82 */ /* 0x000fe20008000000 */
[----:B------:R-:W-:Y:S01]  /*5dab0*/  ISETP.GE.AND P0, PT, R31, UR29, PT ;  /* 0x0000001d1f007c0c */ /* 0x000fe2000bf06270 */
[----:B------:R-:W-:Y:S01]  /*5dac0*/  UMOV UR29, UR19 ;  /* 0x00000013001d7c82 */ /* 0x000fe20008000000 */
[----:B------:R-:W-:Y:S01]  /*5dad0*/  LOP3.LUT R7, R7, 0xfdffffff, RZ, 0xc0, !PT ;  /* 0xfdffffff07077812 */ /* 0x000fe200078ec0ff */
[----:B------:R-:W-:Y:S01]  /*5dae0*/  UMOV UR19, UR15 ;  /* 0x0000000f00137c82 */ /* 0x000fe20008000000 */
[----:B------:R-:W-:Y:S01]  /*5daf0*/  ISETP.LT.AND P3, PT, R196, UR7, !P0 ;  /* 0x00000007c4007c0c */ /* 0x000fe2000c761270 */
[----:B------:R-:W-:Y:S01]  /*5db00*/  UMOV UR7, UR12 ;  /* 0x0000000c00077c82 */ /* 0x000fe20008000000 */
[----:B--2---:R-:W-:Y:S01]  /*5db10*/  ISETP.LT.AND P2, PT, R195, UR5, !P0 ;  /* 0x00000005c3007c0c */ /* 0x004fe2000c741270 */
[----:B------:R-:W-:Y:S01]  /*5db20*/  UMOV UR12, UR8 ;  /* 0x00000008000c7c82 */ /* 0x000fe20008000000 */
[----:B-1----:R-:W-:Y:S01]  /*5db30*/  ISETP.LT.AND P1, PT, R138, UR4, !P0 ;  /* 0x000000048a007c0c */ /* 0x002fe2000c721270 */
[----:B------:R-:W-:Y:S01]  /*5db40*/  UMOV UR15, UR20 ;  /* 0x00000014000f7c82 */ /* 0x000fe20008000000 */
[----:B------:R-:W-:Y:S01]  /*5db50*/  UMOV UR20, UR28 ;  /* 0x0000001c00147c82 */ /* 0x000fe20008000000 */
[----:B------:R-:W-:Y:S01]  /*5db60*/  UMOV UR8, UR32 ;  /* 0x0000002000087c82 */ /* 0x000fe20008000000 */
[----:B------:R-:W-:Y:S01]  /*5db70*/  UMOV UR32, UR75 ;  /* 0x0000004b00207c82 */ /* 0x000fe20008000000 */
[----:B------:R-:W-:Y:S01]  /*5db80*/  UMOV UR28, UR74 ;  /* 0x0000004a001c7c82 */ /* 0x000fe20008000000 */
[----:B----4-:R-:W-:Y:S01]  /*5db90*/  UMOV UR6, UR40 ;  /* 0x0000002800067c82 */ /* 0x010fe20008000000 */
[----:B------:R-:W1:Y:S01]  /*5dba0*/  LDCU.64 UR74, c[0x0][0x398] ;  /* 0x00007300ff4a77ac */ /* 0x000e620008000a00 */
[----:B------:R-:W-:Y:S01]  /*5dbb0*/  ISETP.LT.AND P0, PT, R137, UR6, !P0 ;  /* 0x0000000689007c0c */ /* 0x000fe2000c701270 */
[----:B------:R-:W-:Y:S01]  /*5dbc0*/  VIADD R31, R252, 0x12 ;  /* 0x00000012fc1f7836 */ /* 0x000fe20000000000 */
[----:B------:R-:W-:Y:S01]  /*5dbd0*/  @P3 LOP3.LUT R7, R7, 0x2000000, RZ, 0xfc, !PT ;  /* 0x0200000007073812 */ /* 0x000fe200078efcff */
[----:B------:R-:W2:Y:S01]  /*5dbe0*/  LDCU UR5, c[0x0][0x398] ;  /* 0x00007300ff0577ac */ /* 0x000ea20008000800 */
[----:B------:R-:W-:-:S02]  /*5dbf0*/  MOV R232, UR41 ;  /* 0x0000002900e87c02 */ /* 0x000fc40008000f00 */
[----:B------:R-:W-:Y:S01]  /*5dc00*/  LOP3.LUT R7, R7, 0xffbfffff, RZ, 0xc0, !PT ;  /* 0xffbfffff07077812 */ /* 0x000fe200078ec0ff */
[----:B------:R-:W3:Y:S01]  /*5dc10*/  LDCU UR4, c[0x0][0x398] ;  /* 0x00007300ff0477ac */ /* 0x000ee20008000800 */
[----:B------:R-:W-:Y:S02]  /*5dc20*/  R2UR.FILL UR40, R32 ;  /* 0x00000000202872ca */ /* 0x000fe400004e0000 */
[----:B------:R-:W-:Y:S01]  /*5dc30*/  @P2 LOP3.LUT R7, R7, 0x400000, RZ, 0xfc, !PT ;  /* 0x0040000007072812 */ /* 0x000fe200078efcff */
[----:B------:R-:W-:Y:S01]  /*5dc40*/  UMOV UR25, UR7 ;  /* 0x0000000700197c82 */ /* 0x000fe20008000000 */
[----:B------:R-:W-:Y:S01]  /*5dc50*/  UMOV UR7, UR15 ;  /* 0x0000000f00077c82 */ /* 0x000fe20008000000 */
[----:B------:R-:W-:Y:S01]  /*5dc60*/  UMOV UR15, UR38 ;  /* 0x00000026000f7c82 */ /* 0x000fe20008000000 */
[----:B------:R-:W-:Y:S01]  /*5dc70*/  LOP3.LUT R7, R7, 0xffefffff, RZ, 0xc0, !PT ;  /* 0xffefffff07077812 */ /* 0x000fe200078ec0ff */
[----:B------:R-:W-:Y:S01]  /*5dc80*/  UMOV UR38, UR76 ;  /* 0x0000004c00267c82 */ /* 0x000fe20008000000 */
[----:B------:R-:W-:Y:S01]  /*5dc90*/  UMOV UR33, UR7 ;  /* 0x0000000700217c82 */ /* 0x000fe20008000000 */
[----:B-1----:R-:W-:Y:S01]  /*5dca0*/  UMOV UR23, UR74 ;  /* 0x0000004a00177c82 */ /* 0x002fe20008000000 */
[----:B------:R-:W-:Y:S01]  /*5dcb0*/  @P1 LOP3.LUT R7, R7, 0x100000, RZ, 0xfc, !PT ;  /* 0x0010000007071812 */ /* 0x000fe200078efcff */
[----:B------:R-:W-:Y:S01]  /*5dcc0*/  IMAD.U32 R183, RZ, RZ, UR75 ;  /* 0x0000004bffb77e24 */ /* 0x000fe2000f8e00ff */
[----:B------:R-:W1:Y:S02]  /*5dcd0*/  LDCU.64 UR74, c[0x0][0x398] ;  /* 0x00007300ff4a77ac */ /* 0x000e640008000a00 */
[----:B------:R-:W-:-:S04]  /*5dce0*/  LOP3.LUT R7, R7, 0xfffbffff, RZ, 0xc0, !PT ;  /* 0xfffbffff07077812 */ /* 0x000fc800078ec0ff */
[----:B------:R-:W-:Y:S02]  /*5dcf0*/  @P0 LOP3.LUT R7, R7, 0x40000, RZ, 0xfc, !PT ;  /* 0x0004000007070812 */ /* 0x000fe400078efcff */
[----:B------:R-:W-:Y:S01]  /*5dd00*/  ISETP.GE.AND P0, PT, R31, UR29, PT ;  /* 0x0000001d1f007c0c */ /* 0x000fe2000bf06270 */
[----:B------:R-:W-:Y:S01]  /*5dd10*/  UMOV UR29, UR12 ;  /* 0x0000000c001d7c82 */ /* 0x000fe20008000000 */
[----:B------:R-:W-:Y:S01]  /*5dd20*/  LOP3.LUT R7, R7, 0xfffdffff, RZ, 0xc0, !PT ;  /* 0xfffdffff07077812 */ /* 0x000fe200078ec0ff */
[----:B------:R-:W-:Y:S01]  /*5dd30*/  UMOV UR12, UR77 ;  /* 0x0000004d000c7c82 */ /* 0x000fe20008000000 */
[----:B------:R-:W-:Y:S01]  /*5dd40*/  ISETP.LT.AND P3, PT, R196, UR23, !P0 ;  /* 0x00000017c4007c0c */ /* 0x000fe2000c761270 */
[----:B------:R-:W4:Y:S01]  /*5dd50*/  LDCU.64 UR76, c[0x0][0x398] ;  /* 0x00007300ff4c77ac */ /* 0x000f220008000a00 */
[----:B--2---:R-:W-:Y:S01]  /*5dd60*/  ISETP.LT.AND P2, PT, R195, UR5, !P0 ;  /* 0x00000005c3007c0c */ /* 0x004fe2000c741270 */
[----:B------:R-:W-:Y:S01]  /*5dd70*/  VIADD R31, R252, 0x11 ;  /* 0x00000011fc1f7836 */ /* 0x000fe20000000000 */
[----:B---3--:R-:W-:Y:S01]  /*5dd80*/  ISETP.LT.AND P1, PT, R138, UR4, !P0 ;  /* 0x000000048a007c0c */ /* 0x008fe2000c721270 */
[----:B------:R-:W2:Y:S01]  /*5dd90*/  LDCU UR5, c[0x0][0x398] ;  /* 0x00007300ff0577ac */ /* 0x000ea20008000800 */
[----:B-1----:R-:W-:Y:S01]  /*5dda0*/  UMOV UR6, UR74 ;  /* 0x0000004a00067c82 */ /* 0x002fe20008000000 */
[----:B------:R-:W-:Y:S01]  /*5ddb0*/  UMOV UR74, UR75 ;  /* 0x0000004b004a7c82 */ /* 0x000fe20008000000 */
[----:B------:R-:W-:Y:S01]  /*5ddc0*/  ISETP.LT.AND P0, PT, R137, UR6, !P0 ;  /* 0x0000000689007c0c */ /* 0x000fe2000c701270 */
[----:B------:R-:W1:Y:S04]  /*5ddd0*/  LDCU UR4, c[0x0][0x398] ;  /* 0x00007300ff0477ac */ /* 0x000e680008000800 */
[----:B------:R-:W-:-:S02]  /*5dde0*/  @P3 LOP3.LUT R7, R7, 0x20000, RZ, 0xfc, !PT ;  /* 0x0002000007073812 */ /* 0x000fc400078efcff */
[----:B------:R-:W-:Y:S01]  /*5ddf0*/  R2UR.FILL UR75, R41 ;  /* 0x00000000294b72ca */ /* 0x000fe200004e0000 */
[----:B------:R-:W-:Y:S01]  /*5de00*/  UMOV UR6, UR19 ;  /* 0x0000001300067c82 */ /* 0x000fe20008000000 */
[----:B------:R-:W-:Y:S01]  /*5de10*/  LOP3.LUT R7, R7, 0xffffbfff, RZ, 0xc0, !PT ;  /* 0xffffbfff07077812 */ /* 0x000fe200078ec0ff */
[----:B------:R-:W-:Y:S01]  /*5de20*/  UMOV UR19, UR9 ;  /* 0x0000000900137c82 */ /* 0x000fe20008000000 */
[----:B----4-:R-:W-:Y:S01]  /*5de30*/  UMOV UR23, UR76 ;  /* 0x0000004c00177c82 */ /* 0x010fe20008000000 */
[----:B------:R-:W-:Y:S01]  /*5de40*/  UMOV UR9, UR8 ;  /* 0x0000000800097c82 */ /* 0x000fe20008000000 */
[----:B------:R-:W-:Y:S01]  /*5de50*/  @P2 LOP3.LUT R7, R7, 0x4000, RZ, 0xfc, !PT ;  /* 0x0000400007072812 */ /* 0x000fe200078efcff */
[----:B------:R-:W-:Y:S01]  /*5de60*/  UMOV UR41, UR29 ;  /* 0x0000001d00297c82 */ /* 0x000fe20008000000 */
[----:B------:R-:W-:Y:S01]  /*5de70*/  UMOV UR29, UR12 ;  /* 0x0000000c001d7c82 */ /* 0x000fe20008000000 */
[----:B------:R-:W-:Y:S01]  /*5de80*/  UMOV UR12, UR15 ;  /* 0x0000000f000c7c82 */ /* 0x000fe20008000000 */
[----:B------:R-:W-:Y:S01]  /*5de90*/  LOP3.LUT R7, R7, 0xffffdfff, RZ, 0xc0, !PT ;  /* 0xffffdfff07077812 */ /* 0x000fe200078ec0ff */
[----:B------:R-:W-:Y:S01]  /*5dea0*/  UMOV UR49, UR6 ;  /* 0x0000000600317c82 */ /* 0x000fe20008000000 */
[----:B------:R-:W3:Y:S02]  /*5deb0*/  LDCU.64 UR6, c[0x0][0x398] ;  /* 0x00007300ff0677ac */ /* 0x000ee40008000a00 */
[----:B------:R-:W-:Y:S01]  /*5dec0*/  @P1 LOP3.LUT R7, R7, 0x2000, RZ, 0xfc, !PT ;  /* 0x0000200007071812 */ /* 0x000fe200078efcff */
[----:B------:R-:W-:Y:S01]  /*5ded0*/  UMOV UR8, UR75 ;  /* 0x0000004b00087c82 */ /* 0x000fe20008000000 */
[----:B------:R-:W-:-:S02]  /*5dee0*/  UMOV UR75, UR77 ;  /* 0x0000004d004b7c82 */ /* 0x000fc40008000000 */
[----:B------:R-:W-:Y:S01]  /*5def0*/  LOP3.LUT R7, R7, 0xfffff7ff, RZ, 0xc0, !PT ;  /* 0xfffff7ff07077812 */ /* 0x000fe200078ec0ff */
[----:B------:R-:W4:Y:S03]  /*5df00*/  LDCU.64 UR76, c[0x0][0x398] ;  /* 0x00007300ff4c77ac */ /* 0x000f260008000a00 */
[----:B------:R-:W-:Y:S01]  /*5df10*/  @P0 LOP3.LUT R7, R7, 0x800, RZ, 0xfc, !PT ;  /* 0x0000080007070812 */ /* 0x000fe200078efcff */
[----:B------:R-:W-:Y:S01]  /*5df20*/  UMOV UR15, UR8 ;  /* 0x00000008000f7c82 */ /* 0x000fe20008000000 */
[----:B------:R-:W-:Y:S01]  /*5df30*/  ISETP.GE.AND P0, PT, R31, UR25, PT ;  /* 0x000000191f007c0c */ /* 0x000fe2000bf06270 */
[----:B------:R-:W-:Y:S01]  /*5df40*/  UMOV UR25, UR9 ;  /* 0x0000000900197c82 */ /* 0x000fe20008000000 */
[----:B------:R-:W-:Y:S01]  /*5df50*/  LOP3.LUT R7, R7, 0xfffffdff, RZ, 0xc0, !PT ;  /* 0xfffffdff07077812 */ /* 0x000fe200078ec0ff */
[----:B------:R-:W3:Y:S01]  /*5df60*/  LDCU UR9, c[0x0][0x398] ;  /* 0x00007300ff0977ac */ /* 0x000ee20008000800 */
[----:B------:R-:W-:Y:S01]  /*5df70*/  ISETP.LT.AND P1, PT, R196, UR23, !P0 ;  /* 0x00000017c4007c0c */ /* 0x000fe2000c721270 */
[----:B------:R-:W-:Y:S01]  /*5df80*/  VIADD R31, R252, 0x10 ;  /* 0x00000010fc1f7836 */ /* 0x000fe20000000000 */
[----:B--2---:R-:W-:Y:S01]  /*5df90*/  ISETP.LT.AND P2, PT, R195, UR5, !P0 ;  /* 0x00000005c3007c0c */ /* 0x004fe2000c741270 */
[----:B------:R-:W2:Y:S01]  /*5dfa0*/  LDCU UR8, c[0x0][0x398] ;  /* 0x00007300ff0877ac */ /* 0x000ea20008000800 */
[----:B------:R-:W-:Y:S01]  /*5dfb0*/  UMOV UR57, UR41 ;  /* 0x0000002900397c82 */ /* 0x000fe20008000000 */
[----:B------:R-:W-:Y:S01]  /*5dfc0*/  UMOV UR41, UR25 ;  /* 0x0000001900297c82 */ /* 0x000fe20008000000 */
[----:B------:R-:W-:Y:S01]  /*5dfd0*/  UMOV UR25, UR12 ;  /* 0x0000000c00197c82 */ /* 0x000fe20008000000 */
[----:B------:R-:W-:Y:S01]  /*5dfe0*/  UMOV UR12, UR10 ;  /* 0x0000000a000c7c82 */ /* 0x000fe20008000000 */
[----:B------:R-:W-:Y:S01]  /*5dff0*/  UMOV UR37, UR41 ;  /* 0x0000002900257c82 */ /* 0x000fe20008000000 */
[----:B------:R-:W-:-:S04]  /*5e000*/  UMOV UR41, UR12 ;  /* 0x0000000c00297c82 */ /* 0x000fc80008000000 */
[----:B------:R-:W-:Y:S01]  /*5e010*/  @P1 LOP3.LUT R7, R7, 0x200, RZ, 0xfc, !PT ;  /* 0x0000020007071812 */ /* 0x000fe200078efcff */
[----:B------:R-:W-:Y:S01]  /*5e020*/  UMOV UR45, UR37 ;  /* 0x00000025002d7c82 */ /* 0x000fe20008000000 */
[----:B-1----:R-:W-:Y:S01]  /*5e030*/  ISETP.LT.AND P1, PT, R138, UR4, !P0 ;  /* 0x000000048a007c0c */ /* 0x002fe2000c721270 */
[----:B------:R-:W1:Y:S01]  /*5e040*/  LDCU.64 UR4, c[0x0][0x398] ;  /* 0x00007300ff0477ac */ /* 0x000e620008000a00 */
[----:B------:R-:W-:Y:S02]  /*5e050*/  LOP3.LUT R7, R7, 0xffffff7f, RZ, 0xc0, !PT ;  /* 0xffffff7f07077812 */ /* 0x000fe400078ec0ff */
[----:B----4-:R-:W-:Y:S01]  /*5e060*/  ISETP.LT.AND P0, PT, R137, UR76, !P0 ;  /* 0x0000004c89007c0c */ /* 0x010fe2000c701270 */
[----:B------:R-:W-:Y:S01]  /*5e070*/  UMOV UR37, UR41 ;  /* 0x0000002900257c82 */ /* 0x000fe20008000000 */
[----:B------:R-:W-:Y:S01]  /*5e080*/  @P2 LOP3.LUT R7, R7, 0x80, RZ, 0xfc, !PT ;  /* 0x0000008007072812 */ /* 0x000fe200078efcff */
[----:B------:R-:W-:-:S03]  /*5e090*/  UMOV UR41, UR19 ;  /* 0x0000001300297c82 */ /* 0x000fc60008000000 */
        /* <DEDUP_REMOVED lines=8> */
[----:B---3--:R-:W-:Y:S01]  /*5e120*/  ISETP.LT.AND P2, PT, R195, UR9, !P0 ;  /* 0x00000009c3007c0c */ /* 0x008fe2000c741270 */
[----:B------:R-:W-:Y:S01]  /*5e130*/  UMOV UR33, UR29 ;  /* 0x0000001d00217c82 */ /* 0x000fe20008000000 */
[----:B--2---:R-:W-:Y:S01]  /*5e140*/  ISETP.LT.AND P1, PT, R138, UR8, !P0 ;  /* 0x000000088a007c0c */ /* 0x004fe2000c721270 */
[----:B------:R-:W2:Y:S01]  /*5e150*/  LDCU.64 UR8, c[0x0][0x398] ;  /* 0x00007300ff0877ac */ /* 0x000ea20008000a00 */
[----:B-1----:R-:W-:-:S02]  /*5e160*/  ISETP.LT.AND P3, PT, R196, UR4, !P0 ;  /* 0x00000004c4007c0c */ /* 0x002fc4000c761270 */
[----:B------:R-:W-:Y:S01]  /*5e170*/  ISETP.LT.AND P0, PT, R137, UR6, !P0 ;  /* 0x0000000689007c0c */ /* 0x000fe2000c701270 */
[----:B------:R-:W1:Y:S01]  /*5e180*/  LDCU UR6, c[0x0][0x398] ;  /* 0x00007300ff0677ac */ /* 0x000e620008000800 */
[----:B------:R-:W3:Y:S05]  /*5e190*/  LDCU UR4, c[0x0][0x398] ;  /* 0x00007300ff0477ac */ /* 0x000eea0008000800 */
[----:B------:R-:W-:Y:S01]  /*5e1a0*/  @P2 LOP3.LUT R6, R6, 0x80000000, RZ, 0xfc, !PT ;  /* 0x8000000006062812 */ /* 0x000fe200078efcff */
[----:B------:R-:W-:Y:S01]  /*5e1b0*/  UMOV UR29, UR15 ;  /* 0x0000000f001d7c82 */ /* 0x000fe20008000000 */
[----:B------:R-:W-:Y:S02]  /*5e1c0*/  UMOV UR15, UR11 ;  /* 0x0000000b000f7c82 */ /* 0x000fe40008000000 */
[----:B------:R-:W-:Y:S01]  /*5e1d0*/  LOP3.LUT R6, R6, 0xbfffffff, RZ, 0xc0, !PT ;  /* 0xbfffffff06067812 */ /* 0x000fe200078ec0ff */
[----:B------:R-:W4:Y:S01]  /*5e1e0*/  LDCU.64 UR10, c[0x0][0x398] ;  /* 0x00007300ff0a77ac */ /* 0x000f220008000a00 */
[----:B------:R-:W-:-:S02]  /*5e1f0*/  @P3 LOP3.LUT R7, R7, 0x4, RZ, 0xfc, !PT ;  /* 0x0000000407073812 */ /* 0x000fc400078efcff */
[----:B------:R-:W-:Y:S01]  /*5e200*/  @P1 LOP3.LUT R6, R6, 0x40000000, RZ, 0xfc, !PT ;  /* 0x4000000006061812 */ /* 0x000fe200078efcff */
[----:B------:R-:W-:Y:S01]  /*5e210*/  UMOV UR69, UR49 ;  /* 0x0000003100457c82 */ /* 0x000fe20008000000 */
[----:B------:R-:W-:Y:S01]  /*5e220*/  UMOV UR49, UR29 ;  /* 0x0000001d00317c82 */ /* 0x000fe20008000000 */
[----:B------:R-:W-:Y:S01]  /*5e230*/  UMOV UR29, UR13 ;  /* 0x0000000d001d7c82 */ /* 0x000fe20008000000 */
[----:B------:R-:W-:Y:S01]  /*5e240*/  LOP3.LUT R6, R6, 0xefffffff, RZ, 0xc0, !PT ;  /* 0xefffffff06067812 */ /* 0x000fe200078ec0ff */
[----:B------:R-:W4:Y:S03]  /*5e250*/  LDCU.64 UR12, c[0x0][0x398] ;  /* 0x00007300ff0c77ac */ /* 0x000f260008000a00 */
[----:B------:R-:W-:Y:S01]  /*5e260*/  @P0 LOP3.LUT R6, R6, 0x10000000, RZ, 0xfc, !PT ;  /* 0x1000000006060812 */ /* 0x000fe200078efcff */
[----:B------:R-:W-:Y:S01]  /*5e270*/  UMOV UR65, UR33 ;  /* 0x0000002100417c82 */ /* 0x000fe20008000000 */
[----:B------:R-:W-:Y:S01]  /*5e280*/  ISETP.GE.AND P0, PT, R31, UR57, PT ;  /* 0x000000391f007c0c */ /* 0x000fe2000bf06270 */
[----:B------:R-:W-:Y:S01]  /*5e290*/  VIADD R31, R252, 0xe ;  /* 0x0000000efc1f7836 */ /* 0x000fe20000000000 */
[----:B------:R-:W-:Y:S01]  /*5e2a0*/  LOP3.LUT R6, R6, 0xf7ffffff, RZ, 0xc0, !PT ;  /* 0xf7ffffff06067812 */ /* 0x000fe200078ec0ff */
[----:B------:R-:W-:Y:S01]  /*5e2b0*/  UMOV UR57, UR25 ;  /* 0x0000001900397c82 */ /* 0x000fe20008000000 */
[----:B--2---:R-:W-:Y:S01]  /*5e2c0*/  ISETP.LT.AND P3, PT, R196, UR8, !P0 ;  /* 0x00000008c4007c0c */ /* 0x004fe2000c761270 */
[----:B------:R-:W-:Y:S01]  /*5e2d0*/  UMOV UR33, UR15 ;  /* 0x0000000f00217c82 */ /* 0x000fe20008000000 */
[----:B-1----:R-:W-:Y:S01]  /*5e2e0*/  ISETP.LT.AND P2, PT, R195, UR6, !P0 ;  /* 0x00000006c3007c0c */ /* 0x002fe2000c741270 */
[----:B------:R-:W1:Y:S01]  /*5e2f0*/  LDCU UR6, c[0x0][0x398] ;  /* 0x00007300ff0677ac */ /* 0x000e620008000800 */
[----:B---3--:R-:W-:-:S02]  /*5e300*/  ISETP.LT.AND P1, PT, R138, UR4, !P0 ;  /* 0x000000048a007c0c */ /* 0x008fc4000c721270 */
[----:B----4-:R-:W-:Y:S01]  /*5e310*/  ISETP.LT.AND P0, PT, R137, UR10, !P0 ;  /* 0x0000000a89007c0c */ /* 0x010fe2000c701270 */
[----:B------:R-:W2:Y:S01]  /*5e320*/  LDCU UR4, c[0x0][0x398] ;  /* 0x00007300ff0477ac */ /* 0x000ea20008000800 */
[----:B------:R-:W-:Y:S01]  /*5e330*/  UMOV UR25, UR14 ;  /* 0x0000000e00197c82 */ /* 0x000fe20008000000 */
[----:B------:R-:W3:Y:S04]  /*5e340*/  LDCU.64 UR14, c[0x0][0x398] ;  /* 0x00007300ff0e77ac */ /* 0x000ee80008000a00 */
        /* <DEDUP_REMOVED lines=28> */
[----:B-1----:R-:W-:Y:S01]  /*5e510*/  ISETP.LT.AND P2, PT, R195, UR6, !P0 ;  /* 0x00000006c3007c0c */ /* 0x002fe2000c741270 */
[----:B------:R-:W1:Y:S01]  /*5e520*/  LDCU.64 UR16, c[0x0][0x398] ;  /* 0x00007300ff1077ac */ /* 0x000e620008000a00 */
[----:B--2---:R-:W-:Y:S01]  /*5e530*/  ISETP.LT.AND P1, PT, R138, UR4, !P0 ;  /* 0x000000048a007c0c */ /* 0x004fe2000c721270 */
[----:B------:R-:W-:Y:S01]  /*5e540*/  VIADD R31, R252, 0xd ;  /* 0x0000000dfc1f7836 */ /* 0x000fe20000000000 */
[----:B---3--:R-:W-:Y:S01]  /*5e550*/  ISETP.LT.AND P0, PT, R137, UR14, !P0 ;  /* 0x0000000e89007c0c */ /* 0x008fe2000c701270 */
[----:B------:R-:W2:Y:S01]  /*5e560*/  LDCU UR6, c[0x0][0x398] ;  /* 0x00007300ff0677ac */ /* 0x000ea20008000800 */
[----:B------:R-:W3:Y:S05]  /*5e570*/  LDCU UR4, c[0x0][0x398] ;  /* 0x00007300ff0477ac */ /* 0x000eea0008000800 */
[----:B------:R-:W-:Y:S01]  /*5e580*/  @P3 LOP3.LUT R6, R6, 0x100000, RZ, 0xfc, !PT ;  /* 0x0010000006063812 */ /* 0x000fe200078efcff */
[----:B------:R-:W-:Y:S01]  /*5e590*/  UMOV UR65, UR25 ;  /* 0x0000001900417c82 */ /* 0x000fe20008000000 */
[----:B------:R-:W-:-:S02]  /*5e5a0*/  UMOV UR25, UR20 ;  /* 0x0000001400197c82 */ /* 0x000fc40008000000 */
[----:B------:R-:W-:Y:S01]  /*5e5b0*/  LOP3.LUT R6, R6, 0xfffdffff, RZ, 0xc0, !PT ;  /* 0xfffdffff06067812 */ /* 0x000fe200078ec0ff */
[----:B------:R-:W1:Y:S03]  /*5e5c0*/  LDCU.64 UR20, c[0x0][0x398] ;  /* 0x00007300ff1477ac */ /* 0x000e660008000a00 */
[----:B------:R-:W-:Y:S01]  /*5e5d0*/  @P2 LOP3.LUT R6, R6, 0x20000, RZ, 0xfc, !PT ;  /* 0x0002000006062812 */ /* 0x000fe200078efcff */
[----:B------:R-:W-:Y:S01]  /*5e5e0*/  UMOV UR71, UR53 ;  /* 0x0000003500477c82 */ /* 0x000fe20008000000 */
[----:B------:R-:W-:Y:S01]  /*5e5f0*/  UMOV UR53, UR65 ;  /* 0x0000004100357c82 */ /* 0x000fe20008000000 */
[----:B------:R-:W-:Y:S01]  /*5e600*/  UMOV UR65, UR33 ;  /* 0x0000002100417c82 */ /* 0x000fe20008000000 */
[----:B------:R-:W-:-:S04]  /*5e610*/  LOP3.LUT R6, R6, 0xffff7fff, RZ, 0xc0, !PT ;  /* 0xffff7fff06067812 */ /* 0x000fc800078ec0ff */
[----:B------:R-:W-:-:S04]  /*5e620*/  @P1 LOP3.LUT R6, R6, 0x8000, RZ, 0xfc, !PT ;  /* 0x0000800006061812 */ /* 0x000fc800078efcff */
[----:B------:R-:W-:-:S04]  /*5e630*/  LOP3.LUT R6, R6, 0xffffdfff, RZ, 0xc0, !PT ;  /* 0xffffdfff06067812 */ /* 0x000fc800078ec0ff */
[----:B------:R-:W-:Y:S02]  /*5e640*/  @P0 LOP3.LUT R6, R6, 0x2000, RZ, 0xfc, !PT ;  /* 0x0000200006060812 */ /* 0x000fe400078efcff */
[----:B------:R-:W-:Y:S01]  /*5e650*/  ISETP.GE.AND P0, PT, R31, UR45, PT ;  /* 0x0000002d1f007c0c */ /* 0x000fe2000bf06270 */
[----:B------:R-:W-:Y:S01]  /*5e660*/  UMOV UR45, UR69 ;  /* 0x00000045002d7c82 */ /* 0x000fe20008000000 */
[----:B------:R-:W-:Y:S01]  /*5e670*/  LOP3.LUT R6, R6, 0xffffefff, RZ, 0xc0, !PT ;  /* 0xffffefff06067812 */ /* 0x000fe200078ec0ff */
[----:B------:R-:W-:Y:S01]  /*5e680*/  UMOV UR69, UR57 ;  /* 0x0000003900457c82 */ /* 0x000fe20008000000 */
[----:B-1----:R-:W-:Y:S01]  /*5e690*/  ISETP.LT.AND P3, PT, R196, UR16, !P0 ;  /* 0x00000010c4007c0c */ /* 0x002fe2000c761270 */
[----:B------:R-:W-:Y:S01]  /*5e6a0*/  UMOV UR57, UR41 ;  /* 0x0000002900397c82 */ /* 0x000fe20008000000 */
[----:B--2---:R-:W-:Y:S01]  /*5e6b0*/  ISETP.LT.AND P2, PT, R195, UR6, !P0 ;  /* 0x00000006c3007c0c */ /* 0x004fe2000c741270 */
[----:B------:R-:W-:Y:S01]  /*5e6c0*/  UMOV UR41, UR29 ;  /* 0x0000001d00297c82 */ /* 0x000fe20008000000 */
[----:B---3--:R-:W-:Y:S01]  /*5e6d0*/  ISETP.LT.AND P1, PT, R138, UR4, !P0 ;  /* 0x000000048a007c0c */ /* 0x008fe2000c721270 */
[----:B------:R-:W-:Y:S01]  /*5e6e0*/  UMOV UR29, UR24 ;  /* 0x00000018001d7c82 */ /* 0x000fe20008000000 */
[----:B------:R-:W-:Y:S01]  /*5e6f0*/  UMOV UR24, UR22 ;  /* 0x0000001600187c82 */ /* 0x000fe20008000000 */
[----:B----4-:R-:W-:Y:S01]  /*5e700*/  ISETP.LT.AND P0, PT, R137, UR18, !P0 ;  /* 0x0000001289007c0c */ /* 0x010fe2000c701270 */
[----:B------:R-:W1:Y:S01]  /*5e710*/  LDCU UR6, c[0x0][0x398] ;  /* 0x00007300ff0677ac */ /* 0x000e620008000800 */
[----:B------:R-:W-:Y:S01]  /*5e720*/  VIADD R31, R252, 0xc ;  /* 0x0000000cfc1f7836 */ /* 0x000fe20000000000 */
[----:B------:R-:W2:Y:S03]  /*5e730*/  LDCU UR4, c[0x0][0x398] ;  /* 0x00007300ff0477ac */ /* 0x000ea60008000800 */
[----:B------:R-:W-:Y:S01]  /*5e740*/  @P3 LOP3.LUT R6, R6, 0x1000, RZ, 0xfc, !PT ;  /* 0x0000100006063812 */ /* 0x000fe200078efcff */
[----:B------:R-:W3:Y:S03]  /*5e750*/  LDCU.64 UR22, c[0x0][0x398] ;  /* 0x00007300ff1677ac */ /* 0x000ee60008000a00 */
[----:B------:R-:W-:Y:S01]  /*5e760*/  LOP3.LUT R6, R6, 0xfffffbff, RZ, 0xc0, !PT ;  /* 0xfffffbff06067812 */ /* 0x000fe200078ec0ff */
[----:B------:R-:W-:-:S03]  /*5e770*/  UMOV UR33, UR24 ;  /* 0x0000001800217c82 */ /* 0x000fc60008000000 */
        /* <DEDUP_REMOVED lines=10> */
[----:B------:R-:W4:Y:S02]  /*5e820*/  LDCU.64 UR26, c[0x0][0x398] ;  /* 0x00007300ff1a77ac */ /* 0x000f240008000a00 */
[----:B------:R-:W-:Y:S01]  /*5e830*/  LOP3.LUT R6, R6, 0xffffffbf, RZ, 0xc0, !PT ;  /* 0xffffffbf06067812 */ /* 0x000fe200078ec0ff */
[----:B------:R-:W-:Y:S01]  /*5e840*/  UMOV UR51, UR63 ;  /* 0x0000003f00337c82 */ /* 0x000fe20008000000 */
[----:B------:R-:W-:-:S02]  /*5e850*/  UMOV UR63, UR45 ;  /* 0x0000002d003f7c82 */ /* 0x000fc40008000000 */
[----:B------:R-:W-:Y:S01]  /*5e860*/  @P0 LOP3.LUT R6, R6, 0x40, RZ, 0xfc, !PT ;  /* 0x0000004006060812 */ /* 0x000fe200078efcff */
[----:B------:R-:W-:Y:S01]  /*5e870*/  UMOV UR45, UR69 ;  /* 0x00000045002d7c82 */ /* 0x000fe20008000000 */
[----:B------:R-:W-:Y:S01]  /*5e880*/  ISETP.GE.AND P0, PT, R31, UR67, PT ;  /* 0x000000431f007c0c */ /* 0x000fe2000bf06270 */
[----:B------:R-:W-:Y:S01]  /*5e890*/  UMOV UR67, UR61 ;  /* 0x0000003d00437c82 */ /* 0x000fe20008000000 */
[----:B------:R-:W-:Y:S01]  /*5e8a0*/  UMOV UR61, UR37 ;  /* 0x00000025003d7c82 */ /* 0x000fe20008000000 */
[----:B------:R-:W-:Y:S01]  /*5e8b0*/  UMOV UR37, UR25 ;  /* 0x0000001900257c82 */ /* 0x000fe20008000000 */
[----:B------:R-:W-:Y:S01]  /*5e8c0*/  ISETP.LT.AND P3, PT, R196, UR20, !P0 ;  /* 0x00000014c4007c0c */ /* 0x000fe2000c761270 */
[----:B------:R-:W4:Y:S01]  /*5e8d0*/  LDCU.64 UR24, c[0x0][0x398] ;  /* 0x00007300ff1877ac */ /* 0x000f220008000a00 */
[----:B-1----:R-:W-:Y:S01]  /*5e8e0*/  ISETP.LT.AND P2, PT, R195, UR6, !P0 ;  /* 0x00000006c3007c0c */ /* 0x002fe2000c741270 */
[----:B------:R-:W-:Y:S01]  /*5e8f0*/  VIADD R31, R252, 0xb ;  /* 0x0000000bfc1f7836 */ /* 0x000fe20000000000 */
[----:B--2---:R-:W-:Y:S01]  /*5e900*/  ISETP.LT.AND P1, PT, R138, UR4, !P0 ;  /* 0x000000048a007c0c */ /* 0x004fe2000c721270 */
[----:B------:R-:W1:Y:S01]  /*5e910*/  LDCU UR6, c[0x0][0x398] ;  /* 0x00007300ff0677ac */ /* 0x000e620008000800 */
[----:B---3--:R-:W-:-:S02]  /*5e920*/  ISETP.LT.AND P0, PT, R137, UR22, !P0 ;  /* 0x0000001689007c0c */ /* 0x008fc4000c701270 */
[----:B------:R-:W-:Y:S01]  /*5e930*/  LOP3.LUT R6, R6, 0xffffffef, RZ, 0xc0, !PT ;  /* 0xffffffef06067812 */ /* 0x000fe200078ec0ff */
[----:B------:R-:W2:Y:S04]  /*5e940*/  LDCU UR4, c[0x0][0x398] ;  /* 0x00007300ff0477ac */ /* 0x000ea80008000800 */
[----:B------:R-:W-:Y:S01]  /*5e950*/  @P3 LOP3.LUT R6, R6, 0x10, RZ, 0xfc, !PT ;  /* 0x0000001006063812 */ /* 0x000fe200078efcff */
[----:B------:R-:W-:Y:S01]  /*5e960*/  UMOV UR55, UR67 ;  /* 0x0000004300377c82 */ /* 0x000fe20008000000 */
[----:B------:R-:W-:Y:S01]  /*5e970*/  UMOV UR67, UR61 ;  /* 0x0000003d00437c82 */ /* 0x000fe20008000000 */
[----:B------:R-:W-:Y:S01]  /*5e980*/  UMOV UR61, UR37 ;  /* 0x00000025003d7c82 */ /* 0x000fe20008000000 */
[----:B------:R-:W-:Y:S01]  /*5e990*/  LOP3.LUT R6, R6, 0xfffffffb, RZ, 0xc0, !PT ;  /* 0xfffffffb06067812 */ /* 0x000fe200078ec0ff */
[----:B------:R-:W-:Y:S01]  /*5e9a0*/  UMOV UR37, UR29 ;  /* 0x0000001d00257c82 */ /* 0x000fe20008000000 */
[----:B------:R-:W-:Y:S01]  /*5e9b0*/  @P0 LOP3.LUT R5, R5, 0x80000000, RZ, 0xfc, !PT ;  /* 0x8000000005050812 */ /* 0x000fe200078efcff */
[----:B------:R-:W-:Y:S01]  /*5e9c0*/  UMOV UR69, UR33 ;  /* 0x0000002100457c82 */ /* 0x000fe20008000000 */
[----:B------:R-:W-:Y:S01]  /*5e9d0*/  ISETP.GE.AND P0, PT, R31, UR59, PT ;  /* 0x0000003b1f007c0c */ /* 0x000fe2000bf06270 */
[----:B------:R-:W-:Y:S01]  /*5e9e0*/  UMOV UR59, UR71 ;  /* 0x00000047003b7c82 */ /* 0x000fe20008000000 */
[----:B------:R-:W-:Y:S01]  /*5e9f0*/  @P2 LOP3.LUT R6, R6, 0x4, RZ, 0xfc, !PT ;  /* 0x0000000406062812 */ /* 0x000fe200078efcff */
[----:B------:R-:W-:Y:S01]  /*5ea00*/  UMOV UR71, UR53 ;  /* 0x0000003500477c82 */ /* 0x000fe20008000000 */
[----:B----4-:R-:W-:Y:S01]  /*5ea10*/  ISETP.LT.AND P3, PT, R196, UR24, !P0 ;  /* 0x00000018c4007c0c */ /* 0x010fe2000c761270 */
[----:B------:R-:W-:Y:S01]  /*5ea20*/  UMOV UR53, UR41 ;  /* 0x0000002900357c82 */ /* 0x000fe20008000000 */
[----:B-1----:R-:W-:Y:S01]  /*5ea30*/  ISETP.LT.AND P2, PT, R195, UR6, !P0 ;  /* 0x00000006c3007c0c */ /* 0x002fe2000c741270 */
[----:B------:R-:W-:Y:S01]  /*5ea40*/  UMOV UR41, UR28 ;  /* 0x0000001c00297c82 */ /* 0x000fe20008000000 */
[----:B------:R-:W-:Y:S01]  /*5ea50*/  LOP3.LUT R5, R5, 0xdfffffff, RZ, 0xc0, !PT ;  /* 0xdfffffff05057812 */ /* 0x000fe200078ec0ff */
[----:B------:R-:W1:Y:S01]  /*5ea60*/  LDCU.64 UR28, c[0x0][0x398] ;  /* 0x00007300ff1c77ac */ /* 0x000e620008000a00 */
[----:B------:R-:W-:Y:S01]  /*5ea70*/  LOP3.LUT R6, R6, 0xfffffffe, RZ, 0xc0, !PT ;  /* 0xfffffffe06067812 */ /* 0x000fe200078ec0ff */
[----:B------:R-:W-:Y:S01]  /*5ea80*/  VIADD R31, R252, 0xa ;  /* 0x0000000afc1f7836 */ /* 0x000fe20000000000 */
[----:B------:R-:W3:Y:S02]  /*5ea90*/  LDCU UR6, c[0x0][0x398] ;  /* 0x00007300ff0677ac */ /* 0x000ee40008000800 */
[----:B------:R-:W-:-:S02]  /*5eaa0*/  @P1 LOP3.LUT R6, R6, 0x1, RZ, 0xfc, !PT ;  /* 0x0000000106061812 */ /* 0x000fc400078efcff */
[----:B--2---:R-:W-:Y:S01]  /*5eab0*/  ISETP.LT.AND P1, PT, R138, UR4, !P0 ;  /* 0x000000048a007c0c */ /* 0x004fe2000c721270 */
[----:B------:R-:W2:Y:S01]  /*5eac0*/  LDCU UR4, c[0x0][0x398] ;  /* 0x00007300ff0477ac */ /* 0x000ea20008000800 */
[----:B------:R-:W-:Y:S02]  /*5ead0*/  @P3 LOP3.LUT R5, R5, 0x20000000, RZ, 0xfc, !PT ;  /* 0x2000000005053812 */ /* 0x000fe400078efcff */
[----:B------:R-:W-:Y:S01]  /*5eae0*/  ISETP.LT.AND P0, PT, R137, UR26, !P0 ;  /* 0x0000001a89007c0c */ /* 0x000fe2000c701270 */
[----:B------:R-:W-:Y:S01]  /*5eaf0*/  UMOV UR33, UR32 ;  /* 0x0000002000217c82 */ /* 0x000fe20008000000 */
[----:B------:R-:W-:Y:S01]  /*5eb00*/  LOP3.LUT R5, R5, 0xfbffffff, RZ, 0xc0, !PT ;  /* 0xfbffffff05057812 */ /* 0x000fe200078ec0ff */
[----:B------:R-:W-:Y:S01]  /*5eb10*/  UMOV UR32, UR34 ;  /* 0x0000002200207c82 */ /* 0x000fe20008000000 */
[----:B------:R-:W-:Y:S01]  /*5eb20*/  UMOV UR34, UR30 ;  /* 0x0000001e00227c82 */ /* 0x000fe20008000000 */
[----:B------:R-:W4:Y:S01]  /*5eb30*/  LDCU.64 UR30, c[0x0][0x398] ;  /* 0x00007300ff1e77ac */ /* 0x000f220008000a00 */
        /* <DEDUP_REMOVED lines=13> */
[----:B------:R-:W4:Y:S01]  /*5ec10*/  LDCU.64 UR34, c[0x0][0x398] ;  /* 0x00007300ff2277ac */ /* 0x000f220008000a00 */
[----:B------:R-:W-:-:S02]  /*5ec20*/  @P0 LOP3.LUT R5, R5, 0x1000000, RZ, 0xfc, !PT ;  /* 0x0100000005050812 */ /* 0x000fc400078efcff */
[----:B------:R-:W-:Y:S01]  /*5ec30*/  ISETP.GE.AND P0, PT, R31, UR51, PT ;  /* 0x000000331f007c0c */ /* 0x000fe2000bf06270 */
[----:B------:R-:W-:Y:S01]  /*5ec40*/  UMOV UR51, UR63 ;  /* 0x0000003f00337c82 */ /* 0x000fe20008000000 */
[----:B------:R-:W-:Y:S01]  /*5ec50*/  LOP3.LUT R5, R5, 0xffbfffff, RZ, 0xc0, !PT ;  /* 0xffbfffff05057812 */ /* 0x000fe200078ec0ff */
[----:B------:R-:W-:Y:S01]  /*5ec60*/  UMOV UR63, UR45 ;  /* 0x0000002d003f7c82 */ /* 0x000fe20008000000 */
[----:B-1----:R-:W-:Y:S01]  /*5ec70*/  ISETP.LT.AND P3, PT, R196, UR28, !P0 ;  /* 0x0000001cc4007c0c */ /* 0x002fe2000c761270 */
[----:B------:R-:W-:Y:S01]  /*5ec80*/  UMOV UR45, UR37 ;  /* 0x00000025002d7c82 */ /* 0x000fe20008000000 */
[----:B---3--:R-:W-:Y:S01]  /*5ec90*/  ISETP.LT.AND P2, PT, R195, UR6, !P0 ;  /* 0x00000006c3007c0c */ /* 0x008fe2000c741270 */
[----:B------:R-:W-:Y:S01]  /*5eca0*/  UMOV UR37, UR32 ;  /* 0x0000002000257c82 */ /* 0x000fe20008000000 */
[----:B--2---:R-:W-:Y:S01]  /*5ecb0*/  ISETP.LT.AND P1, PT, R138, UR4, !P0 ;  /* 0x000000048a007c0c */ /* 0x004fe2000c721270 */
[----:B------:R-:W1:Y:S01]  /*5ecc0*/  LDCU.64 UR32, c[0x0][0x398] ;  /* 0x00007300ff2077ac */ /* 0x000e620008000a00 */
[----:B----4-:R-:W-:Y:S01]  /*5ecd0*/  ISETP.LT.AND P0, PT, R137, UR30, !P0 ;  /* 0x0000001e89007c0c */ /* 0x010fe2000c701270 */
[----:B------:R-:W-:Y:S01]  /*5ece0*/  VIADD R31, R252, 0x9 ;  /* 0x00000009fc1f7836 */ /* 0x000fe20000000000 */
[----:B------:R-:W2:Y:S05]  /*5ecf0*/  LDCU UR6, c[0x0][0x398] ;  /* 0x00007300ff0677ac */ /* 0x000eaa0008000800 */
[----:B------:R-:W-:Y:S01]  /*5ed00*/  @P3 LOP3.LUT R5, R5, 0x400000, RZ, 0xfc, !PT ;  /* 0x0040000005053812 */ /* 0x000fe200078efcff */
[----:B------:R-:W3:Y:S03]  /*5ed10*/  LDCU UR4, c[0x0][0x398] ;  /* 0x00007300ff0477ac */ /* 0x000ee60008000800 */
[----:B------:R-:W-:Y:S01]  /*5ed20*/  LOP3.LUT R5, R5, 0xffdfffff, RZ, 0xc0, !PT ;  /* 0xffdfffff05057812 */ /* 0x000fe200078ec0ff */
[----:B------:R-:W-:Y:S01]  /*5ed30*/  UMOV UR12, UR47 ;  /* 0x0000002f000c7c82 */ /* 0x000fe20008000000 */
[----:B------:R-:W-:Y:S01]  /*5ed40*/  UMOV UR76, UR71 ;  /* 0x00000047004c7c82 */ /* 0x000fe20008000000 */
[----:B------:R-:W-:Y:S01]  /*5ed50*/  UMOV UR47, UR53 ;  /* 0x00000035002f7c82 */ /* 0x000fe20008000000 */
[----:B------:R-:W-:Y:S01]  /*5ed60*/  @P2 LOP3.LUT R5, R5, 0x200000, RZ, 0xfc, !PT ;  /* 0x0020000005052812 */ /* 0x000fe200078efcff */
[----:B------:R-:W-:Y:S01]  /*5ed70*/  UMOV UR71, UR37 ;  /* 0x0000002500477c82 */ /* 0x000fe20008000000 */
[----:B------:R-:W-:Y:S01]  /*5ed80*/  UMOV UR53, UR36 ;  /* 0x0000002400357c82 */ /* 0x000fe20008000000 */
[----:B------:R-:W4:Y:S01]  /*5ed90*/  LDCU.64 UR36, c[0x0][0x398] ;  /* 0x00007300ff2477ac */ /* 0x000f220008000a00 */
[----:B------:R-:W-:Y:S01]  /*5eda0*/  LOP3.LUT R5, R5, 0xffefffff, RZ, 0xc0, !PT ;  /* 0xffefffff05057812 */ /* 0x000fe200078ec0ff */
[----:B------:R-:W-:-:S03]  /*5edb0*/  UMOV UR10, UR51 ;  /* 0x00000033000a7c82 */ /* 0x000fc60008000000 */
[----:B------:R-:W-:Y:S01]  /*5edc0*/  @P1 LOP3.LUT R5, R5, 0x100000, RZ, 0xfc, !PT ;  /* 0x0010000005051812 */ /* 0x000fe200078efcff */
[----:B------:R-:W-:Y:S01]  /*5edd0*/  UMOV UR51, UR38 ;  /* 0x0000002600337c82 */ /* 0x000fe20008000000 */
[----:B------:R-:W4:Y:S02]  /*5ede0*/  LDCU.64 UR38, c[0x0][0x398] ;  /* 0x00007300ff2677ac */ /* 0x000f240008000a00 */
[----:B------:R-:W-:Y:S01]  /*5edf0*/  LOP3.LUT R5, R5, 0xfff7ffff, RZ, 0xc0, !PT ;  /* 0xfff7ffff05057812 */ /* 0x000fe200078ec0ff */
[----:B------:R-:W-:Y:S01]  /*5ee00*/  UMOV UR8, UR63 ;  /* 0x0000003f00087c82 */ /* 0x000fe20008000000 */
[----:B------:R-:W-:Y:S02]  /*5ee10*/  UMOV UR63, UR67 ;  /* 0x00000043003f7c82 */ /* 0x000fe40008000000 */
[----:B------:R-:W-:Y:S01]  /*5ee20*/  @P0 LOP3.LUT R5, R5, 0x80000, RZ, 0xfc, !PT ;  /* 0x0008000005050812 */ /* 0x000fe200078efcff */
[----:B------:R-:W-:Y:S01]  /*5ee30*/  UMOV UR67, UR41 ;  /* 0x0000002900437c82 */ /* 0x000fe20008000000 */
[----:B------:R-:W-:Y:S01]  /*5ee40*/  ISETP.GE.AND P0, PT, R31, UR43, PT ;  /* 0x0000002b1f007c0c */ /* 0x000fe2000bf06270 */
[----:B------:R-:W-:Y:S01]  /*5ee50*/  VIADD R31, R252, 0x8 ;  /* 0x00000008fc1f7836 */ /* 0x000fe20000000000 */
[----:B------:R-:W-:Y:S01]  /*5ee60*/  LOP3.LUT R5, R5, 0xfffbffff, RZ, 0xc0, !PT ;  /* 0xfffbffff05057812 */ /* 0x000fe200078ec0ff */
[----:B------:R-:W-:Y:S01]  /*5ee70*/  UMOV UR43, UR45 ;  /* 0x0000002d002b7c82 */ /* 0x000fe20008000000 */
[----:B-1----:R-:W-:Y:S01]  /*5ee80*/  ISETP.LT.AND P3, PT, R196, UR32, !P0 ;  /* 0x00000020c4007c0c */ /* 0x002fe2000c761270 */
[----:B------:R-:W-:Y:S01]  /*5ee90*/  UMOV UR45, UR40 ;  /* 0x00000028002d7c82 */ /* 0x000fe20008000000 */
[----:B--2---:R-:W-:Y:S01]  /*5eea0*/  ISETP.LT.AND P2, PT, R195, UR6, !P0 ;  /* 0x00000006c3007c0c */ /* 0x004fe2000c741270 */
[----:B------:R-:W1:Y:S01]  /*5eeb0*/  LDCU.64 UR40, c[0x0][0x398] ;  /* 0x00007300ff2877ac */ /* 0x000e620008000a00 */
[----:B---3--:R-:W-:-:S02]  /*5eec0*/  ISETP.LT.AND P1, PT, R138, UR4, !P0 ;  /* 0x000000048a007c0c */ /* 0x008fc4000c721270 */
[----:B------:R-:W-:Y:S01]  /*5eed0*/  ISETP.LT.AND P0, PT, R137, UR34, !P0 ;  /* 0x0000002289007c0c */ /* 0x000fe2000c701270 */
[----:B------:R-:W2:Y:S01]  /*5eee0*/  LDCU UR4, c[0x0][0x398] ;  /* 0x00007300ff0477ac */ /* 0x000ea20008000800 */
[----:B------:R-:W-:Y:S01]  /*5eef0*/  UMOV UR14, UR51 ;  /* 0x00000033000e7c82 */ /* 0x000fe20008000000 */
[----:B------:R-:W-:-:S04]  /*5ef00*/  UMOV UR18, UR43 ;  /* 0x0000002b00127c82 */ /* 0x000fc80008000000 */
[----:B------:R-:W-:Y:S01]  /*5ef10*/  @P3 LOP3.LUT R5, R5, 0x40000, RZ, 0xfc, !PT ;  /* 0x0004000005053812 */ /* 0x000fe200078efcff */
[----:B------:R-:W-:Y:S01]  /*5ef20*/  UMOV UR51, UR42 ;  /* 0x0000002a00337c82 */ /* 0x000fe20008000000 */
[----:B------:R-:W3:Y:S02]  /*5ef30*/  LDCU.64 UR42, c[0x0][0x398] ;  /* 0x00007300ff2a77ac */ /* 0x000ee40008000a00 */
[----:B------:R-:W-:Y:S01]  /*5ef40*/  LOP3.LUT R5, R5, 0xfffdffff, RZ, 0xc0, !PT ;  /* 0xfffdffff05057812 */ /* 0x000fe200078ec0ff */
[----:B------:R-:W-:Y:S01]  /*5ef50*/  UMOV UR20, UR8 ;  /* 0x0000000800147c82 */ /* 0x000fe20008000000 */
[----:B------:R-:W-:Y:S02]  /*5ef60*/  UMOV UR8, UR44 ;  /* 0x0000002c00087c82 */ /* 0x000fe40008000000 */
[----:B------:R-:W-:Y:S01]  /*5ef70*/  @P2 LOP3.LUT R5, R5, 0x20000, RZ, 0xfc, !PT ;  /* 0x0002000005052812 */ /* 0x000fe200078efcff */
[----:B------:R-:W-:Y:S01]  /*5ef80*/  UMOV UR22, UR10 ;  /* 0x0000000a00167c82 */ /* 0x000fe20008000000 */
[----:B------:R-:W-:Y:S01]  /*5ef90*/  UMOV UR10, UR53 ;  /* 0x00000035000a7c82 */ /* 0x000fe20008000000 */
[----:B------:R-:W-:Y:S01]  /*5efa0*/  UMOV UR16, UR47 ;  /* 0x0000002f00107c82 */ /* 0x000fe20008000000 */
[----:B------:R-:W-:Y:S01]  /*5efb0*/  LOP3.LUT R5, R5, 0xfffeffff, RZ, 0xc0, !PT ;  /* 0xfffeffff05057812 */ /* 0x000fe200078ec0ff */
[----:B------:R-:W-:Y:S01]  /*5efc0*/  UMOV UR53, UR46 ;  /* 0x0000002e00357c82 */ /* 0x000fe20008000000 */
[----:B------:R-:W1:Y:S02]  /*5efd0*/  LDCU.64 UR46, c[0x0][0x398] ;  /* 0x00007300ff2e77ac */ /* 0x000e640008000a00 */
[----:B------:R-:W-:Y:S01]  /*5efe0*/  @P1 LOP3.LUT R5, R5, 0x10000, RZ, 0xfc, !PT ;  /* 0x0001000005051812 */ /* 0x000fe200078efcff */
[----:B------:R-:W-:Y:S01]  /*5eff0*/  UMOV UR30, UR18 ;  /* 0x00000012001e7c82 */ /* 0x000fe20008000000 */
[----:B------:R-:W-:-:S02]  /*5f000*/  UMOV UR28, UR16 ;  /* 0x00000010001c7c82 */ /* 0x000fc40008000000 */
        /* <DEDUP_REMOVED lines=9> */
[----:B------:R-:W3:Y:S01]  /*5f0a0*/  LDCU.64 UR44, c[0x0][0x398] ;  /* 0x00007300ff2c77ac */ /* 0x000ee20008000a00 */
[----:B----4-:R-:W-:Y:S01]  /*5f0b0*/  ISETP.LT.AND P3, PT, R196, UR36, !P0 ;  /* 0x00000024c4007c0c */ /* 0x010fe2000c761270 */
[----:B------:R-:W-:Y:S01]  /*5f0c0*/  VIADD R31, R252, 0x7 ;  /* 0x00000007fc1f7836 */ /* 0x000fe20000000000 */
[----:B------:R-:W-:Y:S01]  /*5f0d0*/  ISETP.LT.AND P2, PT, R195, UR38, !P0 ;  /* 0x00000026c3007c0c */ /* 0x000fe2000c741270 */
[----:B------:R-:W-:Y:S01]  /*5f0e0*/  UMOV UR10, UR48 ;  /* 0x00000030000a7c82 */ /* 0x000fe20008000000 */
[----:B--2---:R-:W-:Y:S01]  /*5f0f0*/  ISETP.LT.AND P1, PT, R138, UR4, !P0 ;  /* 0x000000048a007c0c */ /* 0x004fe2000c721270 */
[----:B------:R-:W2:Y:S01]  /*5f100*/  LDCU UR4, c[0x0][0x398] ;  /* 0x00007300ff0477ac */ /* 0x000ea20008000800 */
[----:B-1----:R-:W-:Y:S01]  /*5f110*/  ISETP.LT.AND P0, PT, R137, UR40, !P0 ;  /* 0x0000002889007c0c */ /* 0x002fe2000c701270 */
[----:B------:R-:W1:Y:S06]  /*5f120*/  LDCU.64 UR48, c[0x0][0x398] ;  /* 0x00007300ff3077ac */ /* 0x000e6c0008000a00 */
        /* <DEDUP_REMOVED lines=16> */
[----:B------:R-:W1:Y:S02]  /*5f230*/  LDCU.64 UR56, c[0x0][0x398] ;  /* 0x00007300ff3877ac */ /* 0x000e640008000a00 */
[----:B------:R-:W-:Y:S01]  /*5f240*/  LOP3.LUT R5, R5, 0xfffff7ff, RZ, 0xc0, !PT ;  /* 0xfffff7ff05057812 */ /* 0x000fe200078ec0ff */
[----:B------:R-:W-:Y:S01]  /*5f250*/  UMOV UR40, UR28 ;  /* 0x0000001c00287c82 */ /* 0x000fe20008000000 */
[----:B------:R-:W-:-:S02]  /*5f260*/  UMOV UR36, UR30 ;  /* 0x0000001e00247c82 */ /* 0x000fc40008000000 */
[----:B------:R-:W-:Y:S01]  /*5f270*/  @P0 LOP3.LUT R5, R5, 0x800, RZ, 0xfc, !PT ;  /* 0x0000080005050812 */ /* 0x000fe200078efcff */
[----:B------:R-:W-:Y:S01]  /*5f280*/  UMOV UR30, UR55 ;  /* 0x00000037001e7c82 */ /* 0x000fe20008000000 */
[----:B------:R-:W-:Y:S01]  /*5f290*/  ISETP.GE.AND P0, PT, R31, UR22, PT ;  /* 0x000000161f007c0c */ /* 0x000fe2000bf06270 */
[----:B------:R-:W-:Y:S01]  /*5f2a0*/  UMOV UR22, UR50 ;  /* 0x0000003200167c82 */ /* 0x000fe20008000000 */
[----:B------:R-:W-:Y:S01]  /*5f2b0*/  LOP3.LUT R5, R5, 0xfffffbff, RZ, 0xc0, !PT ;  /* 0xfffffbff05057812 */ /* 0x000fe200078ec0ff */
[----:B------:R-:W1:Y:S01]  /*5f2c0*/  LDCU.64 UR50, c[0x0][0x398] ;  /* 0x00007300ff3277ac */ /* 0x000e620008000a00 */
[----:B---3--:R-:W-:Y:S01]  /*5f2d0*/  ISETP.LT.AND P3, PT, R196, UR42, !P0 ;  /* 0x0000002ac4007c0c */ /* 0x008fe2000c761270 */
[----:B------:R-:W-:Y:S01]  /*5f2e0*/  VIADD R31, R252, 0x6 ;  /* 0x00000006fc1f7836 */ /* 0x000fe20000000000 */
[----:B------:R-:W-:Y:S01]  /*5f2f0*/  ISETP.LT.AND P2, PT, R195, UR44, !P0 ;  /* 0x0000002cc3007c0c */ /* 0x000fe2000c741270 */
[----:B------:R-:W-:Y:S01]  /*5f300*/  UMOV UR34, UR22 ;  /* 0x0000001600227c82 */ /* 0x000fe20008000000 */
[----:B--2---:R-:W-:Y:S01]  /*5f310*/  ISETP.LT.AND P1, PT, R138, UR4, !P0 ;  /* 0x000000048a007c0c */ /* 0x004fe2000c721270 */
[----:B------:R-:W2:Y:S01]  /*5f320*/  LDCU UR4, c[0x0][0x398] ;  /* 0x00007300ff0477ac */ /* 0x000ea20008000800 */
[----:B------:R-:W-:Y:S01]  /*5f330*/  ISETP.LT.AND P0, PT, R137, UR46, !P0 ;  /* 0x0000002e89007c0c */ /* 0x000fe2000c701270 */
[----:B------:R-:W-:Y:S01]  /*5f340*/  UMOV UR28, UR59 ;  /* 0x0000003b001c7c82 */ /* 0x000fe20008000000 */
[----:B------:R-:W-:Y:S01]  /*5f350*/  UMOV UR22, UR58 ;  /* 0x0000003a00167c82 */ /* 0x000fe20008000000 */
[----:B------:R-:W3:Y:S04]  /*5f360*/  LDCU.64 UR58, c[0x0][0x398] ;  /* 0x00007300ff3a77ac */ /* 0x000ee80008000a00 */
[----:B------:R-:W-:Y:S01]  /*5f370*/  @P3 LOP3.LUT R5, R5, 0x400, RZ, 0xfc, !PT ;  /* 0x0000040005053812 */ /* 0x000fe200078efcff */
[----:B------:R-:W-:Y:S01]  /*5f380*/  UMOV UR46, UR76 ;  /* 0x0000004c002e7c82 */ /* 0x000fe20008000000 */
[----:B------:R-:W-:-:S02]  /*5f390*/  UMOV UR42, UR61 ;  /* 0x0000003d002a7c82 */ /* 0x000fc40008000000 */
[----:B------:R-:W-:Y:S01]  /*5f3a0*/  LOP3.LUT R5, R5, 0xfffffdff, RZ, 0xc0, !PT ;  /* 0xfffffdff05057812 */ /* 0x000fe200078ec0ff */
[----:B------:R-:W-:Y:S01]  /*5f3b0*/  UMOV UR76, UR60 ;  /* 0x0000003c004c7c82 */ /* 0x000fe20008000000 */
[----:B------:R-:W1:Y:S02]  /*5f3c0*/  LDCU.64 UR60, c[0x0][0x398] ;  /* 0x00007300ff3c77ac */ /* 0x000e640008000a00 */
        /* <DEDUP_REMOVED lines=11> */
[----:B------:R-:W-:Y:S01]  /*5f480*/  UMOV UR10, UR54 ;  /* 0x00000036000a7c82 */ /* 0x000fe20008000000 */
[----:B------:R-:W-:Y:S01]  /*5f490*/  ISETP.LT.AND P2, PT, R195, UR50, !P0 ;  /* 0x00000032c3007c0c */ /* 0x000fe2000c741270 */
[----:B------:R-:W1:Y:S01]  /*5f4a0*/  LDCU.64 UR54, c[0x0][0x398] ;  /* 0x00007300ff3677ac */ /* 0x000e620008000a00 */
[----:B--2---:R-:W-:-:S02]  /*5f4b0*/  ISETP.LT.AND P1, PT, R138, UR4, !P0 ;  /* 0x000000048a007c0c */ /* 0x004fc4000c721270 */
[----:B----4-:R-:W-:Y:S01]  /*5f4c0*/  ISETP.LT.AND P0, PT, R137, UR52, !P0 ;  /* 0x0000003489007c0c */ /* 0x010fe2000c701270 */
[----:B------:R-:W2:Y:S01]  /*5f4d0*/  LDCU UR4, c[0x0][0x398] ;  /* 0x00007300ff0477ac */ /* 0x000ea20008000800 */
[----:B------:R-:W-:Y:S01]  /*5f4e0*/  UMOV UR48, UR36 ;  /* 0x0000002400307c82 */ /* 0x000fe20008000000 */
[----:B------:R-:W-:-:S04]  /*5f4f0*/  UMOV UR36, UR62 ;  /* 0x0000003e00247c82 */ /* 0x000fc80008000000 */
[----:B------:R-:W-:Y:S01]  /*5f500*/  @P3 LOP3.LUT R5, R5, 0x40, RZ, 0xfc, !PT ;  /* 0x0000004005053812 */ /* 0x000fe200078efcff */
[----:B------:R-:W4:Y:S03]  /*5f510*/  LDCU.64 UR62, c[0x0][0x398] ;  /* 0x00007300ff3e77ac */ /* 0x000f260008000a00 */
[----:B------:R-:W-:Y:S01]  /*5f520*/  LOP3.LUT R5, R5, 0xffffffdf, RZ, 0xc0, !PT ;  /* 0xffffffdf05057812 */ /* 0x000fe200078ec0ff */
[----:B------:R-:W-:Y:S01]  /*5f530*/  UMOV UR50, UR38 ;  /* 0x0000002600327c82 */ /* 0x000fe20008000000 */
[----:B------:R-:W-:Y:S01]  /*5f540*/  UMOV UR38, UR64 ;  /* 0x0000004000267c82 */ /* 0x000fe20008000000 */
[----:B------:R-:W-:Y:S01]  /*5f550*/  UMOV UR52, UR46 ;  /* 0x0000002e00347c82 */ /* 0x000fe20008000000 */
[----:B------:R-:W-:-:S04]  /*5f560*/  @P2 LOP3.LUT R5, R5, 0x20, RZ, 0xfc, !PT ;  /* 0x0000002005052812 */ /* 0x000fc800078efcff */
[----:B------:R-:W-:-:S04]  /*5f570*/  LOP3.LUT R5, R5, 0xffffffef, RZ, 0xc0, !PT ;  /* 0xffffffef05057812 */ /* 0x000fc800078ec0ff */
[----:B------:R-:W-:-:S04]  /*5f580*/  @P1 LOP3.LUT R5, R5, 0x10, RZ, 0xfc, !PT ;  /* 0x0000001005051812 */ /* 0x000fc800078efcff */
[----:B------:R-:W-:-:S04]  /*5f590*/  LOP3.LUT R5, R5, 0xfffffffb, RZ, 0xc0, !PT ;  /* 0xfffffffb05057812 */ /* 0x000fc800078ec0ff */
[----:B------:R-:W-:Y:S02]  /*5f5a0*/  @P0 LOP3.LUT R5, R5, 0x4, RZ, 0xfc, !PT ;  /* 0x0000000405050812 */ /* 0x000fe400078efcff */
[----:B------:R-:W-:Y:S01]  /*5f5b0*/  ISETP.GE.AND P0, PT, R31, UR40, PT ;  /* 0x000000281f007c0c */ /* 0x000fe2000bf06270 */
[----:B------:R-:W-:Y:S01]  /*5f5c0*/  VIADD R31, R252, 0x4 ;  /* 0x00000004fc1f7836 */ /* 0x000fe20000000000 */
[----:B------:R-:W-:Y:S01]  /*5f5d0*/  UMOV UR40, UR65 ;  /* 0x0000004100287c82 */ /* 0x000fe20008000000 */
[----:B------:R-:W4:Y:S01]  /*5f5e0*/  LDCU.64 UR64, c[0x0][0x398] ;  /* 0x00007300ff4077ac */ /* 0x000f220008000a00 */
[----:B------:R-:W-:Y:S02]  /*5f5f0*/  ISETP.LT.AND P2, PT, R195, UR56, !P0 ;  /* 0x00000038c3007c0c */ /* 0x000fe4000c741270 */
[----:B--2---:R-:W-:Y:S01]  /*5f600*/  ISETP.LT.AND P1, PT, R138, UR4, !P0 ;  /* 0x000000048a007c0c */ /* 0x004fe2000c721270 */
[----:B------:R-:W2:Y:S01]  /*5f610*/  LDCU UR4, c[0x0][0x398] ;  /* 0x00007300ff0477ac */ /* 0x000ea20008000800 */
[----:B-1----:R-:W-:-:S02]  /*5f620*/  ISETP.LT.AND P3, PT, R196, UR54, !P0 ;  /* 0x00000036c4007c0c */ /* 0x002fc4000c761270 */
[----:B---3--:R-:W-:Y:S01]  /*5f630*/  ISETP.LT.AND P0, PT, R137, UR58, !P0 ;  /* 0x0000003a89007c0c */ /* 0x008fe2000c701270 */
        /* <DEDUP_REMOVED lines=9> */
[----:B------:R-:W1:Y:S01]  /*5f6d0*/  LDCU.64 UR68, c[0x0][0x398] ;  /* 0x00007300ff4477ac */ /* 0x000e620008000a00 */
[----:B------:R-:W-:-:S02]  /*5f6e0*/  LOP3.LUT R4, R4, 0xfbffffff, RZ, 0xc0, !PT ;  /* 0xfbffffff04047812 */ /* 0x000fc400078ec0ff */
[----:B------:R-:W-:Y:S01]  /*5f6f0*/  LOP3.LUT R5, R5, 0xfffffffe, RZ, 0xc0, !PT ;  /* 0xfffffffe05057812 */ /* 0x000fe200078ec0ff */
[----:B------:R-:W-:Y:S01]  /*5f700*/  UMOV UR56, UR18 ;  /* 0x0000001200387c82 */ /* 0x000fe20008000000 */
[----:B------:R-:W-:Y:S01]  /*5f710*/  @P1 LOP3.LUT R4, R4, 0x4000000, RZ, 0xfc, !PT ;  /* 0x0400000004041812 */ /* 0x000fe200078efcff */
[----:B------:R-:W-:Y:S01]  /*5f720*/  UMOV UR18, UR70 ;  /* 0x0000004600127c82 */ /* 0x000fe20008000000 */
[----:B------:R-:W-:Y:S02]  /*5f730*/  @P3 LOP3.LUT R5, R5, 0x1, RZ, 0xfc, !PT ;  /* 0x0000000105053812 */ /* 0x000fe400078efcff */
[----:B------:R-:W-:-:S04]  /*5f740*/  LOP3.LUT R4, R4, 0xfeffffff, RZ, 0xc0, !PT ;  /* 0xfeffffff04047812 */ /* 0x000fc800078ec0ff */
[----:B------:R-:W-:Y:S02]  /*5f750*/  @P0 LOP3.LUT R4, R4, 0x1000000, RZ, 0xfc, !PT ;  /* 0x0100000004040812 */ /* 0x000fe400078efcff */
[----:B------:R-:W-:Y:S01]  /*5f760*/  ISETP.GE.AND P0, PT, R31, UR50, PT ;  /* 0x000000321f007c0c */ /* 0x000fe2000bf06270 */
[----:B------:R-:W-:Y:S01]  /*5f770*/  VIADD R31, R252, 0x3 ;  /* 0x00000003fc1f7836 */ /* 0x000fe20000000000 */
[----:B------:R-:W-:Y:S01]  /*5f780*/  LOP3.LUT R4, R4, 0xffbfffff, RZ, 0xc0, !PT ;  /* 0xffbfffff04047812 */ /* 0x000fe200078ec0ff */
[----:B------:R-:W-:Y:S01]  /*5f790*/  UMOV UR50, UR44 ;  /* 0x0000002c00327c82 */ /* 0x000fe20008000000 */
[----:B------:R-:W-:Y:S01]  /*5f7a0*/  ISETP.LT.AND P1, PT, R196, UR60, !P0 ;  /* 0x0000003cc4007c0c */ /* 0x000fe2000c721270 */
[----:B------:R-:W-:Y:S01]  /*5f7b0*/  UMOV UR60, UR66 ;  /* 0x00000042003c7c82 */ /* 0x000fe20008000000 */
[----:B----4-:R-:W-:Y:S01]  /*5f7c0*/  ISETP.LT.AND P2, PT, R195, UR62, !P0 ;  /* 0x0000003ec3007c0c */ /* 0x010fe2000c741270 */
[----:B------:R-:W3:Y:S01]  /*5f7d0*/  LDCU.64 UR66, c[0x0][0x398] ;  /* 0x00007300ff4277ac */ /* 0x000ee20008000a00 */
[----:B------:R-:W-:Y:S01]  /*5f7e0*/  UMOV UR44, UR38 ;  /* 0x00000026002c7c82 */ /* 0x000fe20008000000 */
[----:B------:R-:W-:Y:S01]  /*5f7f0*/  UMOV UR38, UR71 ;  /* 0x0000004700267c82 */ /* 0x000fe20008000000 */
[----:B------:R-:W4:Y:S07]  /*5f800*/  LDCU.64 UR70, c[0x0][0x398] ;  /* 0x00007300ff4677ac */ /* 0x000f2e0008000a00 */
[----:B------:R-:W-:Y:S01]  /*5f810*/  @P1 LOP3.LUT R4, R4, 0x400000, RZ, 0xfc, !PT ;  /* 0x0040000004041812 */ /* 0x000fe200078efcff */
[----:B------:R-:W-:Y:S01]  /*5f820*/  UMOV UR62, UR56 ;  /* 0x00000038003e7c82 */ /* 0x000fe20008000000 */
[----:B--2---:R-:W-:Y:S01]  /*5f830*/  ISETP.LT.AND P1, PT, R138, UR4, !P0 ;  /* 0x000000048a007c0c */ /* 0x004fe2000c721270 */
[----:B------:R-:W2:Y:S01]  /*5f840*/  LDCU UR4, c[0x0][0x398] ;  /* 0x00007300ff0477ac */ /* 0x000ea20008000800 */
[----:B------:R-:W-:-:S02]  /*5f850*/  LOP3.LUT R4, R4, 0xfff7ffff, RZ, 0xc0, !PT ;  /* 0xfff7ffff04047812 */ /* 0x000fc400078ec0ff */
[----:B------:R-:W-:Y:S01]  /*5f860*/  ISETP.LT.AND P0, PT, R137, UR64, !P0 ;  /* 0x0000004089007c0c */ /* 0x000fe2000c701270 */
[----:B------:R-:W-:Y:S01]  /*5f870*/  UMOV UR56, UR36 ;  /* 0x0000002400387c82 */ /* 0x000fe20008000000 */
[----:B------:R-:W-:Y:S01]  /*5f880*/  @P2 LOP3.LUT R4, R4, 0x80000, RZ, 0xfc, !PT ;  /* 0x0008000004042812 */ /* 0x000fe200078efcff */
[----:B------:R-:W-:Y:S01]  /*5f890*/  UMOV UR36, UR6 ;  /* 0x0000000600247c82 */ /* 0x000fe20008000000 */
[----:B------:R-:W1:Y:S02]  /*5f8a0*/  LDCU UR6, c[0x0][0x398] ;  /* 0x00007300ff0677ac */ /* 0x000e640008000800 */
[----:B------:R-:W-:Y:S01]  /*5f8b0*/  LOP3.LUT R4, R4, 0xfffdffff, RZ, 0xc0, !PT ;  /* 0xfffdffff04047812 */ /* 0x000fe200078ec0ff */
[----:B------:R-:W-:Y:S01]  /*5f8c0*/  UMOV UR64, UR58 ;  /* 0x0000003a00407c82 */ /* 0x000fe20008000000 */
[----:B------:R-:W-:Y:S02]  /*5f8d0*/  UMOV UR58, UR38 ;  /* 0x00000026003a7c82 */ /* 0x000fe40008000000 */
[----:B------:R-:W-:Y:S01]  /*5f8e0*/  @P1 LOP3.LUT R4, R4, 0x20000, RZ, 0xfc, !PT ;  /* 0x0002000004041812 */ /* 0x000fe200078efcff */
[----:B------:R-:W-:Y:S01]  /*5f8f0*/  UMOV UR38, UR8 ;  /* 0x0000000800267c82 */ /* 0x000fe20008000000 */
[----:B------:R-:W2:Y:S02]  /*5f900*/  LDCU UR8, c[0x0][0x398] ;  /* 0x00007300ff0877ac */ /* 0x000ea40008000800 */
[----:B------:R-:W-:-:S04]  /*5f910*/  LOP3.LUT R4, R4, 0xffff7fff, RZ, 0xc0, !PT ;  /* 0xffff7fff04047812 */ /* 0x000fc800078ec0ff */
[----:B------:R-:W-:Y:S02]  /*5f920*/  @P0 LOP3.LUT R4, R4, 0x8000, RZ, 0xfc, !PT ;  /* 0x0000800004040812 */ /* 0x000fe400078efcff */
[----:B------:R-:W-:Y:S01]  /*5f930*/  ISETP.GE.AND P0, PT, R31, UR60, PT ;  /* 0x0000003c1f007c0c */ /* 0x000fe2000bf06270 */
[----:B------:R-:W-:Y:S01]  /*5f940*/  VIADD R31, R252, 0x2 ;  /* 0x00000002fc1f7836 */ /* 0x000fe20000000000 */
[----:B------:R-:W-:Y:S01]  /*5f950*/  LOP3.LUT R4, R4, 0xffffdfff, RZ, 0xc0, !PT ;  /* 0xffffdfff04047812 */ /* 0x000fe200078ec0ff */
[----:B------:R-:W-:Y:S01]  /*5f960*/  IMAD.MOV.U32 R34, RZ, RZ, R236 ;  /* 0x000000ffff227224 */ /* 0x000fe200078e00ec */
[----:B---3--:R-:W-:Y:S01]  /*5f970*/  ISETP.LT.AND P1, PT, R196, UR66, !P0 ;  /* 0x00000042c4007c0c */ /* 0x008fe2000c721270 */
[----:B------:R-:W-:Y:S01]  /*5f980*/  UMOV UR66, UR73 ;  /* 0x0000004900427c82 */ /* 0x000fe20008000000 */
[----:B-1----:R-:W-:Y:S01]  /*5f990*/  ISETP.LT.AND P2, PT, R195, UR68, !P0 ;  /* 0x00000044c3007c0c */ /* 0x002fe2000c741270 */
[----:B------:R-:W-:Y:S01]  /*5f9a0*/  UMOV UR68, UR72 ;  /* 0x0000004800447c82 */ /* 0x000fe20008000000 */
[----:B------:R-:W1:Y:S01]  /*5f9b0*/  LDCU.64 UR72, c[0x0][0x398] ;  /* 0x00007300ff4877ac */ /* 0x000e620008000a00 */
[----:B------:R-:W-:Y:S01]  /*5f9c0*/  IMAD.MOV.U32 R35, RZ, RZ, R238 ;  /* 0x000000ffff237224 */ /* 0x000fe200078e00ee */
[----:B------:R-:W-:Y:S01]  /*5f9d0*/  UMOV UR60, UR40 ;  /* 0x00000028003c7c82 */ /* 0x000fe20008000000 */
[----:B------:R-:W-:-:S06]  /*5f9e0*/  R2UR UR40, R39 ;  /* 0x00000000272872ca */ /* 0x000fcc00000e0000 */
[----:B------:R-:W-:Y:S02]  /*5f9f0*/  @P1 LOP3.LUT R4, R4, 0x2000, RZ, 0xfc, !PT ;  /* 0x0000200004041812 */ /* 0x000fe400078efcff */
[----:B--2---:R-:W-:Y:S01]  /*5fa00*/  ISETP.LT.AND P1, PT, R138, UR4, !P0 ;  /* 0x000000048a007c0c */ /* 0x004fe2000c721270 */
[----:B------:R-:W2:Y:S01]  /*5fa10*/  LDCU UR4, c[0x0][0x398] ;  /* 0x00007300ff0477ac */ /* 0x000ea20008000800 */
[----:B------:R-:W-:Y:S02]  /*5fa20*/  LOP3.LUT R4, R4, 0xfffffbff, RZ, 0xc0, !PT ;  /* 0xfffffbff04047812 */ /* 0x000fe400078ec0ff */
[----:B----4-:R-:W-:Y:S02]  /*5fa30*/  ISETP.LT.AND P0, PT, R137, UR70, !P0 ;  /* 0x0000004689007c0c */ /* 0x010fe4000c701270 */
[----:B------:R-:W-:-:S04]  /*5fa40*/  @P2 LOP3.LUT R4, R4, 0x400, RZ, 0xfc, !PT ;  /* 0x0000040004042812 */ /* 0x000fc800078efcff */
[----:B------:R-:W-:-:S04]  /*5fa50*/  LOP3.LUT R4, R4, 0xfffffeff, RZ, 0xc0, !PT ;  /* 0xfffffeff04047812 */ /* 0x000fc800078ec0ff */
[----:B------:R-:W-:-:S04]  /*5fa60*/  @P1 LOP3.LUT R4, R4, 0x100, RZ, 0xfc, !PT ;  /* 0x0000010004041812 */ /* 0x000fc800078efcff */
[----:B------:R-:W-:-:S04]  /*5fa70*/  LOP3.LUT R4, R4, 0xffffffbf, RZ, 0xc0, !PT ;  /* 0xffffffbf04047812 */ /* 0x000fc800078ec0ff */
[----:B------:R-:W-:Y:S02]  /*5fa80*/  @P0 LOP3.LUT R4, R4, 0x40, RZ, 0xfc, !PT ;  /* 0x0000004004040812 */ /* 0x000fe400078efcff */
[----:B------:R-:W-:Y:S01]  /*5fa90*/  ISETP.GE.AND P0, PT, R31, UR68, PT ;  /* 0x000000441f007c0c */ /* 0x000fe2000bf06270 */
[----:B------:R-:W-:Y:S01]  /*5faa0*/  UMOV UR68, UR56 ;  /* 0x0000003800447c82 */ /* 0x000fe20008000000 */
[----:B------:R-:W-:Y:S01]  /*5fab0*/  UMOV UR56, UR10 ;  /* 0x0000000a00387c82 */ /* 0x000fe20008000000 */
[----:B------:R-:W3:Y:S01]  /*5fac0*/  LDCU UR10, c[0x0][0x398] ;  /* 0x00007300ff0a77ac */ /* 0x000ee20008000800 */
[----:B------:R-:W-:Y:S01]  /*5fad0*/  ISETP.LT.AND P1, PT, R138, UR6, !P0 ;  /* 0x000000068a007c0c */ /* 0x000fe2000c721270 */
[----:B------:R-:W-:Y:S01]  /*5fae0*/  VIADD R31, R252, 0x1 ;  /* 0x00000001fc1f7836 */ /* 0x000fe20000000000 */
[----:B-1----:R-:W-:Y:S01]  /*5faf0*/  ISETP.LT.AND P3, PT, R196, UR72, !P0 ;  /* 0x00000048c4007c0c */ /* 0x002fe2000c761270 */
[----:B------:R-:W1:Y:S01]  /*5fb00*/  LDCU UR6, c[0x0][0x398] ;  /* 0x00007300ff0677ac */ /* 0x000e620008000800 */
[----:B------:R-:W-:-:S02]  /*5fb10*/  ISETP.LT.AND P2, PT, R195, UR8, !P0 ;  /* 0x00000008c3007c0c */ /* 0x000fc4000c741270 */
[----:B--2---:R-:W-:Y:S01]  /*5fb20*/  ISETP.LT.AND P0, PT, R137, UR4, !P0 ;  /* 0x0000000489007c0c */ /* 0x004fe2000c701270 */
[----:B------:R-:W2:Y:S01]  /*5fb30*/  LDCU UR8, c[0x0][0x398] ;  /* 0x00007300ff0877ac */ /* 0x000ea20008000800 */
[----:B------:R-:W-:Y:S01]  /*5fb40*/  LOP3.LUT R4, R4, 0xffffffef, RZ, 0xc0, !PT ;  /* 0xffffffef04047812 */ /* 0x000fe200078ec0ff */
[----:B------:R-:W4:Y:S04]  /*5fb50*/  LDCU UR4, c[0x0][0x398] ;  /* 0x00007300ff0477ac */ /* 0x000f280008000800 */
[----:B------:R-:W-:Y:S02]  /*5fb60*/  @P1 LOP3.LUT R3, R3, 0x40000000, RZ, 0xfc, !PT ;  /* 0x4000000003031812 */ /* 0x000fe400078efcff */
[----:B------:R-:W-:Y:S02]  /*5fb70*/  @P3 LOP3.LUT R4, R4, 0x10, RZ, 0xfc, !PT ;  /* 0x0000001004043812 */ /* 0x000fe400078efcff */
[----:B------:R-:W-:-:S02]  /*5fb80*/  LOP3.LUT R3, R3, 0xefffffff, RZ, 0xc0, !PT ;  /* 0xefffffff03037812 */ /* 0x000fc400078ec0ff */
[----:B------:R-:W-:Y:S02]  /*5fb90*/  LOP3.LUT R4, R4, 0xfffffffe, RZ, 0xc0, !PT ;  /* 0xfffffffe04047812 */ /* 0x000fe400078ec0ff */
[----:B------:R-:W-:Y:S02]  /*5fba0*/  @P0 LOP3.LUT R3, R3, 0x10000000, RZ, 0xfc, !PT ;  /* 0x1000000003030812 */ /* 0x000fe400078efcff */
[----:B------:R-:W-:Y:S02]  /*5fbb0*/  ISETP.GE.AND P0, PT, R31, UR68, PT ;  /* 0x000000441f007c0c */ /* 0x000fe4000bf06270 */
[----:B------:R-:W-:Y:S02]  /*5fbc0*/  @P2 LOP3.LUT R4, R4, 0x1, RZ, 0xfc, !PT ;  /* 0x0000000104042812 */ /* 0x000fe400078efcff */
[----:B---3--:R-:W-:Y:S02]  /*5fbd0*/  ISETP.LT.AND P3, PT, R196, UR10, !P0 ;  /* 0x0000000ac4007c0c */ /* 0x008fe4000c761270 */
[----:B--2---:R-:W-:Y:S01]  /*5fbe0*/  ISETP.LT.AND P2, PT, R195, UR8, !P0 ;  /* 0x00000008c3007c0c */ /* 0x004fe2000c741270 */
[----:B------:R-:W-:Y:S01]  /*5fbf0*/  IMAD.MOV.U32 R38, RZ, RZ, R152 ;  /* 0x000000ffff267224 */ /* 0x000fe200078e0098 */
[----:B-1----:R-:W-:Y:S01]  /*5fc00*/  ISETP.LT.AND P1, PT, R138, UR6, !P0 ;  /* 0x000000068a007c0c */ /* 0x002fe2000c721270 */
[----:B------:R-:W-:Y:S01]  /*5fc10*/  IMAD.MOV.U32 R39, RZ, RZ, R154 ;  /* 0x000000ffff277224 */ /* 0x000fe200078e009a */
[----:B----4-:R-:W-:Y:S01]  /*5fc20*/  ISETP.LT.AND P0, PT, R137, UR4, !P0 ;  /* 0x0000000489007c0c */ /* 0x010fe2000c701270 */
[----:B------:R-:W1:Y:S01]  /*5fc30*/  LDCU UR4, c[0x0][0x3b8] ;  /* 0x00007700ff0477ac */ /* 0x000e620008000800 */
[----:B------:R-:W-:Y:S01]  /*5fc40*/  LOP3.LUT R3, R3, 0xffefffff, RZ, 0xc0, !PT ;  /* 0xffefffff03037812 */ /* 0x000fe200078ec0ff */
[----:B------:R-:W2:Y:S04]  /*5fc50*/  LDCU UR8, c[0x0][0x398] ;  /* 0x00007300ff0877ac */ /* 0x000ea80008000800 */
[----:B------:R-:W-:Y:S01]  /*5fc60*/  @P3 LOP3.LUT R3, R3, 0x100000, RZ, 0xfc, !PT ;  /* 0x0010000003033812 */ /* 0x000fe200078efcff */
[----:B------:R-:W3:Y:S03]  /*5fc70*/  LDCU UR6, c[0x0][0x398] ;  /* 0x00007300ff0677ac */ /* 0x000ee60008000800 */
[----:B------:R-:W-:-:S04]  /*5fc80*/  LOP3.LUT R3, R3, 0xfffbffff, RZ, 0xc0, !PT ;  /* 0xfffbffff03037812 */ /* 0x000fc800078ec0ff */
[----:B------:R-:W-:Y:S01]  /*5fc90*/  @P2 LOP3.LUT R3, R3, 0x40000, RZ, 0xfc, !PT ;  /* 0x0004000003032812 */ /* 0x000fe200078efcff */
[----:B-1----:R-:W-:Y:S01]  /*5fca0*/  VIADD R33, R42, UR4 ;  /* 0x000000042a217c36 */ /* 0x002fe20008000000 */
[----:B------:R-:W1:Y:S02]  /*5fcb0*/  LDCU UR4, c[0x0][0x3b8] ;  /* 0x00007700ff0477ac */ /* 0x000e640008000800 */
[----:B------:R-:W-:Y:S02]  /*5fcc0*/  LOP3.LUT R3, R3, 0xfffeffff, RZ, 0xc0, !PT ;  /* 0xfffeffff03037812 */ /* 0x000fe400078ec0ff */
[----:B------:R-:W-:Y:S02]  /*5fcd0*/  STL [R1+0x17c8], R33 ;  /* 0x0017c82101007387 */ /* 0x000fe40000100800 */
[----:B------:R-:W-:-:S04]  /*5fce0*/  @P1 LOP3.LUT R3, R3, 0x10000, RZ, 0xfc, !PT ;  /* 0x0001000003031812 */ /* 0x000fc800078efcff */
[----:B------:R-:W-:-:S04]  /*5fcf0*/  LOP3.LUT R3, R3, 0xffffbfff, RZ, 0xc0, !PT ;  /* 0xffffbfff03037812 */ /* 0x000fc800078ec0ff */
[----:B------:R-:W-:Y:S01]  /*5fd00*/  @P0 LOP3.LUT R3, R3, 0x4000, RZ, 0xfc, !PT ;  /* 0x0000400003030812 */ /* 0x000fe200078efcff */
[----:B-1----:R-:W-:Y:S01]  /*5fd10*/  VIADD R31, R33, UR4 ;  /* 0x00000004211f7c36 */ /* 0x002fe20008000000 */
[----:B------:R-:W1:Y:S04]  /*5fd20*/  LDCU UR4, c[0x0][0x3b8] ;  /* 0x00007700ff0477ac */ /* 0x000e680008000800 */
[----:B------:R1:W-:Y:S02]  /*5fd30*/  STL [R1+0x17c4], R31 ;  /* 0x0017c41f01007387 */ /* 0x0003e40000100800 */
[----:B-1----:R-:W-:Y:S01]  /*5fd40*/  VIADD R31, R31, UR4 ;  /* 0x000000041f1f7c36 */ /* 0x002fe20008000000 */
[----:B------:R-:W1:Y:S04]  /*5fd50*/  LDCU UR4, c[0x0][0x3b8] ;  /* 0x00007700ff0477ac */ /* 0x000e680008000800 */
[----:B------:R1:W-:Y:S02]  /*5fd60*/  STL [R1+0x15a0], R31 ;  /* 0x0015a01f01007387 */ /* 0x0003e40000100800 */
[----:B-1----:R-:W-:Y:S01]  /*5fd70*/  VIADD R31, R31, UR4 ;  /* 0x000000041f1f7c36 */ /* 0x002fe20008000000 */
[----:B------:R-:W1:Y:S04]  /*5fd80*/  LDCU UR4, c[0x0][0x3b8] ;  /* 0x00007700ff0477ac */ /* 0x000e680008000800 */
[----:B------:R1:W-:Y:S02]  /*5fd90*/  STL [R1+0x1490], R31 ;  /* 0x0014901f01007387 */ /* 0x0003e40000100800 */
[----:B-1----:R-:W-:Y:S01]  /*5fda0*/  VIADD R31, R31, UR4 ;  /* 0x000000041f1f7c36 */ /* 0x002fe20008000000 */
[----:B------:R-:W1:Y:S03]  /*5fdb0*/  LDCU UR4, c[0x0][0x3b8] ;  /* 0x00007700ff0477ac */ /* 0x000e660008000800 */
[----:B-1----:R-:W-:Y:S01]  /*5fdc0*/  VIADD R40, R31, UR4 ;  /* 0x000000041f287c36 */ /* 0x002fe20008000000 */
[----:B------:R-:W1:Y:S03]  /*5fdd0*/  LDCU UR4, c[0x0][0x3b8] ;  /* 0x00007700ff0477ac */ /* 0x000e660008000800 */
[----:B-1----:R-:W-:Y:S01]  /*5fde0*/  VIADD R41, R40, UR4 ;  /* 0x0000000428297c36 */ /* 0x002fe20008000000 */
[----:B------:R-:W1:Y:S03]  /*5fdf0*/  LDCU UR4, c[0x0][0x3b8] ;  /* 0x00007700ff0477ac */ /* 0x000e660008000800 */
        /* <DEDUP_REMOVED lines=69> */
[----:B-1----:R-:W-:Y:S01]  /*60250*/  IADD3 R32, PT, PT, R32, UR4, RZ ;  /* 0x0000000420207c10 */ /* 0x002fe2000fffe0ff */
        /* <DEDUP_REMOVED lines=670> */
[----:B------:R4:W-:Y:S01]  /*62c40*/  STL [R1+0x16e0], R32 ;  /* 0x0016e02001007387 */ /* 0x0009e20000100800 */
[----:B-1----:R-:W-:Y:S01]  /*62c50*/  VIADD R33, R32, UR4 ;  /* 0x0000000420217c36 */ /* 0x002fe20008000000 */
[----:B------:R-:W-:-:S02]  /*62c60*/  ISETP.GE.AND P0, PT, R252, UR66, PT ;  /* 0x00000042fc007c0c */ /* 0x000fc4000bf06270 */
[----:B----4-:R-:W4:Y:S01]  /*62c70*/  LDL.LU R32, [R1+0xaa0] ;  /* 0x000aa00001207983 */ /* 0x010f220000300800 */
[----:B------:R-:W1:Y:S03]  /*62c80*/  LDCU UR4, c[0x0][0x398] ;  /* 0x00007300ff0477ac */ /* 0x000e660008000800 */
[----:B------:R2:W-:Y:S04]  /*62c90*/  STL [R1+0x17cc], R33 ;  /* 0x0017cc2101007387 */ /* 0x0005e80000100800 */
[----:B--2---:R-:W4:Y:S04]  /*62ca0*/  LDL.LU R33, [R1+0xaa8] ;  /* 0x000aa80001217983 */ /* 0x004f280000300800 */
[----:B------:R-:W2:Y:S04]  /*62cb0*/  LDL.LU R36, [R1+0x870] ;  /* 0x0008700001247983 */ /* 0x000ea80000300800 */
[----:B------:R-:W2:Y:S04]  /*62cc0*/  LDL.LU R37, [R1+0x878] ;  /* 0x0008780001257983 */ /* 0x000ea80000300800 */
[----:B----4-:R-:W-:Y:S01]  /*62cd0*/  STSM.16.M88.4 [R0], R32 ;  /* 0x0000002000007844 */ /* 0x010fe20000000200 */
[----:B------:R-:W-:-:S03]  /*62ce0*/  NOP ;  /* 0x0000000000007918 */ /* 0x000fc60000000000 */
[----:B------:R-:W4:Y:S01]  /*62cf0*/  LDS.128 R32, [R0] ;  /* 0x0000000000207984 */ /* 0x000f220000000c00 */
[----:B------:R-:W-:-:S03]  /*62d00*/  NOP ;  /* 0x0000000000007918 */ /* 0x000fc60000000000 */
[----:B----4-:R4:W-:Y:S04]  /*62d10*/  STL.64 [R1+0x460], R32 ;  /* 0x0004602001007387 */ /* 0x0109e80000100a00 */
[----:B------:R1:W-:Y:S04]  /*62d20*/  STL.64 [R1+0x468], R34 ;  /* 0x0004682201007387 */ /* 0x0003e80000100a00 */
[----:B----4-:R-:W4:Y:S04]  /*62d30*/  LDL.LU R32, [R1+0x820] ;  /* 0x0008200001207983 */ /* 0x010f280000300800 */
[----:B------:R-:W4:Y:S04]  /*62d40*/  LDL.LU R33, [R1+0x828] ;  /* 0x0008280001217983 */ /* 0x000f280000300800 */
[----:B-1----:R-:W4:Y:S04]  /*62d50*/  LDL.LU R34, [R1+0x510] ;  /* 0x0005100001227983 */ /* 0x002f280000300800 */
[----:B------:R-:W4:Y:S04]  /*62d60*/  LDL.LU R35, [R1+0x518] ;  /* 0x0005180001237983 */ /* 0x000f280000300800 */
[----:B--2---:R-:W-:Y:S01]  /*62d70*/  STSM.16.M88.4 [R0], R36 ;  /* 0x0000002400007844 */ /* 0x004fe20000000200 */
[----:B------:R-:W-:-:S03]  /*62d80*/  NOP ;  /* 0x0000000000007918 */ /* 0x000fc60000000000 */
[----:B------:R-:W1:Y:S01]  /*62d90*/  LDS.128 R36, [R0] ;  /* 0x0000000000247984 */ /* 0x000e620000000c00 */
[----:B------:R-:W-:-:S03]  /*62da0*/  NOP ;  /* 0x0000000000007918 */ /* 0x000fc60000000000 */
[----:B-1----:R-:W-:Y:S04]  /*62db0*/  STL.64 [R1+0x450], R36 ;  /* 0x0004502401007387 */ /* 0x002fe80000100a00 */
[----:B------:R-:W-:Y:S04]  /*62dc0*/  STL.64 [R1+0x458], R38 ;  /* 0x0004582601007387 */ /* 0x000fe80000100a00 */
[----:B----4-:R1:W-:Y:S01]  /*62dd0*/  STSM.16.M88.4 [R0], R32 ;  /* 0x0000002000007844 */ /* 0x0103e20000000200 */
[----:B------:R-:W-:-:S03]  /*62de0*/  NOP ;  /* 0x0000000000007918 */ /* 0x000fc60000000000 */
[----:B------:R-:W2:Y:S04]  /*62df0*/  LDS.128 R36, [R0] ;  /* 0x0000000000247984 */ /* 0x000ea80000000c00 */
[----:B-1----:R-:W4:Y:S04]  /*62e00*/  LDL.LU R32, [R1+0x800] ;  /* 0x0008000001207983 */ /* 0x002f280000300800 */
[----:B------:R-:W4:Y:S04]  /*62e10*/  LDL.LU R33, [R1+0x808] ;  /* 0x0008080001217983 */ /* 0x000f280000300800 */
[----:B------:R-:W4:Y:S04]  /*62e20*/  LDL.LU R34, [R1+0xe70] ;  /* 0x000e700001227983 */ /* 0x000f280000300800 */
[----:B------:R-:W4:Y:S01]  /*62e30*/  LDL.LU R35, [R1+0xe78] ;  /* 0x000e780001237983 */ /* 0x000f220000300800 */
[----:B------:R-:W-:-:S03]  /*62e40*/  NOP ;  /* 0x0000000000007918 */ /* 0x000fc60000000000 */
[----:B--2---:R-:W-:Y:S04]  /*62e50*/  STL.64 [R1+0x430], R36 ;  /* 0x0004302401007387 */ /* 0x004fe80000100a00 */
[----:B------:R-:W-:Y:S04]  /*62e60*/  STL.64 [R1+0x438], R38 ;  /* 0x0004382601007387 */ /* 0x000fe80000100a00 */
[----:B----4-:R1:W-:Y:S01]  /*62e70*/  STSM.16.M88.4 [R0], R32 ;  /* 0x0000002000007844 */ /* 0x0103e20000000200 */
[----:B------:R-:W-:-:S03]  /*62e80*/  NOP ;  /* 0x0000000000007918 */ /* 0x000fc60000000000 */
[----:B------:R-:W2:Y:S04]  /*62e90*/  LDS.128 R36, [R0] ;  /* 0x0000000000247984 */ /* 0x000ea80000000c00 */
[----:B-1----:R-:W4:Y:S04]  /*62ea0*/  LDL.LU R32, [R1+0xaa4] ;  /* 0x000aa40001207983 */ /* 0x002f280000300800 */
[----:B------:R-:W4:Y:S01]  /*62eb0*/  LDL.LU R33, [R1+0xaac] ;  /* 0x000aac0001217983 */ /* 0x000f220000300800 */
[----:B------:R-:W-:Y:S02]  /*62ec0*/  IMAD.MOV.U32 R34, RZ, RZ, R237 ;  /* 0x000000ffff227224 */ /* 0x000fe400078e00ed */
[----:B------:R-:W-:Y:S01]  /*62ed0*/  IMAD.MOV.U32 R35, RZ, RZ, R239 ;  /* 0x000000ffff237224 */ /* 0x000fe200078e00ef */
[----:B------:R-:W-:Y:S01]  /*62ee0*/  NOP ;  /* 0x0000000000007918 */ /* 0x000fe20000000000 */
[----:B--2---:R1:W-:Y:S04]  /*62ef0*/  STL.64 [R1+0x410], R36 ;  /* 0x0004102401007387 */ /* 0x0043e80000100a00 */
[----:B------:R-:W-:Y:S04]  /*62f00*/  STL.64 [R1+0x418], R38 ;  /* 0x0004182601007387 */ /* 0x000fe80000100a00 */
[----:B-1----:R-:W2:Y:S04]  /*62f10*/  LDL.LU R36, [R1+0x874] ;  /* 0x0008740001247983 */ /* 0x002ea80000300800 */
[----:B------:R-:W2:Y:S04]  /*62f20*/  LDL.LU R37, [R1+0x87c] ;  /* 0x00087c0001257983 */ /* 0x000ea80000300800 */
[----:B----4-:R-:W-:Y:S01]  /*62f30*/  STSM.16.M88.4 [R0], R32 ;  /* 0x0000002000007844 */ /* 0x010fe20000000200 */
[----:B------:R-:W-:-:S03]  /*62f40*/  NOP ;  /* 0x0000000000007918 */ /* 0x000fc60000000000 */
[----:B------:R-:W1:Y:S04]  /*62f50*/  LDS.128 R32, [R0] ;  /* 0x0000000000207984 */ /* 0x000e680000000c00 */
[----:B-1----:R1:W-:Y:S04]  /*62f60*/  STL.64 [R1+0x3f0], R32 ;  /* 0x0003f02001007387 */ /* 0x0023e80000100a00 */
[----:B------:R4:W-:Y:S04]  /*62f70*/  STL.64 [R1+0x3f8], R34 ;  /* 0x0003f82201007387 */ /* 0x0009e80000100a00 */
[----:B-1----:R-:W3:Y:S04]  /*62f80*/  LDL.LU R32, [R1+0x824] ;  /* 0x0008240001207983 */ /* 0x002ee80000300800 */
[----:B------:R-:W3:Y:S04]  /*62f90*/  LDL.LU R33, [R1+0x82c] ;  /* 0x00082c0001217983 */ /* 0x000ee80000300800 */
[----:B----4-:R-:W3:Y:S04]  /*62fa0*/  LDL.LU R34, [R1+0x514] ;  /* 0x0005140001227983 */ /* 0x010ee80000300800 */
[----:B------:R-:W3:Y:S01]  /*62fb0*/  LDL.LU R35, [R1+0x51c] ;  /* 0x00051c0001237983 */ /* 0x000ee20000300800 */
[----:B------:R-:W-:Y:S01]  /*62fc0*/  IMAD.MOV.U32 R38, RZ, RZ, R153 ;  /* 0x000000ffff267224 */ /* 0x000fe200078e0099 */
[----:B------:R-:W-:Y:S01]  /*62fd0*/  NOP ;  /* 0x0000000000007918 */ /* 0x000fe20000000000 */
[----:B------:R-:W-:-:S05]  /*62fe0*/  IMAD.MOV.U32 R39, RZ, RZ, R155 ;  /* 0x000000ffff277224 */ /* 0x000fca00078e009b */
[----:B--2---:R-:W-:Y:S01]  /*62ff0*/  STSM.16.M88.4 [R0], R36 ;  /* 0x0000002400007844 */ /* 0x004fe20000000200 */
[----:B------:R-:W-:-:S03]  /*63000*/  NOP ;  /* 0x0000000000007918 */ /* 0x000fc60000000000 */
[----:B------:R-:W1:Y:S01]  /*63010*/  LDS.128 R36, [R0] ;  /* 0x0000000000247984 */ /* 0x000e620000000c00 */
[----:B------:R-:W-:-:S03]  /*63020*/  NOP ;  /* 0x0000000000007918 */ /* 0x000fc60000000000 */
[----:B-1----:R-:W-:Y:S04]  /*63030*/  STL.64 [R1+0x3d0], R36 ;  /* 0x0003d02401007387 */ /* 0x002fe80000100a00 */
[----:B------:R-:W-:Y:S04]  /*63040*/  STL.64 [R1+0x3d8], R38 ;  /* 0x0003d82601007387 */ /* 0x000fe80000100a00 */
[----:B---3--:R1:W-:Y:S01]  /*63050*/  STSM.16.M88.4 [R0], R32 ;  /* 0x0000002000007844 */ /* 0x0083e20000000200 */
[----:B------:R-:W-:-:S03]  /*63060*/  NOP ;  /* 0x0000000000007918 */ /* 0x000fc60000000000 */
[----:B------:R-:W2:Y:S04]  /*63070*/  LDS.128 R36, [R0] ;  /* 0x0000000000247984 */ /* 0x000ea80000000c00 */
[----:B-1----:R-:W3:Y:S04]  /*63080*/  LDL.LU R32, [R1+0x804] ;  /* 0x0008040001207983 */ /* 0x002ee80000300800 */
[----:B------:R-:W3:Y:S04]  /*63090*/  LDL.LU R33, [R1+0x80c] ;  /* 0x00080c0001217983 */ /* 0x000ee80000300800 */
[----:B------:R-:W3:Y:S04]  /*630a0*/  LDL.LU R34, [R1+0xe74] ;  /* 0x000e740001227983 */ /* 0x000ee80000300800 */
[----:B------:R-:W3:Y:S01]  /*630b0*/  LDL.LU R35, [R1+0xe7c] ;  /* 0x000e7c0001237983 */ /* 0x000ee20000300800 */
[----:B------:R-:W-:-:S03]  /*630c0*/  NOP ;  /* 0x0000000000007918 */ /* 0x000fc60000000000 */
[----:B--2---:R-:W-:Y:S04]  /*630d0*/  STL.64 [R1+0x3b0], R36 ;  /* 0x0003b02401007387 */ /* 0x004fe80000100a00 */
        /* <DEDUP_REMOVED lines=486> */
[----:B------:R-:W3:Y:S04]  /*64f40*/  LDL.LU R34, [R1] ;  /* 0x0000000001227983 */ /* 0x000ee80000300800 */
[----:B------:R-:W3:Y:S01]  /*64f50*/  LDL.LU R35, [R1+0x8] ;  /* 0x0000080001237983 */ /* 0x000ee20000300800 */
[----:B------:R-:W-:-:S03]  /*64f60*/  NOP ;  /* 0x0000000000007918 */ /* 0x000fc60000000000 */
[----:B--2---:R1:W-:Y:S04]  /*64f70*/  STL.64 [R1+0x70], R36 ;  /* 0x0000702401007387 */ /* 0x0043e80000100a00 */
[----:B------:R-:W-:Y:S04]  /*64f80*/  STL.64 [R1+0x78], R38 ;  /* 0x0000782601007387 */ /* 0x000fe80000100a00 */
[----:B-1----:R-:W2:Y:S04]  /*64f90*/  LDL.LU R36, [R1+0xef0] ;  /* 0x000ef00001247983 */ /* 0x002ea80000300800 */
[----:B------:R-:W2:Y:S04]  /*64fa0*/  LDL.LU R37, [R1+0xef8] ;  /* 0x000ef80001257983 */ /* 0x000ea80000300800 */
[----:B---3--:R-:W-:Y:S01]  /*64fb0*/  STSM.16.M88.4 [R0], R32 ;  /* 0x0000002000007844 */ /* 0x008fe20000000200 */
[----:B------:R-:W-:-:S03]  /*64fc0*/  NOP ;  /* 0x0000000000007918 */ /* 0x000fc60000000000 */
[----:B------:R-:W1:Y:S04]  /*64fd0*/  LDS.128 R32, [R0] ;  /* 0x0000000000207984 */ /* 0x000e680000000c00 */
[----:B-1----:R1:W-:Y:S04]  /*64fe0*/  STL.64 [R1+0xa80], R32 ;  /* 0x000a802001007387 */ /* 0x0023e80000100a00 */
[----:B------:R3:W-:Y:S04]  /*64ff0*/  STL.64 [R1+0xa88], R34 ;  /* 0x000a882201007387 */ /* 0x0007e80000100a00 */
[----:B-1----:R-:W4:Y:S04]  /*65000*/  LDL.LU R32, [R1+0x1080] ;  /* 0x0010800001207983 */ /* 0x002f280000300800 */
[----:B------:R-:W4:Y:S04]  /*65010*/  LDL.LU R33, [R1+0x1088] ;  /* 0x0010880001217983 */ /* 0x000f280000300800 */
[----:B---3--:R-:W4:Y:S04]  /*65020*/  LDL.LU R34, [R1+0x580] ;  /* 0x0005800001227983 */ /* 0x008f280000300800 */
[----:B------:R-:W4:Y:S01]  /*65030*/  LDL.LU R35, [R1+0x588] ;  /* 0x0005880001237983 */ /* 0x000f220000300800 */
        /* <DEDUP_REMOVED lines=311> */
[----:B------:R-:W-:Y:S01]  /*663b0*/  MOV R39, R230 ;  /* 0x000000e600277202 */ /* 0x000fe20000000f00 */
[----:B------:R-:W-:-:S04]  /*663c0*/  NOP ;  /* 0x0000000000007918 */ /* 0x000fc80000000000 */
        /* <DEDUP_REMOVED lines=325> */
[----:B------:R-:W-:Y:S01]  /*67820*/  STL.64 [R1+0xc78], R38 ;  /* 0x000c782601007387 */ /* 0x000fe20000100a00 */
[----:B------:R-:W-:Y:S02]  /*67830*/  ISETP.LT.AND P2, PT, R196, UR8, !P0 ;  /* 0x00000008c4007c0c */ /* 0x000fe4000c741270 */
[----:B------:R-:W-:Y:S02]  /*67840*/  ISETP.LT.AND P1, PT, R195, UR6, !P0 ;  /* 0x00000006c3007c0c */ /* 0x000fe4000c721270 */
[----:B------:R-:W-:Y:S02]  /*67850*/  LOP3.LUT R3, R3, 0xffffefff, RZ, 0xc0, !PT ;  /* 0xffffefff03037812 */ /* 0x000fe400078ec0ff */
[----:B------:R-:W-:Y:S01]  /*67860*/  ISETP.LT.AND P0, PT, R138, UR4, !P0 ;  /* 0x000000048a007c0c */ /* 0x000fe2000c701270 */
[----:B------:R-:W-:-:S06]  /*67870*/  VIADD R181, R252, 0x83 ;  /* 0x00000083fcb57836 */ /* 0x000fcc0000000000 */
[----:B------:R-:W-:-:S04]  /*67880*/  @P2 LOP3.LUT R3, R3, 0x1000, RZ, 0xfc, !PT ;  /* 0x0000100003032812 */ /* 0x000fc800078efcff */
[----:B------:R-:W-:Y:S01]  /*67890*/  LOP3.LUT R3, R3, 0xfffffbff, RZ, 0xc0, !PT ;  /* 0xfffffbff03037812 */ /* 0x000fe200078ec0ff */
[----:B----4-:R1:W-:Y:S03]  /*678a0*/  STSM.16.M88.4 [R0], R32 ;  /* 0x0000002000007844 */ /* 0x0103e60000000200 */
[----:B------:R-:W-:Y:S01]  /*678b0*/  @P1 LOP3.LUT R3, R3, 0x400, RZ, 0xfc, !PT ;  /* 0x0000040003031812 */ /* 0x000fe200078efcff */
[C---:B------:R-:W-:Y:S01]  /*678c0*/  VIADD R180, R252.reuse, 0x84 ;  /* 0x00000084fcb47836 */ /* 0x040fe20000000000 */
[----:B-1----:R-:W2:Y:S01]  /*678d0*/  LDL.LU R32, [R1+0x11e0] ;  /* 0x0011e00001207983 */ /* 0x002ea20000300800 */
[----:B------:R-:W-:Y:S01]  /*678e0*/  VIADD R155, R252, 0x85 ;  /* 0x00000085fc9b7836 */ /* 0x000fe20000000000 */
[----:B------:R-:W-:Y:S02]  /*678f0*/  NOP ;  /* 0x0000000000007918 */ /* 0x000fe40000000000 */
[----:B------:R-:W2:Y:S04]  /*67900*/  LDL.LU R33, [R1+0x11e8] ;  /* 0x0011e80001217983 */ /* 0x000ea80000300800 */
[----:B------:R-:W2:Y:S04]  /*67910*/  LDL.LU R34, [R1+0x600] ;  /* 0x0006000001227983 */ /* 0x000ea80000300800 */
[----:B------:R-:W2:Y:S01]  /*67920*/  LDL.LU R35, [R1+0x608] ;  /* 0x0006080001237983 */ /* 0x000ea20000300800 */
[----:B------:R-:W-:-:S02]  /*67930*/  ISETP.GE.AND P1, PT, R181, UR64, PT ;  /* 0x00000040b5007c0c */ /* 0x000fc4000bf26270 */
[----:B------:R-:W-:Y:S01]  /*67940*/  LOP3.LUT R3, R3, 0xfffffeff, RZ, 0xc0, !PT ;  /* 0xfffffeff03037812 */ /* 0x000fe200078ec0ff */
[C---:B------:R-:W-:Y:S01]  /*67950*/  VIADD R154, R252.reuse, 0x86 ;  /* 0x00000086fc9a7836 */ /* 0x040fe20000000000 */
[----:B------:R-:W-:Y:S01]  /*67960*/  ISETP.GE.AND P2, PT, R155, UR60, PT ;  /* 0x0000003c9b007c0c */ /* 0x000fe2000bf46270 */
[C---:B------:R-:W-:Y:S01]  /*67970*/  VIADD R152, R252.reuse, 0x88 ;  /* 0x00000088fc987836 */ /* 0x040fe20000000000 */
[----:B------:R-:W-:Y:S01]  /*67980*/  @P0 LOP3.LUT R3, R3, 0x100, RZ, 0xfc, !PT ;  /* 0x0000010003030812 */ /* 0x000fe200078efcff */
[----:B------:R-:W-:Y:S01]  /*67990*/  VIADD R153, R252, 0x87 ;  /* 0x00000087fc997836 */ /* 0x000fe20000000000 */
[----:B------:R-:W-:Y:S01]  /*679a0*/  ISETP.GE.AND P0, PT, R180, UR62, PT ;  /* 0x0000003eb4007c0c */ /* 0x000fe2000bf06270 */
[----:B------:R-:W1:Y:S01]  /*679b0*/  LDS.128 R36, [R0] ;  /* 0x0000000000247984 */ /* 0x000e620000000c00 */
[----:B------:R-:W-:Y:S01]  /*679c0*/  LOP3.LUT R3, R3, 0xfffffff7, RZ, 0xc0, !PT ;  /* 0xfffffff703037812 */ /* 0x000fe200078ec0ff */
[----:B------:R-:W-:Y:S01]  /*679d0*/  VIADD R151, R252, 0x89 ;  /* 0x00000089fc977836 */ /* 0x000fe20000000000 */
[----:B------:R-:W-:Y:S01]  /*679e0*/  LOP3.LUT R30, R30, 0xffefffff, RZ, 0xc0, !PT ;  /* 0xffefffff1e1e7812 */ /* 0x000fe200078ec0ff */
[C---:B------:R-:W-:Y:S01]  /*679f0*/  VIADD R150, R252.reuse, 0x8a ;  /* 0x0000008afc967836 */ /* 0x040fe20000000000 */
[----:B------:R-:W-:Y:S01]  /*67a00*/  @P1 LOP3.LUT R3, R3, 0x8, RZ, 0xfc, !PT ;  /* 0x0000000803031812 */ /* 0x000fe200078efcff */
[----:B------:R-:W-:Y:S01]  /*67a10*/  VIADD R149, R252, 0x8b ;  /* 0x0000008bfc957836 */ /* 0x000fe20000000000 */
[----:B------:R-:W-:-:S02]  /*67a20*/  NOP ;  /* 0x0000000000007918 */ /* 0x000fc40000000000 */
[----:B------:R-:W-:-:S04]  /*67a30*/  LOP3.LUT R3, R3, 0xfffffffb, RZ, 0xc0, !PT ;  /* 0xfffffffb03037812 */ /* 0x000fc800078ec0ff */
[----:B------:R-:W-:Y:S02]  /*67a40*/  @P0 LOP3.LUT R3, R3, 0x4, RZ, 0xfc, !PT ;  /* 0x0000000403030812 */ /* 0x000fe400078efcff */
[----:B------:R-:W-:Y:S02]  /*67a50*/  ISETP.GE.AND P1, PT, R154, UR58, PT ;  /* 0x0000003a9a007c0c */ /* 0x000fe4000bf26270 */
[----:B------:R-:W-:-:S04]  /*67a60*/  LOP3.LUT R3, R3, 0xfffffffd, RZ, 0xc0, !PT ;  /* 0xfffffffd03037812 */ /* 0x000fc800078ec0ff */
[----:B------:R-:W-:-:S04]  /*67a70*/  @P2 LOP3.LUT R3, R3, 0x2, RZ, 0xfc, !PT ;  /* 0x0000000203032812 */ /* 0x000fc800078efcff */
[----:B------:R-:W-:-:S04]  /*67a80*/  LOP3.LUT R3, R3, 0xfffffffe, RZ, 0xc0, !PT ;  /* 0xfffffffe03037812 */ /* 0x000fc800078ec0ff */
[----:B------:R-:W-:Y:S02]  /*67a90*/  @P1 LOP3.LUT R3, R3, 0x1, RZ, 0xfc, !PT ;  /* 0x0000000103031812 */ /* 0x000fe400078efcff */
[----:B------:R-:W-:Y:S02]  /*67aa0*/  ISETP.GE.AND P1, PT, R152, UR54, PT ;  /* 0x0000003698007c0c */ /* 0x000fe4000bf26270 */
[----:B------:R-:W-:Y:S02]  /*67ab0*/  ISETP.GE.AND P0, PT, R153, UR56, PT ;  /* 0x0000003899007c0c */ /* 0x000fe4000bf06270 */
[----:B------:R-:W-:Y:S02]  /*67ac0*/  ISETP.GE.AND P2, PT, R151, UR52, PT ;  /* 0x0000003497007c0c */ /* 0x000fe4000bf46270 */
[----:B------:R-:W-:-:S07]  /*67ad0*/  LOP3.LUT R3, R3, 0xffffffbf, RZ, 0xc0, !PT ;  /* 0xffffffbf03037812 */ /* 0x000fce00078ec0ff */
[----:B------:R-:W-:Y:S02]  /*67ae0*/  @P1 LOP3.LUT R3, R3, 0x40, RZ, 0xfc, !PT ;  /* 0x0000004003031812 */ /* 0x000fe400078efcff */
[----:B------:R-:W-:Y:S02]  /*67af0*/  @P0 LOP3.LUT R30, R30, 0x100000, RZ, 0xfc, !PT ;  /* 0x001000001e1e0812 */ /* 0x000fe400078efcff */
[----:B------:R-:W-:Y:S02]  /*67b00*/  ISETP.GE.AND P0, PT, R150, UR50, PT ;  /* 0x0000003296007c0c */ /* 0x000fe4000bf06270 */
[----:B------:R-:W-:-:S04]  /*67b10*/  LOP3.LUT R3, R3, 0xffffff7f, RZ, 0xc0, !PT ;  /* 0xffffff7f03037812 */ /* 0x000fc800078ec0ff */
[----:B------:R-:W-:Y:S02]  /*67b20*/  @P2 LOP3.LUT R3, R3, 0x80, RZ, 0xfc, !PT ;  /* 0x0000008003032812 */ /* 0x000fe400078efcff */
[----:B------:R-:W-:Y:S02]  /*67b30*/  ISETP.GE.AND P1, PT, R149, UR48, PT ;  /* 0x0000003095007c0c */ /* 0x000fe4000bf26270 */
[----:B------:R-:W-:Y:S01]  /*67b40*/  LOP3.LUT R3, R3, 0xfffffdff, RZ, 0xc0, !PT ;  /* 0xfffffdff03037812 */ /* 0x000fe200078ec0ff */
[----:B------:R-:W-:-:S03]  /*67b50*/  VIADD R148, R252, 0x8c ;  /* 0x0000008cfc947836 */ /* 0x000fc60000000000 */
[----:B------:R-:W-:Y:S02]  /*67b60*/  @P0 LOP3.LUT R3, R3, 0x200, RZ, 0xfc, !PT ;  /* 0x0000020003030812 */ /* 0x000fe400078efcff */
[----:B------:R-:W-:Y:S02]  /*67b70*/  ISETP.GE.AND P2, PT, R148, UR46, PT ;  /* 0x0000002e94007c0c */ /* 0x000fe4000bf46270 */
[----:B------:R-:W-:Y:S01]  /*67b80*/  LOP3.LUT R3, R3, 0xfffff7ff, RZ, 0xc0, !PT ;  /* 0xfffff7ff03037812 */ /* 0x000fe200078ec0ff */
[----:B------:R-:W-:-:S03]  /*67b90*/  VIADD R135, R252, 0x8d ;  /* 0x0000008dfc877836 */ /* 0x000fc60000000000 */
[----:B------:R-:W-:Y:S01]  /*67ba0*/  @P1 LOP3.LUT R3, R3, 0x800, RZ, 0xfc, !PT ;  /* 0x0000080003031812 */ /* 0x000fe200078efcff */
[----:B-1----:R-:W-:Y:S01]  /*67bb0*/  STL.64 [R1+0xc60], R36 ;  /* 0x000c602401007387 */ /* 0x002fe20000100a00 */
[----:B------:R-:W-:Y:S02]  /*67bc0*/  ISETP.GE.AND P0, PT, R135, UR44, PT ;  /* 0x0000002c87007c0c */ /* 0x000fe4000bf06270 */
[----:B------:R-:W-:Y:S01]  /*67bd0*/  LOP3.LUT R3, R3, 0xffffdfff, RZ, 0xc0, !PT ;  /* 0xffffdfff03037812 */ /* 0x000fe200078ec0ff */
[----:B------:R-:W-:Y:S01]  /*67be0*/  STL.64 [R1+0xc68], R38 ;  /* 0x000c682601007387 */ /* 0x000fe20000100a00 */
[----:B------:R-:W-:Y:S02]  /*67bf0*/  VIADD R134, R252, 0x8e ;  /* 0x0000008efc867836 */ /* 0x000fe40000000000 */
[----:B------:R-:W-:-:S03]  /*67c00*/  @P2 LOP3.LUT R3, R3, 0x2000, RZ, 0xfc, !PT ;  /* 0x0000200003032812 */ /* 0x000fc600078efcff */
[----:B------:R-:W-:Y:S02]  /*67c10*/  ISETP.GE.AND P1, PT, R134, UR42, PT ;  /* 0x0000002a86007c0c */ /* 0x000fe4000bf26270 */
[----:B------:R-:W-:Y:S01]  /*67c20*/  LOP3.LUT R3, R3, 0xffff7fff, RZ, 0xc0, !PT ;  /* 0xffff7fff03037812 */ /* 0x000fe200078ec0ff */
[----:B------:R-:W-:-:S03]  /*67c30*/  VIADD R133, R252, 0x8f ;  /* 0x0000008ffc857836 */ /* 0x000fc60000000000 */
[----:B------:R-:W-:Y:S02]  /*67c40*/  @P0 LOP3.LUT R3, R3, 0x8000, RZ, 0xfc, !PT ;  /* 0x0000800003030812 */ /* 0x000fe400078efcff */
[----:B------:R-:W-:Y:S02]  /*67c50*/  ISETP.GE.AND P0, PT, R133, UR40, PT ;  /* 0x0000002885007c0c */ /* 0x000fe4000bf06270 */
[----:B------:R-:W-:-:S04]  /*67c60*/  LOP3.LUT R3, R3, 0xfffdffff, RZ, 0xc0, !PT ;  /* 0xfffdffff03037812 */ /* 0x000fc800078ec0ff */
[----:B------:R-:W-:Y:S01]  /*67c70*/  @P1 LOP3.LUT R3, R3, 0x20000, RZ, 0xfc, !PT ;  /* 0x0002000003031812 */ /* 0x000fe200078efcff */
[----:B------:R-:W-:-:S03]  /*67c80*/  VIADD R132, R252, 0x90 ;  /* 0x00000090fc847836 */ /* 0x000fc60000000000 */
[----:B------:R-:W-:-:S04]  /*67c90*/  LOP3.LUT R3, R3, 0xfff7ffff, RZ, 0xc0, !PT ;  /* 0xfff7ffff03037812 */ /* 0x000fc800078ec0ff */
[----:B------:R-:W-:Y:S02]  /*67ca0*/  @P0 LOP3.LUT R3, R3, 0x80000, RZ, 0xfc, !PT ;  /* 0x0008000003030812 */ /* 0x000fe400078efcff */
[----:B------:R-:W-:Y:S01]  /*67cb0*/  ISETP.GE.AND P0, PT, R132, UR76, PT ;  /* 0x0000004c84007c0c */ /* 0x000fe2000bf06270 */
[----:B------:R-:W-:Y:S01]  /*67cc0*/  VIADD R131, R252, 0x91 ;  /* 0x00000091fc837836 */ /* 0x000fe20000000000 */
[----:B------:R-:W-:Y:S01]  /*67cd0*/  UMOV UR68, UR38 ;  /* 0x0000002600447c82 */ /* 0x000fe20008000000 */
[----:B------:R-:W-:-:S03]  /*67ce0*/  LOP3.LUT R3, R3, 0xffdfffff, RZ, 0xc0, !PT ;  /* 0xffdfffff03037812 */ /* 0x000fc600078ec0ff */
[----:B------:R-:W-:Y:S01]  /*67cf0*/  ISETP.GE.AND P1, PT, R131, UR68, PT ;  /* 0x0000004483007c0c */ /* 0x000fe2000bf26270 */
[----:B------:R-:W-:Y:S01]  /*67d00*/  VIADD R130, R252, 0x92 ;  /* 0x00000092fc827836 */ /* 0x000fe20000000000 */
[----:B------:R-:W-:-:S05]  /*67d10*/  UMOV UR66, UR36 ;  /* 0x0000002400427c82 */ /* 0x000fca0008000000 */
[----:B------:R-:W-:Y:S02]  /*67d20*/  @P0 LOP3.LUT R3, R3, 0x200000, RZ, 0xfc, !PT ;  /* 0x0020000003030812 */ /* 0x000fe400078efcff */
[----:B------:R-:W-:Y:S02]  /*67d30*/  ISETP.GE.AND P2, PT, R130, UR66, PT ;  /* 0x0000004282007c0c */ /* 0x000fe4000bf46270 */
[----:B------:R-:W-:Y:S01]  /*67d40*/  LOP3.LUT R3, R3, 0xffbfffff, RZ, 0xc0, !PT ;  /* 0xffbfffff03037812 */ /* 0x000fe200078ec0ff */
[----:B------:R-:W-:Y:S01]  /*67d50*/  VIADD R129, R252, 0x93 ;  /* 0x00000093fc817836 */ /* 0x000fe20000000000 */
[----:B------:R-:W-:Y:S02]  /*67d60*/  UMOV UR64, UR34 ;  /* 0x0000002200407c82 */ /* 0x000fe40008000000 */
[----:B------:R-:W-:Y:S02]  /*67d70*/  @P1 LOP3.LUT R3, R3, 0x400000, RZ, 0xfc, !PT ;  /* 0x0040000003031812 */ /* 0x000fe400078efcff */
[----:B------:R-:W-:-:S02]  /*67d80*/  ISETP.GE.AND P0, PT, R129, UR64, PT ;  /* 0x0000004081007c0c */ /* 0x000fc4000bf06270 */
[----:B------:R-:W-:Y:S01]  /*67d90*/  LOP3.LUT R3, R3, 0xfeffffff, RZ, 0xc0, !PT ;  /* 0xfeffffff03037812 */ /* 0x000fe200078ec0ff */
[----:B------:R-:W-:Y:S01]  /*67da0*/  VIADD R128, R252, 0x94 ;  /* 0x00000094fc807836 */ /* 0x000fe20000000000 */
[----:B------:R-:W-:Y:S02]  /*67db0*/  UMOV UR62, UR32 ;  /* 0x00000020003e7c82 */ /* 0x000fe40008000000 */
[----:B------:R-:W-:Y:S02]  /*67dc0*/  @P2 LOP3.LUT R3, R3, 0x1000000, RZ, 0xfc, !PT ;  /* 0x0100000003032812 */ /* 0x000fe400078efcff */
[----:B------:R-:W-:Y:S02]  /*67dd0*/  ISETP.GE.AND P1, PT, R128, UR62, PT ;  /* 0x0000003e80007c0c */ /* 0x000fe4000bf26270 */
[----:B------:R-:W-:Y:S01]  /*67de0*/  LOP3.LUT R3, R3, 0xfbffffff, RZ, 0xc0, !PT ;  /* 0xfbffffff03037812 */ /* 0x000fe200078ec0ff */
[----:B------:R-:W-:Y:S01]  /*67df0*/  VIADD R127, R252, 0x95 ;  /* 0x00000095fc7f7836 */ /* 0x000fe20000000000 */
[----:B------:R-:W-:-:S02]  /*67e00*/  UMOV UR60, UR30 ;  /* 0x0000001e003c7c82 */ /* 0x000fc40008000000 */
[----:B------:R-:W-:Y:S01]  /*67e10*/  @P0 LOP3.LUT R3, R3, 0x4000000, RZ, 0xfc, !PT ;  /* 0x0400000003030812 */ /* 0x000fe200078efcff */
[C---:B------:R-:W-:Y:S01]  /*67e20*/  VIADD R125, R252.reuse, 0x97 ;  /* 0x00000097fc7d7836 */ /* 0x040fe20000000000 */
[----:B------:R-:W-:Y:S02]  /*67e30*/  ISETP.GE.AND P2, PT, R127, UR60, PT ;  /* 0x0000003c7f007c0c */ /* 0x000fe4000bf46270 */
[----:B------:R-:W-:Y:S01]  /*67e40*/  LOP3.LUT R3, R3, 0xf7ffffff, RZ, 0xc0, !PT ;  /* 0xf7ffffff03037812 */ /* 0x000fe200078ec0ff */
[C---:B------:R-:W-:Y:S01]  /*67e50*/  VIADD R126, R252.reuse, 0x96 ;  /* 0x00000096fc7e7836 */ /* 0x040fe20000000000 */
[----:B------:R-:W-:Y:S01]  /*67e60*/  UMOV UR56, UR26 ;  /* 0x0000001a00387c82 */ /* 0x000fe20008000000 */
[----:B------:R-:W-:Y:S01]  /*67e70*/  UMOV UR58, UR28 ;  /* 0x0000001c003a7c82 */ /* 0x000fe20008000000 */
[----:B------:R-:W-:Y:S02]  /*67e80*/  @P1 LOP3.LUT R3, R3, 0x8000000, RZ, 0xfc, !PT ;  /* 0x0800000003031812 */ /* 0x000fe400078efcff */
[----:B------:R-:W-:Y:S01]  /*67e90*/  ISETP.GE.AND P1, PT, R125, UR56, PT ;  /* 0x000000387d007c0c */ /* 0x000fe2000bf26270 */
[----:B------:R-:W-:Y:S01]  /*67ea0*/  VIADD R124, R252, 0x98 ;  /* 0x00000098fc7c7836 */ /* 0x000fe20000000000 */
[----:B------:R-:W-:-:S02]  /*67eb0*/  ISETP.GE.AND P0, PT, R126, UR58, PT ;  /* 0x0000003a7e007c0c */ /* 0x000fc4000bf06270 */
[----:B------:R-:W-:Y:S01]  /*67ec0*/  LOP3.LUT R3, R3, 0xdfffffff, RZ, 0xc0, !PT ;  /* 0xdfffffff03037812 */ /* 0x000fe200078ec0ff */
[----:B------:R-:W-:Y:S01]  /*67ed0*/  UMOV UR54, UR24 ;  /* 0x0000001800367c82 */ /* 0x000fe20008000000 */
[----:B------:R-:W-:Y:S02]  /*67ee0*/  LOP3.LUT R4, R4, 0xfffffffd, RZ, 0xc0, !PT ;  /* 0xfffffffd04047812 */ /* 0x000fe400078ec0ff */
[----:B------:R-:W-:Y:S02]  /*67ef0*/  @P2 LOP3.LUT R3, R3, 0x20000000, RZ, 0xfc, !PT ;  /* 0x2000000003032812 */ /* 0x000fe400078efcff */
[----:B------:R-:W-:Y:S01]  /*67f00*/  ISETP.GE.AND P2, PT, R124, UR54, PT ;  /* 0x000000367c007c0c */ /* 0x000fe2000bf46270 */
[----:B------:R-:W-:Y:S01]  /*67f10*/  VIADD R123, R252, 0x99 ;  /* 0x00000099fc7b7836 */ /* 0x000fe20000000000 */
[----:B------:R-:W-:Y:S01]  /*67f20*/  LOP3.LUT R3, R3, 0x7fffffff, RZ, 0xc0, !PT ;  /* 0x7fffffff03037812 */ /* 0x000fe200078ec0ff */
[----:B------:R-:W-:Y:S01]  /*67f30*/  UMOV UR52, UR22 ;  /* 0x0000001600347c82 */ /* 0x000fe20008000000 */
[----:B------:R-:W-:-:S02]  /*67f40*/  @P1 LOP3.LUT R4, R4, 0x2, RZ, 0xfc, !PT ;  /* 0x0000000204041812 */ /* 0x000fc400078efcff */
        /* <DEDUP_REMOVED lines=9> */
[----:B--2---:R1:W-:Y:S02]  /*67fe0*/  STSM.16.M88.4 [R0], R32 ;  /* 0x0000002000007844 */ /* 0x0043e40000000200 */
[----:B------:R-:W-:Y:S01]  /*67ff0*/  @P0 LOP3.LUT R4, R4, 0x8, RZ, 0xfc, !PT ;  /* 0x0000000804040812 */ /* 0x000fe200078efcff */
[----:B------:R-:W-:Y:S01]  /*68000*/  UMOV UR48, UR18 ;  /* 0x0000001200307c82 */ /* 0x000fe20008000000 */
[C---:B------:R-:W-:Y:S01]  /*68010*/  VIADD R120, R252.reuse, 0x9c ;  /* 0x0000009cfc787836 */ /* 0x040fe20000000000 */
[----:B-1----:R-:W2:Y:S01]  /*68020*/  LDL.LU R32, [R1+0x13c0] ;  /* 0x0013c00001207983 */ /* 0x002ea20000300800 */
[----:B------:R-:W-:Y:S01]  /*68030*/  UMOV UR46, UR16 ;  /* 0x00000010002e7c82 */ /* 0x000fe20008000000 */
[C---:B------:R-:W-:Y:S01]  /*68040*/  VIADD R119, R252.reuse, 0x9d ;  /* 0x0000009dfc777836 */ /* 0x040fe20000000000 */
[----:B------:R-:W-:Y:S01]  /*68050*/  UMOV UR44, UR14 ;  /* 0x0000000e002c7c82 */ /* 0x000fe20008000000 */
[----:B------:R-:W2:Y:S01]  /*68060*/  LDL.LU R33, [R1+0x13c8] ;  /* 0x0013c80001217983 */ /* 0x000ea20000300800 */
[----:B------:R-:W-:Y:S01]  /*68070*/  VIADD R118, R252, 0x9e ;  /* 0x0000009efc767836 */ /* 0x000fe20000000000 */
[----:B------:R-:W-:Y:S01]  /*68080*/  R2UR UR40, R194 ;  /* 0x00000000c22872ca */ /* 0x000fe200000e0000 */
[----:B------:R-:W-:Y:S01]  /*68090*/  UMOV UR42, UR12 ;  /* 0x0000000c002a7c82 */ /* 0x000fe20008000000 */
[----:B------:R-:W2:Y:S01]  /*680a0*/  LDL.LU R34, [R1+0x9c0] ;  /* 0x0009c00001227983 */ /* 0x000ea20000300800 */
[C---:B------:R-:W-:Y:S01]  /*680b0*/  VIADD R117, R252.reuse, 0x9f ;  /* 0x0000009ffc757836 */ /* 0x040fe20000000000 */
[----:B------:R-:W-:Y:S01]  /*680c0*/  R2UR UR38, R193 ;  /* 0x00000000c12672ca */ /* 0x000fe200000e0000 */
[----:B------:R-:W-:Y:S01]  /*680d0*/  VIADD R116, R252, 0xa0 ;  /* 0x000000a0fc747836 */ /* 0x000fe20000000000 */
[----:B------:R-:W2:Y:S01]  /*680e0*/  LDL.LU R35, [R1+0x9c8] ;  /* 0x0009c80001237983 */ /* 0x000ea20000300800 */
[----:B------:R-:W-:-:S02]  /*680f0*/  ISETP.GE.AND P2, PT, R121, UR48, PT ;  /* 0x0000003079007c0c */ /* 0x000fc4000bf46270 */
[C---:B------:R-:W-:Y:S01]  /*68100*/  IADD3 R115, PT, PT, R252.reuse, 0xa1, RZ ;  /* 0x000000a1fc737810 */ /* 0x040fe20007ffe0ff */
[----:B------:R-:W-:Y:S01]  /*68110*/  VIADD R114, R252, 0xa2 ;  /* 0x000000a2fc727836 */ /* 0x000fe20000000000 */
[----:B------:R-:W-:Y:S01]  /*68120*/  LOP3.LUT R4, R4, 0xffffffdf, RZ, 0xc0, !PT ;  /* 0xffffffdf04047812 */ /* 0x000fe200078ec0ff */
[----:B------:R-:W-:Y:S01]  /*68130*/  VIADD R113, R252, 0xa3 ;  /* 0x000000a3fc717836 */ /* 0x000fe20000000000 */
[----:B------:R-:W-:Y:S01]  /*68140*/  R2UR UR36, R192 ;  /* 0x00000000c02472ca */ /* 0x000fe200000e0000 */
[----:B------:R-:W-:Y:S01]  /*68150*/  VIADD R112, R252, 0xa4 ;  /* 0x000000a4fc707836 */ /* 0x000fe20000000000 */
[----:B------:R-:W-:Y:S01]  /*68160*/  @P1 LOP3.LUT R4, R4, 0x20, RZ, 0xfc, !PT ;  /* 0x0000002004041812 */ /* 0x000fe200078efcff */
[----:B------:R-:W-:Y:S01]  /*68170*/  VIADD R111, R252, 0xa5 ;  /* 0x000000a5fc6f7836 */ /* 0x000fe20000000000 */
[----:B------:R-:W-:Y:S01]  /*68180*/  ISETP.GE.AND P0, PT, R120, UR46, PT ;  /* 0x0000002e78007c0c */ /* 0x000fe2000bf06270 */
[----:B------:R-:W-:Y:S01]  /*68190*/  VIADD R110, R252, 0xa6 ;  /* 0x000000a6fc6e7836 */ /* 0x000fe20000000000 */
[----:B------:R-:W-:Y:S01]  /*681a0*/  LOP3.LUT R4, R4, 0xffffff7f, RZ, 0xc0, !PT ;  /* 0xffffff7f04047812 */ /* 0x000fe200078ec0ff */
[C---:B------:R-:W-:Y:S01]  /*681b0*/  VIADD R109, R252.reuse, 0xa7 ;  /* 0x000000a7fc6d7836 */ /* 0x040fe20000000000 */
[----:B------:R-:W-:Y:S01]  /*681c0*/  R2UR UR34, R191 ;  /* 0x00000000bf2272ca */ /* 0x000fe200000e0000 */
[----:B------:R-:W-:Y:S01]  /*681d0*/  VIADD R108, R252, 0xa8 ;  /* 0x000000a8fc6c7836 */ /* 0x000fe20000000000 */
[----:B------:R-:W-:Y:S01]  /*681e0*/  @P2 LOP3.LUT R4, R4, 0x80, RZ, 0xfc, !PT ;  /* 0x0000008004042812 */ /* 0x000fe200078efcff */
[C---:B------:R-:W-:Y:S01]  /*681f0*/  VIADD R107, R252.reuse, 0xa9 ;  /* 0x000000a9fc6b7836 */ /* 0x040fe20000000000 */
[----:B------:R-:W-:Y:S01]  /*68200*/  ISETP.GE.AND P1, PT, R119, UR44, PT ;  /* 0x0000002c77007c0c */ /* 0x000fe2000bf26270 */
        /* <DEDUP_REMOVED lines=14> */
[----:B------:R-:W-:Y:S01]  /*682f0*/  NOP ;  /* 0x0000000000007918 */ /* 0x000fe20000000000 */
[----:B------:R-:W-:Y:S01]  /*68300*/  ISETP.GE.AND P0, PT, R117, UR40, PT ;  /* 0x0000002875007c0c */ /* 0x000fe2000bf06270 */
[----:B------:R-:W1:Y:S01]  /*68310*/  LDS.128 R36, [R0] ;  /* 0x0000000000247984 */ /* 0x000e620000000c00 */
[----:B------:R-:W-:Y:S01]  /*68320*/  LOP3.LUT R4, R4, 0xffffefff, RZ, 0xc0, !PT ;  /* 0xffffefff04047812 */ /* 0x000fe200078ec0ff */
[----:B------:R-:W-:Y:S01]  /*68330*/  VIADD R97, R252, 0xb3 ;  /* 0x000000b3fc617836 */ /* 0x000fe20000000000 */
[----:B------:R-:W-:Y:S01]  /*68340*/  ISETP.GE.AND P1, PT, R116, UR38, PT ;  /* 0x0000002674007c0c */ /* 0x000fe2000bf26270 */
[----:B------:R-:W-:Y:S01]  /*68350*/  VIADD R96, R252, 0xb4 ;  /* 0x000000b4fc607836 */ /* 0x000fe20000000000 */
[----:B------:R-:W-:Y:S01]  /*68360*/  @P2 LOP3.LUT R4, R4, 0x1000, RZ, 0xfc, !PT ;  /* 0x0000100004042812 */ /* 0x000fe200078efcff */
[----:B------:R-:W-:Y:S01]  /*68370*/  VIADD R95, R252, 0xb5 ;  /* 0x000000b5fc5f7836 */ /* 0x000fe20000000000 */
[----:B------:R-:W-:Y:S01]  /*68380*/  R2UR UR28, R188 ;  /* 0x00000000bc1c72ca */ /* 0x000fe200000e0000 */
[----:B------:R-:W-:Y:S01]  /*68390*/  VIADD R94, R252, 0xb6 ;  /* 0x000000b6fc5e7836 */ /* 0x000fe20000000000 */
[----:B------:R-:W-:Y:S01]  /*683a0*/  LOP3.LUT R4, R4, 0xffffbfff, RZ, 0xc0, !PT ;  /* 0xffffbfff04047812 */ /* 0x000fe200078ec0ff */
[----:B------:R-:W-:Y:S01]  /*683b0*/  VIADD R93, R252, 0xb7 ;  /* 0x000000b7fc5d7836 */ /* 0x000fe20000000000 */
[----:B------:R-:W-:Y:S01]  /*683c0*/  R2UR UR26, R187 ;  /* 0x00000000bb1a72ca */ /* 0x000fe200000e0000 */
[----:B------:R-:W-:Y:S01]  /*683d0*/  NOP ;  /* 0x0000000000007918 */ /* 0x000fe20000000000 */
[----:B------:R-:W-:-:S02]  /*683e0*/  @P0 LOP3.LUT R4, R4, 0x4000, RZ, 0xfc, !PT ;  /* 0x0000400004040812 */ /* 0x000fc400078efcff */
[----:B------:R-:W-:Y:S02]  /*683f0*/  ISETP.GE.AND P2, PT, R115, UR36, PT ;  /* 0x0000002473007c0c */ /* 0x000fe4000bf46270 */
[----:B------:R-:W-:-:S04]  /*68400*/  LOP3.LUT R4, R4, 0xfffeffff, RZ, 0xc0, !PT ;  /* 0xfffeffff04047812 */ /* 0x000fc800078ec0ff */
[----:B------:R-:W-:Y:S02]  /*68410*/  @P1 LOP3.LUT R4, R4, 0x10000, RZ, 0xfc, !PT ;  /* 0x0001000004041812 */ /* 0x000fe400078efcff */
        /* <DEDUP_REMOVED lines=10> */
[----:B------:R-:W-:Y:S02]  /*684c0*/  LOP3.LUT R4, R4, 0xff7fffff, RZ, 0xc0, !PT ;  /* 0xff7fffff04047812 */ /* 0x000fe400078ec0ff */
[----:B------:R-:W-:Y:S02]  /*684d0*/  R2UR UR24, R186 ;  /* 0x00000000ba1872ca */ /* 0x000fe400000e0000 */
[----:B------:R-:W-:Y:S02]  /*684e0*/  @P2 LOP3.LUT R4, R4, 0x800000, RZ, 0xfc, !PT ;  /* 0x0080000004042812 */ /* 0x000fe400078efcff */
[----:B------:R-:W-:-:S02]  /*684f0*/  ISETP.GE.AND P1, PT, R110, UR26, PT ;  /* 0x0000001a6e007c0c */ /* 0x000fc4000bf26270 */
[----:B------:R-:W-:Y:S02]  /*68500*/  LOP3.LUT R4, R4, 0xfdffffff, RZ, 0xc0, !PT ;  /* 0xfdffffff04047812 */ /* 0x000fe400078ec0ff */
[----:B------:R-:W-:Y:S02]  /*68510*/  R2UR UR22, R185 ;  /* 0x00000000b91672ca */ /* 0x000fe400000e0000 */
[----:B------:R-:W-:-:S03]  /*68520*/  @P0 LOP3.LUT R4, R4, 0x2000000, RZ, 0xfc, !PT ;  /* 0x0200000004040812 */ /* 0x000fc600078efcff */
[----:B------:R-:W-:Y:S02]  /*68530*/  ISETP.GE.AND P2, PT, R109, UR24, PT ;  /* 0x000000186d007c0c */ /* 0x000fe4000bf46270 */
[----:B------:R-:W-:Y:S02]  /*68540*/  LOP3.LUT R4, R4, 0xf7ffffff, RZ, 0xc0, !PT ;  /* 0xf7ffffff04047812 */ /* 0x000fe400078ec0ff */
[----:B------:R-:W-:Y:S02]  /*68550*/  R2UR UR20, R184 ;  /* 0x00000000b81472ca */ /* 0x000fe400000e0000 */
[----:B------:R-:W-:Y:S02]  /*68560*/  @P1 LOP3.LUT R4, R4, 0x8000000, RZ, 0xfc, !PT ;  /* 0x0800000004041812 */ /* 0x000fe400078efcff */
[----:B------:R-:W-:Y:S02]  /*68570*/  ISETP.GE.AND P0, PT, R108, UR22, PT ;  /* 0x000000166c007c0c */ /* 0x000fe4000bf06270 */
[----:B------:R-:W-:-:S02]  /*68580*/  LOP3.LUT R4, R4, 0xdfffffff, RZ, 0xc0, !PT ;  /* 0xdfffffff04047812 */ /* 0x000fc400078ec0ff */
[----:B------:R-:W-:Y:S02]  /*68590*/  R2UR UR18, R179 ;  /* 0x00000000b31272ca */ /* 0x000fe400000e0000 */
[----:B------:R-:W-:Y:S02]  /*685a0*/  @P2 LOP3.LUT R4, R4, 0x20000000, RZ, 0xfc, !PT ;  /* 0x2000000004042812 */ /* 0x000fe400078efcff */
[----:B------:R-:W-:Y:S02]  /*685b0*/  R2UR UR14, R177 ;  /* 0x00000000b10e72ca */ /* 0x000fe400000e0000 */
[----:B------:R-:W-:Y:S02]  /*685c0*/  ISETP.GE.AND P1, PT, R107, UR20, PT ;  /* 0x000000146b007c0c */ /* 0x000fe4000bf26270 */
[----:B------:R-:W-:Y:S02]  /*685d0*/  LOP3.LUT R4, R4, 0xbfffffff, RZ, 0xc0, !PT ;  /* 0xbfffffff04047812 */ /* 0x000fe400078ec0ff */
[----:B------:R-:W-:-:S02]  /*685e0*/  R2UR UR16, R178 ;  /* 0x00000000b21072ca */ /* 0x000fc400000e0000 */
[----:B------:R-:W-:-:S04]  /*685f0*/  @P0 LOP3.LUT R4, R4, 0x40000000, RZ, 0xfc, !PT ;  /* 0x4000000004040812 */ /* 0x000fc800078efcff */
[----:B------:R-:W-:Y:S02]  /*68600*/  LOP3.LUT R4, R4, 0x7fffffff, RZ, 0xc0, !PT ;  /* 0x7fffffff04047812 */ /* 0x000fe400078ec0ff */
[----:B------:R-:W-:Y:S02]  /*68610*/  ISETP.GE.AND P2, PT, R106, UR18, PT ;  /* 0x000000126a007c0c */ /* 0x000fe4000bf46270 */
[----:B------:R-:W-:Y:S02]  /*68620*/  @P1 LOP3.LUT R4, R4, 0x80000000, RZ, 0xfc, !PT ;  /* 0x8000000004041812 */ /* 0x000fe400078efcff */
[----:B------:R-:W-:Y:S02]  /*68630*/  R2UR UR66, R173 ;  /* 0x00000000ad4272ca */ /* 0x000fe400000e0000 */
[----:B------:R-:W-:Y:S02]  /*68640*/  ISETP.GE.AND P1, PT, R104, UR14, PT ;  /* 0x0000000e68007c0c */ /* 0x000fe4000bf26270 */
[----:B------:R-:W-:-:S02]  /*68650*/  R2UR UR68, R174 ;  /* 0x00000000ae4472ca */ /* 0x000fc400000e0000 */
[----:B------:R-:W-:Y:S02]  /*68660*/  ISETP.GE.AND P0, PT, R105, UR16, PT ;  /* 0x0000001069007c0c */ /* 0x000fe4000bf06270 */
[----:B------:R-:W-:Y:S02]  /*68670*/  LOP3.LUT R5, R5, 0xfffffffd, RZ, 0xc0, !PT ;  /* 0xfffffffd05057812 */ /* 0x000fe400078ec0ff */
[----:B------:R-:W-:Y:S02]  /*68680*/  R2UR UR64, R172 ;  /* 0x00000000ac4072ca */ /* 0x000fe400000e0000 */
[----:B------:R-:W-:Y:S02]  /*68690*/  LOP3.LUT R30, R30, 0xffdfffff, RZ, 0xc0, !PT ;  /* 0xffdfffff1e1e7812 */ /* 0x000fe400078ec0ff */
[----:B------:R-:W-:Y:S02]  /*686a0*/  @P2 LOP3.LUT R5, R5, 0x2, RZ, 0xfc, !PT ;  /* 0x0000000205052812 */ /* 0x000fe400078efcff */
[----:B------:R-:W-:-:S02]  /*686b0*/  ISETP.GE.AND P5, PT, R100, UR66, PT ;  /* 0x0000004264007c0c */ /* 0x000fc4000bfa6270 */
[----:B------:R-:W-:Y:S02]  /*686c0*/  @P1 LOP3.LUT R30, R30, 0x200000, RZ, 0xfc, !PT ;  /* 0x002000001e1e1812 */ /* 0x000fe400078efcff */
[----:B------:R-:W-:Y:S02]  /*686d0*/  ISETP.GE.AND P1, PT, R101, UR68, PT ;  /* 0x0000004465007c0c */ /* 0x000fe4000bf26270 */
[----:B------:R-:W-:Y:S02]  /*686e0*/  LOP3.LUT R5, R5, 0xfffffff7, RZ, 0xc0, !PT ;  /* 0xfffffff705057812 */ /* 0x000fe400078ec0ff */
[----:B------:R-:W-:Y:S02]  /*686f0*/  R2UR UR62, R171 ;  /* 0x00000000ab3e72ca */ /* 0x000fe400000e0000 */
[----:B------:R-:W-:Y:S02]  /*68700*/  @P0 LOP3.LUT R5, R5, 0x8, RZ, 0xfc, !PT ;  /* 0x0000000805050812 */ /* 0x000fe400078efcff */
[----:B------:R-:W-:-:S02]  /*68710*/  ISETP.GE.AND P4, PT, R99, UR64, PT ;  /* 0x0000004063007c0c */ /* 0x000fc4000bf86270 */
[----:B------:R-:W-:Y:S02]  /*68720*/  LOP3.LUT R6, R6, 0xfffffffd, RZ, 0xc0, !PT ;  /* 0xfffffffd06067812 */ /* 0x000fe400078ec0ff */
[----:B------:R-:W-:Y:S02]  /*68730*/  LOP3.LUT R5, R5, 0xbfffffff, RZ, 0xc0, !PT ;  /* 0xbfffffff05057812 */ /* 0x000fe400078ec0ff */
[----:B------:R-:W-:Y:S02]  /*68740*/  @P5 LOP3.LUT R6, R6, 0x2, RZ, 0xfc, !PT ;  /* 0x0000000206065812 */ /* 0x000fe400078efcff */
[----:B------:R-:W-:Y:S02]  /*68750*/  @P1 LOP3.LUT R5, R5, 0x40000000, RZ, 0xfc, !PT ;  /* 0x4000000005051812 */ /* 0x000fe400078efcff */
[----:B------:R-:W-:Y:S02]  /*68760*/  ISETP.GE.AND P1, PT, R98, UR62, PT ;  /* 0x0000003e62007c0c */ /* 0x000fe4000bf26270 */
[----:B------:R-:W-:-:S02]  /*68770*/  R2UR UR60, R170 ;  /* 0x00000000aa3c72ca */ /* 0x000fc400000e0000 */
[----:B------:R-:W-:-:S04]  /*68780*/  LOP3.LUT R6, R6, 0xfffffff7, RZ, 0xc0, !PT ;  /* 0xfffffff706067812 */ /* 0x000fc800078ec0ff */
[----:B------:R-:W-:Y:S02]  /*68790*/  @P4 LOP3.LUT R6, R6, 0x8, RZ, 0xfc, !PT ;  /* 0x0000000806064812 */ /* 0x000fe400078efcff */
[----:B------:R-:W-:Y:S02]  /*687a0*/  R2UR UR58, R169 ;  /* 0x00000000a93a72ca */ /* 0x000fe400000e0000 */
[----:B------:R-:W-:-:S04]  /*687b0*/  LOP3.LUT R6, R6, 0xffffffdf, RZ, 0xc0, !PT ;  /* 0xffffffdf06067812 */ /* 0x000fc800078ec0ff */
[----:B------:R-:W-:Y:S02]  /*687c0*/  @P1 LOP3.LUT R6, R6, 0x20, RZ, 0xfc, !PT ;  /* 0x0000002006061812 */ /* 0x000fe400078efcff */
[----:B------:R-:W-:Y:S02]  /*687d0*/  ISETP.GE.AND P1, PT, R97, UR60, PT ;  /* 0x0000003c61007c0c */ /* 0x000fe4000bf26270 */
[----:B------:R-:W-:Y:S02]  /*687e0*/  R2UR UR56, R168 ;  /* 0x00000000a83872ca */ /* 0x000fe400000e0000 */
[----:B------:R-:W-:Y:S02]  /*687f0*/  LOP3.LUT R6, R6, 0xffffff7f, RZ, 0xc0, !PT ;  /* 0xffffff7f06067812 */ /* 0x000fe400078ec0ff */
[----:B------:R-:W-:Y:S02]  /*68800*/  ISETP.GE.AND P4, PT, R96, UR58, PT ;  /* 0x0000003a60007c0c */ /* 0x000fe4000bf86270 */
[----:B------:R-:W-:-:S05]  /*68810*/  R2UR UR54, R167 ;  /* 0x00000000a73672ca */ /* 0x000fca00000e0000 */
[----:B------:R-:W-:Y:S02]  /*68820*/  @P1 LOP3.LUT R6, R6, 0x80, RZ, 0xfc, !PT ;  /* 0x0000008006061812 */ /* 0x000fe400078efcff */
[----:B------:R-:W-:Y:S02]  /*68830*/  ISETP.GE.AND P5, PT, R95, UR56, PT ;  /* 0x000000385f007c0c */ /* 0x000fe4000bfa6270 */
[----:B------:R-:W-:Y:S02]  /*68840*/  LOP3.LUT R6, R6, 0xfffffdff, RZ, 0xc0, !PT ;  /* 0xfffffdff06067812 */ /* 0x000fe400078ec0ff */
[----:B------:R-:W-:Y:S02]  /*68850*/  R2UR UR52, R166 ;  /* 0x00000000a63472ca */ /* 0x000fe400000e0000 */
[----:B------:R-:W-:Y:S02]  /*68860*/  @P4 LOP3.LUT R6, R6, 0x200, RZ, 0xfc, !PT ;  /* 0x0000020006064812 */ /* 0x000fe400078efcff */
[----:B------:R-:W-:-:S02]  /*68870*/  ISETP.GE.AND P1, PT, R94, UR54, PT ;  /* 0x000000365e007c0c */ /* 0x000fc4000bf26270 */
[----:B------:R-:W-:Y:S01]  /*68880*/  LOP3.LUT R6, R6, 0xfffff7ff, RZ, 0xc0, !PT ;  /* 0xfffff7ff06067812 */ /* 0x000fe200078ec0ff */
[----:B-1----:R-:W-:Y:S01]  /*68890*/  STL.64 [R1+0x9d0], R36 ;  /* 0x0009d02401007387 */ /* 0x002fe20000100a00 */
[----:B------:R-:W-:Y:S02]  /*688a0*/  R2UR UR50, R165 ;  /* 0x00000000a53272ca */ /* 0x000fe400000e0000 */
[----:B------:R-:W-:Y:S01]  /*688b0*/  @P5 LOP3.LUT R6, R6, 0x800, RZ, 0xfc, !PT ;  /* 0x0000080006065812 */ /* 0x000fe200078efcff */
[----:B------:R-:W-:Y:S02]  /*688c0*/  STL.64 [R1+0x9d8], R38 ;  /* 0x0009d82601007387 */ /* 0x000fe40000100a00 */
[----:B------:R-:W-:Y:S02]  /*688d0*/  ISETP.GE.AND P4, PT, R93, UR52, PT ;  /* 0x000000345d007c0c */ /* 0x000fe4000bf86270 */
[----:B------:R-:W-:Y:S01]  /*688e0*/  LOP3.LUT R6, R6, 0xffffbfff, RZ, 0xc0, !PT ;  /* 0xffffbfff06067812 */ /* 0x000fe200078ec0ff */
[----:B------:R-:W-:Y:S01]  /*688f0*/  VIADD R92, R252, 0xb8 ;  /* 0x000000b8fc5c7836 */ /* 0x000fe20000000000 */
[----:B------:R-:W-:-:S02]  /*68900*/  R2UR UR48, R164 ;  /* 0x00000000a43072ca */ /* 0x000fc400000e0000 */
[----:B------:R-:W-:Y:S02]  /*68910*/  @P1 LOP3.LUT R6, R6, 0x4000, RZ, 0xfc, !PT ;  /* 0x0000400006061812 */ /* 0x000fe400078efcff */
[----:B------:R-:W-:Y:S02]  /*68920*/  ISETP.GE.AND P5, PT, R92, UR50, PT ;  /* 0x000000325c007c0c */ /* 0x000fe4000bfa6270 */
[----:B------:R-:W-:Y:S01]  /*68930*/  LOP3.LUT R6, R6, 0xfffeffff, RZ, 0xc0, !PT ;  /* 0xfffeffff06067812 */ /* 0x000fe200078ec0ff */
[----:B------:R-:W-:Y:S01]  /*68940*/  VIADD R91, R252, 0xb9 ;  /* 0x000000b9fc5b7836 */ /* 0x000fe20000000000 */
[----:B------:R-:W-:Y:S02]  /*68950*/  R2UR UR46, R163 ;  /* 0x00000000a32e72ca */ /* 0x000fe400000e0000 */
[----:B------:R-:W-:-:S03]  /*68960*/  @P4 LOP3.LUT R6, R6, 0x10000, RZ, 0xfc, !PT ;  /* 0x0001000006064812 */ /* 0x000fc600078efcff */
[----:B------:R-:W-:Y:S02]  /*68970*/  ISETP.GE.AND P1, PT, R91, UR48, PT ;  /* 0x000000305b007c0c */ /* 0x000fe4000bf26270 */
[----:B------:R-:W-:Y:S01]  /*68980*/  LOP3.LUT R6, R6, 0xfffbffff, RZ, 0xc0, !PT ;  /* 0xfffbffff06067812 */ /* 0x000fe200078ec0ff */
[----:B------:R-:W-:Y:S01]  /*68990*/  VIADD R90, R252, 0xba ;  /* 0x000000bafc5a7836 */ /* 0x000fe20000000000 */
[----:B------:R-:W-:Y:S02]  /*689a0*/  R2UR UR44, R162 ;  /* 0x00000000a22c72ca */ /* 0x000fe400000e0000 */
[----:B------:R-:W-:Y:S02]  /*689b0*/  @P5 LOP3.LUT R6, R6, 0x40000, RZ, 0xfc, !PT ;  /* 0x0004000006065812 */ /* 0x000fe400078efcff */
[----:B------:R-:W-:Y:S02]  /*689c0*/  ISETP.GE.AND P4, PT, R90, UR46, PT ;  /* 0x0000002e5a007c0c */ /* 0x000fe4000bf86270 */
[----:B------:R-:W-:Y:S01]  /*689d0*/  LOP3.LUT R6, R6, 0xfff7ffff, RZ, 0xc0, !PT ;  /* 0xfff7ffff06067812 */ /* 0x000fe200078ec0ff */
[----:B------:R-:W-:Y:S01]  /*689e0*/  VIADD R89, R252, 0xbb ;  /* 0x000000bbfc597836 */ /* 0x000fe20000000000 */
[----:B------:R-:W-:-:S02]  /*689f0*/  R2UR UR42, R161 ;  /* 0x00000000a12a72ca */ /* 0x000fc400000e0000 */
[----:B------:R-:W-:Y:S01]  /*68a00*/  @P1 LOP3.LUT R6, R6, 0x80000, RZ, 0xfc, !PT ;  /* 0x0008000006061812 */ /* 0x000fe200078efcff */
[----:B--2---:R1:W-:Y:S02]  /*68a10*/  STSM.16.M88.4 [R0], R32 ;  /* 0x0000002000007844 */ /* 0x0043e40000000200 */
[----:B------:R-:W-:Y:S01]  /*68a20*/  ISETP.GE.AND P5, PT, R89, UR44, PT ;  /* 0x0000002c59007c0c */ /* 0x000fe2000bfa6270 */
[C---:B------:R-:W-:Y:S01]  /*68a30*/  VIADD R88, R252.reuse, 0xbc ;  /* 0x000000bcfc587836 */ /* 0x040fe20000000000 */
[----:B------:R-:W-:Y:S01]  /*68a40*/  R2UR UR38, R159 ;  /* 0x000000009f2672ca */ /* 0x000fe200000e0000 */
[----:B------:R-:W-:Y:S01]  /*68a50*/  VIADD R86, R252, 0xbe ;  /* 0x000000befc567836 */ /* 0x000fe20000000000 */
[----:B------:R-:W-:Y:S01]  /*68a60*/  LOP3.LUT R6, R6, 0xff7fffff, RZ, 0xc0, !PT ;  /* 0xff7fffff06067812 */ /* 0x000fe200078ec0ff */
[----:B------:R-:W-:Y:S01]  /*68a70*/  VIADD R87, R252, 0xbd ;  /* 0x000000bdfc577836 */ /* 0x000fe20000000000 */
[----:B------:R-:W-:Y:S01]  /*68a80*/  R2UR UR40, R160 ;  /* 0x00000000a02872ca */ /* 0x000fe200000e0000 */
[----:B------:R-:W-:Y:S01]  /*68a90*/  VIADD R85, R252, 0xbf ;  /* 0x000000bffc557836 */ /* 0x000fe20000000000 */
[----:B-1----:R-:W2:Y:S01]  /*68aa0*/  LDL.LU R32, [R1+0x364] ;  /* 0x0003640001207983 */ /* 0x002ea20000300800 */
[----:B------:R-:W-:-:S02]  /*68ab0*/  R2UR UR36, R158 ;  /* 0x000000009e2472ca */ /* 0x000fc400000e0000 */
[----:B------:R-:W-:Y:S01]  /*68ac0*/  R2UR UR34, R157 ;  /* 0x000000009d2272ca */ /* 0x000fe200000e0000 */
[----:B------:R-:W2:Y:S01]  /*68ad0*/  LDL.LU R33, [R1+0x36c] ;  /* 0x00036c0001217983 */ /* 0x000ea20000300800 */
[----:B------:R-:W-:Y:S02]  /*68ae0*/  @P4 LOP3.LUT R6, R6, 0x800000, RZ, 0xfc, !PT ;  /* 0x0080000006064812 */ /* 0x000fe400078efcff */
[----:B------:R-:W-:Y:S01]  /*68af0*/  LOP3.LUT R7, R7, 0xfffffffe, RZ, 0xc0, !PT ;  /* 0xfffffffe07077812 */ /* 0x000fe200078ec0ff */
[----:B------:R-:W-:Y:S01]  /*68b00*/  VIADD R84, R252, 0xc0 ;  /* 0x000000c0fc547836 */ /* 0x000fe20000000000 */
[----:B------:R-:W-:Y:S02]  /*68b10*/  ISETP.GE.AND P1, PT, R88, UR42, PT ;  /* 0x0000002a58007c0c */ /* 0x000fe4000bf26270 */
[----:B------:R-:W-:Y:S01]  /*68b20*/  R2UR UR32, R156 ;  /* 0x000000009c2072ca */ /* 0x000fe200000e0000 */
[----:B------:R-:W-:Y:S01]  /*68b30*/  VIADD R83, R252, 0xc1 ;  /* 0x000000c1fc537836 */ /* 0x000fe20000000000 */
[----:B------:R-:W-:-:S02]  /*68b40*/  LOP3.LUT R6, R6, 0xfdffffff, RZ, 0xc0, !PT ;  /* 0xfdffffff06067812 */ /* 0x000fc400078ec0ff */
[----:B------:R-:W-:Y:S01]  /*68b50*/  R2UR UR30, R147 ;  /* 0x00000000931e72ca */ /* 0x000fe200000e0000 */
[----:B------:R-:W-:Y:S01]  /*68b60*/  VIADD R82, R252, 0xc2 ;  /* 0x000000c2fc527836 */ /* 0x000fe20000000000 */
[----:B------:R-:W-:Y:S02]  /*68b70*/  @P5 LOP3.LUT R6, R6, 0x2000000, RZ, 0xfc, !PT ;  /* 0x0200000006065812 */ /* 0x000fe400078efcff */
[----:B------:R-:W-:Y:S01]  /*68b80*/  R2UR UR28, R146 ;  /* 0x00000000921c72ca */ /* 0x000fe200000e0000 */
[----:B------:R-:W-:Y:S01]  /*68b90*/  VIADD R81, R252, 0xc3 ;  /* 0x000000c3fc517836 */ /* 0x000fe20000000000 */
[----:B------:R-:W-:Y:S02]  /*68ba0*/  ISETP.GE.AND P5, PT, R86, UR38, PT ;  /* 0x0000002656007c0c */ /* 0x000fe4000bfa6270 */
[----:B------:R-:W-:Y:S01]  /*68bb0*/  R2UR UR26, R145 ;  /* 0x00000000911a72ca */ /* 0x000fe200000e0000 */
[----:B------:R-:W-:Y:S01]  /*68bc0*/  VIADD R80, R252, 0xc4 ;  /* 0x000000c4fc507836 */ /* 0x000fe20000000000 */
[----:B------:R-:W-:-:S02]  /*68bd0*/  ISETP.GE.AND P4, PT, R87, UR40, PT ;  /* 0x0000002857007c0c */ /* 0x000fc4000bf86270 */
[----:B------:R-:W-:Y:S01]  /*68be0*/  R2UR UR24, R144 ;  /* 0x00000000901872ca */ /* 0x000fe200000e0000 */
[----:B------:R-:W-:Y:S01]  /*68bf0*/  VIADD R79, R252, 0xc5 ;  /* 0x000000c5fc4f7836 */ /* 0x000fe20000000000 */
[----:B------:R-:W-:Y:S02]  /*68c00*/  LOP3.LUT R6, R6, 0xfbffffff, RZ, 0xc0, !PT ;  /* 0xfbffffff06067812 */ /* 0x000fe400078ec0ff */
[----:B------:R-:W-:Y:S01]  /*68c10*/  R2UR UR22, R143 ;  /* 0x000000008f1672ca */ /* 0x000fe200000e0000 */
[----:B------:R-:W-:Y:S01]  /*68c20*/  VIADD R78, R252, 0xc6 ;  /* 0x000000c6fc4e7836 */ /* 0x000fe20000000000 */
[----:B------:R-:W-:Y:S02]  /*68c30*/  @P1 LOP3.LUT R6, R6, 0x4000000, RZ, 0xfc, !PT ;  /* 0x0400000006061812 */ /* 0x000fe400078efcff */
[----:B------:R-:W-:Y:S01]  /*68c40*/  R2UR UR20, R142 ;  /* 0x000000008e1472ca */ /* 0x000fe200000e0000 */
[----:B------:R-:W-:Y:S01]  /*68c50*/  VIADD R77, R252, 0xc7 ;  /* 0x000000c7fc4d7836 */ /* 0x000fe20000000000 */
[----:B------:R-:W-:-:S02]  /*68c60*/  ISETP.GE.AND P1, PT, R85, UR36, PT ;  /* 0x0000002455007c0c */ /* 0x000fc4000bf26270 */
[----:B------:R-:W-:Y:S01]  /*68c70*/  R2UR UR18, R235 ;  /* 0x00000000eb1272ca */ /* 0x000fe200000e0000 */
[----:B------:R-:W-:Y:S01]  /*68c80*/  VIADD R76, R252, 0xc8 ;  /* 0x000000c8fc4c7836 */ /* 0x000fe20000000000 */
[----:B------:R-:W-:Y:S02]  /*68c90*/  LOP3.LUT R6, R6, 0xdfffffff, RZ, 0xc0, !PT ;  /* 0xdfffffff06067812 */ /* 0x000fe400078ec0ff */
[----:B------:R-:W-:Y:S02]  /*68ca0*/  R2UR UR16, R234 ;  /* 0x00000000ea1072ca */ /* 0x000fe400000e0000 */
[----:B------:R-:W-:Y:S01]  /*68cb0*/  R2UR UR12, R176 ;  /* 0x00000000b00c72ca */ /* 0x000fe200000e0000 */
[C---:B------:R-:W-:Y:S01]  /*68cc0*/  VIADD R75, R252.reuse, 0xc9 ;  /* 0x000000c9fc4b7836 */ /* 0x040fe20000000000 */
[----:B------:R-:W-:Y:S02]  /*68cd0*/  @P5 LOP3.LUT R7, R7, 0x1, RZ, 0xfc, !PT ;  /* 0x0000000107075812 */ /* 0x000fe400078efcff */
[----:B------:R-:W-:Y:S01]  /*68ce0*/  R2UR UR14, R233 ;  /* 0x00000000e90e72ca */ /* 0x000fe200000e0000 */
[----:B------:R-:W-:Y:S01]  /*68cf0*/  VIADD R103, R252, 0xad ;  /* 0x000000adfc677836 */ /* 0x000fe20000000000 */
[----:B------:R-:W-:Y:S01]  /*68d00*/  @P4 LOP3.LUT R6, R6, 0x20000000, RZ, 0xfc, !PT ;  /* 0x2000000006064812 */ /* 0x000fe200078efcff */
[----:B------:R-:W-:Y:S01]  /*68d10*/  VIADD R74, R252, 0xca ;  /* 0x000000cafc4a7836 */ /* 0x000fe20000000000 */
[----:B------:R-:W-:Y:S01]  /*68d20*/  ISETP.GE.AND P4, PT, R84, UR34, PT ;  /* 0x0000002254007c0c */ /* 0x000fe2000bf86270 */
[C---:B------:R-:W-:Y:S01]  /*68d30*/  VIADD R73, R252.reuse, 0xcb ;  /* 0x000000cbfc497836 */ /* 0x040fe20000000000 */
[----:B------:R-:W-:Y:S01]  /*68d40*/  LOP3.LUT R7, R7, 0xfffffffd, RZ, 0xc0, !PT ;  /* 0xfffffffd07077812 */ /* 0x000fe200078ec0ff */
[----:B------:R-:W-:Y:S01]  /*68d50*/  VIADD R69, R252, 0xcf ;  /* 0x000000cffc457836 */ /* 0x000fe20000000000 */
[----:B------:R-:W-:Y:S01]  /*68d60*/  LOP3.LUT R8, R8, 0xffffffdf, RZ, 0xc0, !PT ;  /* 0xffffffdf08087812 */ /* 0x000fe200078ec0ff */
[C---:B------:R-:W-:Y:S01]  /*68d70*/  VIADD R68, R252.reuse, 0xd0 ;  /* 0x000000d0fc447836 */ /* 0x040fe20000000000 */
[----:B------:R-:W-:Y:S01]  /*68d80*/  @P1 LOP3.LUT R7, R7, 0x2, RZ, 0xfc, !PT ;  /* 0x0000000207071812 */ /* 0x000fe200078efcff */
[C---:B------:R-:W-:Y:S01]  /*68d90*/  VIADD R67, R252.reuse, 0xd1 ;  /* 0x000000d1fc437836 */ /* 0x040fe20000000000 */
[----:B------:R-:W-:Y:S01]  /*68da0*/  ISETP.GE.AND P5, PT, R83, UR32, PT ;  /* 0x0000002053007c0c */ /* 0x000fe2000bfa6270 */
[----:B------:R-:W-:Y:S01]  /*68db0*/  VIADD R66, R252, 0xd2 ;  /* 0x000000d2fc427836 */ /* 0x000fe20000000000 */
[----:B------:R-:W-:-:S02]  /*68dc0*/  LOP3.LUT R7, R7, 0xfffffff7, RZ, 0xc0, !PT ;  /* 0xfffffff707077812 */ /* 0x000fc400078ec0ff */
[C---:B------:R-:W-:Y:S01]  /*68dd0*/  IADD3 R65, PT, PT, R252.reuse, 0xd3, RZ ;  /* 0x000000d3fc417810 */ /* 0x040fe20007ffe0ff */
[C---:B------:R-:W-:Y:S01]  /*68de0*/  VIADD R64, R252.reuse, 0xd4 ;  /* 0x000000d4fc407836 */ /* 0x040fe20000000000 */
[----:B------:R-:W-:Y:S01]  /*68df0*/  @P4 LOP3.LUT R7, R7, 0x8, RZ, 0xfc, !PT ;  /* 0x0000000807074812 */ /* 0x000fe200078efcff */
[----:B------:R-:W-:Y:S01]  /*68e00*/  VIADD R63, R252, 0xd5 ;  /* 0x000000d5fc3f7836 */ /* 0x000fe20000000000 */
[----:B------:R-:W-:Y:S01]  /*68e10*/  ISETP.GE.AND P1, PT, R82, UR30, PT ;  /* 0x0000001e52007c0c */ /* 0x000fe2000bf26270 */
[C---:B------:R-:W-:Y:S01]  /*68e20*/  VIADD R62, R252.reuse, 0xd6 ;  /* 0x000000d6fc3e7836 */ /* 0x040fe20000000000 */
[----:B------:R-:W-:Y:S01]  /*68e30*/  LOP3.LUT R7, R7, 0xffffffdf, RZ, 0xc0, !PT ;  /* 0xffffffdf07077812 */ /* 0x000fe200078ec0ff */
[C---:B------:R-:W-:Y:S01]  /*68e40*/  VIADD R61, R252.reuse, 0xd7 ;  /* 0x000000d7fc3d7836 */ /* 0x040fe20000000000 */
[----:B------:R-:W-:Y:S02]  /*68e50*/  NOP ;  /* 0x0000000000007918 */ /* 0x000fe40000000000 */
[----:B------:R-:W-:Y:S01]  /*68e60*/  @P5 LOP3.LUT R7, R7, 0x20, RZ, 0xfc, !PT ;  /* 0x0000002007075812 */ /* 0x000fe200078efcff */
[----:B------:R-:W-:Y:S01]  /*68e70*/  VIADD R60, R252, 0xd8 ;  /* 0x000000d8fc3c7836 */ /* 0x000fe20000000000 */
[----:B------:R-:W-:Y:S01]  /*68e80*/  ISETP.GE.AND P4, PT, R81, UR28, PT ;  /* 0x0000001c51007c0c */ /* 0x000fe2000bf86270 */
[----:B------:R-:W-:Y:S01]  /*68e90*/  IMAD.MOV.U32 R34, RZ, RZ, R213 ;  /* 0x000000ffff227224 */ /* 0x000fe200078e00d5 */
[----:B------:R-:W-:Y:S01]  /*68ea0*/  LOP3.LUT R7, R7, 0xfffffeff, RZ, 0xc0, !PT ;  /* 0xfffffeff07077812 */ /* 0x000fe200078ec0ff */
[----:B------:R-:W-:Y:S01]  /*68eb0*/  IMAD.MOV.U32 R35, RZ, RZ, R215 ;  /* 0x000000ffff237224 */ /* 0x000fe200078e00d7 */
[----:B------:R-:W-:Y:S01]  /*68ec0*/  ISETP.GE.AND P2, PT, R103, UR12, PT ;  /* 0x0000000c67007c0c */ /* 0x000fe2000bf46270 */
[----:B------:R-:W1:Y:S01]  /*68ed0*/  LDS.128 R36, [R0] ;  /* 0x0000000000247984 */ /* 0x000e620000000c00 */
[----:B------:R-:W-:Y:S01]  /*68ee0*/  @P1 LOP3.LUT R7, R7, 0x100, RZ, 0xfc, !PT ;  /* 0x0000010007071812 */ /* 0x000fe200078efcff */
[----:B------:R-:W-:Y:S01]  /*68ef0*/  NOP ;  /* 0x0000000000007918 */ /* 0x000fe20000000000 */
[----:B------:R-:W-:-:S02]  /*68f00*/  ISETP.GE.AND P5, PT, R80, UR26, PT ;  /* 0x0000001a50007c0c */ /* 0x000fc4000bfa6270 */
        /* <DEDUP_REMOVED lines=19> */
[----:B------:R-:W-:-:S04]  /*69040*/  LOP3.LUT R7, R7, 0xff7fffff, RZ, 0xc0, !PT ;  /* 0xff7fffff07077812 */ /* 0x000fc800078ec0ff */
[----:B------:R-:W-:-:S03]  /*69050*/  @P4 LOP3.LUT R7, R7, 0x800000, RZ, 0xfc, !PT ;  /* 0x0080000007074812 */ /* 0x000fc600078efcff */
[----:B------:R-:W-:Y:S02]  /*69060*/  ISETP.GE.AND P1, PT, R73, UR12, PT ;  /* 0x0000000c49007c0c */ /* 0x000fe4000bf26270 */
[----:B------:R-:W-:-:S04]  /*69070*/  LOP3.LUT R7, R7, 0xfeffffff, RZ, 0xc0, !PT ;  /* 0xfeffffff07077812 */ /* 0x000fc800078ec0ff */
[----:B------:R-:W-:-:S04]  /*69080*/  @P5 LOP3.LUT R7, R7, 0x1000000, RZ, 0xfc, !PT ;  /* 0x0100000007075812 */ /* 0x000fc800078efcff */
[----:B------:R-:W-:-:S04]  /*69090*/  LOP3.LUT R7, R7, 0xf7ffffff, RZ, 0xc0, !PT ;  /* 0xf7ffffff07077812 */ /* 0x000fc800078ec0ff */
[----:B------:R-:W-:Y:S02]  /*690a0*/  @P1 LOP3.LUT R7, R7, 0x8000000, RZ, 0xfc, !PT ;  /* 0x0800000007071812 */ /* 0x000fe400078efcff */
[----:B------:R-:W-:-:S13]  /*690b0*/  ISETP.GE.AND P1, PT, R69, UR77, PT ;  /* 0x0000004d45007c0c */ /* 0x000fda000bf26270 */
[----:B------:R-:W-:Y:S02]  /*690c0*/  @P1 LOP3.LUT R8, R8, 0x20, RZ, 0xfc, !PT ;  /* 0x0000002008081812 */ /* 0x000fe400078efcff */
[----:B------:R-:W-:Y:S02]  /*690d0*/  ISETP.GE.AND P1, PT, R68, UR5, PT ;  /* 0x0000000544007c0c */ /* 0x000fe4000bf26270 */
[----:B------:R-:W-:-:S11]  /*690e0*/  LOP3.LUT R8, R8, 0xffffffbf, RZ, 0xc0, !PT ;  /* 0xffffffbf08087812 */ /* 0x000fd600078ec0ff */
        /* <DEDUP_REMOVED lines=20> */
[----:B------:R-:W-:Y:S01]  /*69230*/  LOP3.LUT R8, R8, 0xffdfffff, RZ, 0xc0, !PT ;  /* 0xffdfffff08087812 */ /* 0x000fe200078ec0ff */
[----:B------:R-:W-:-:S10]  /*69240*/  VIADD R59, R252, 0xd9 ;  /* 0x000000d9fc3b7836 */ /* 0x000fd40000000000 */
[----:B------:R-:W-:Y:S02]  /*69250*/  @P1 LOP3.LUT R8, R8, 0x200000, RZ, 0xfc, !PT ;  /* 0x0020000008081812 */ /* 0x000fe400078efcff */
[----:B------:R-:W-:Y:S01]  /*69260*/  ISETP.GE.AND P1, PT, R60, UR21, PT ;  /* 0x000000153c007c0c */ /* 0x000fe2000bf26270 */
[----:B--2---:R-:W-:Y:S01]  /*69270*/  STSM.16.M88.4 [R0], R32 ;  /* 0x0000002000007844 */ /* 0x004fe20000000200 */
[----:B------:R-:W-:Y:S01]  /*69280*/  LOP3.LUT R8, R8, 0xff7fffff, RZ, 0xc0, !PT ;  /* 0xff7fffff08087812 */ /* 0x000fe200078ec0ff */
[----:B------:R-:W-:Y:S02]  /*69290*/  NOP ;  /* 0x0000000000007918 */ /* 0x000fe40000000000 */
[----:B------:R-:W2:Y:S08]  /*692a0*/  LDS.128 R212, [R0] ;  /* 0x0000000000d47984 */ /* 0x000eb00000000c00 */
[----:B------:R-:W-:-:S02]  /*692b0*/  @P1 LOP3.LUT R8, R8, 0x800000, RZ, 0xfc, !PT ;  /* 0x0080000008081812 */ /* 0x000fc400078efcff */
[----:B------:R-:W-:Y:S01]  /*692c0*/  ISETP.GE.AND P1, PT, R59, UR23, PT ;  /* 0x000000173b007c0c */ /* 0x000fe2000bf26270 */
[----:B------:R-:W-:Y:S01]  /*692d0*/  VIADD R58, R252, 0xda ;  /* 0x000000dafc3a7836 */ /* 0x000fe20000000000 */
[----:B------:R-:W-:Y:S01]  /*692e0*/  LOP3.LUT R8, R8, 0xfbffffff, RZ, 0xc0, !PT ;  /* 0xfbffffff08087812 */ /* 0x000fe200078ec0ff */
[----:B------:R-:W-:-:S10]  /*692f0*/  VIADD R57, R252, 0xdb ;  /* 0x000000dbfc397836 */ /* 0x000fd40000000000 */
[----:B------:R-:W-:Y:S02]  /*69300*/  @P1 LOP3.LUT R8, R8, 0x4000000, RZ, 0xfc, !PT ;  /* 0x0400000008081812 */ /* 0x000fe400078efcff */
[----:B------:R-:W-:Y:S02]  /*69310*/  ISETP.GE.AND P1, PT, R58, UR25, PT ;  /* 0x000000193a007c0c */ /* 0x000fe4000bf26270 */
[----:B------:R-:W-:Y:S01]  /*69320*/  LOP3.LUT R8, R8, 0xefffffff, RZ, 0xc0, !PT ;  /* 0xefffffff08087812 */ /* 0x000fe200078ec0ff */
[----:B-1----:R-:W-:Y:S10]  /*69330*/  STL.64 [R1+0x7a0], R36 ;  /* 0x0007a02401007387 */ /* 0x002ff40000100a00 */
[----:B------:R-:W-:-:S02]  /*69340*/  @P1 LOP3.LUT R8, R8, 0x10000000, RZ, 0xfc, !PT ;  /* 0x1000000008081812 */ /* 0x000fc400078efcff */
[----:B------:R-:W-:Y:S01]  /*69350*/  ISETP.GE.AND P1, PT, R57, UR27, PT ;  /* 0x0000001b39007c0c */ /* 0x000fe2000bf26270 */
[----:B------:R1:W-:Y:S01]  /*69360*/  STL.64 [R1+0x7a8], R38 ;  /* 0x0007a82601007387 */ /* 0x0003e20000100a00 */
[----:B------:R-:W-:Y:S01]  /*69370*/  VIADD R56, R252, 0xdc ;  /* 0x000000dcfc387836 */ /* 0x000fe20000000000 */
[----:B------:R-:W-:Y:S02]  /*69380*/  LOP3.LUT R8, R8, 0xdfffffff, RZ, 0xc0, !PT ;  /* 0xdfffffff08087812 */ /* 0x000fe400078ec0ff */
[----:B------:R-:W3:Y:S04]  /*69390*/  LDL.LU R196, [R1+0x24dc] ;  /* 0x0024dc0001c47983 */ /* 0x000ee80000300800 */
[----:B------:R-:W4:Y:S04]  /*693a0*/  LDL.LU R195, [R1+0x24d8] ;  /* 0x0024d80001c37983 */ /* 0x000f280000300800 */
[----:B--2---:R-:W-:Y:S01]  /*693b0*/  STL.64 [R1+0x760], R212 ;  /* 0x000760d401007387 */ /* 0x004fe20000100a00 */
[----:B------:R-:W-:-:S03]  /*693c0*/  @P1 LOP3.LUT R8, R8, 0x20000000, RZ, 0xfc, !PT ;  /* 0x2000000008081812 */ /* 0x000fc600078efcff */
[----:B------:R-:W-:Y:S01]  /*693d0*/  STL.64 [R1+0x768], R214 ;  /* 0x000768d601007387 */ /* 0x000fe20000100a00 */
[----:B------:R-:W-:-:S03]  /*693e0*/  ISETP.GE.AND P1, PT, R56, UR29, PT ;  /* 0x0000001d38007c0c */ /* 0x000fc6000bf26270 */
        /* <DEDUP_REMOVED lines=9> */
[----:B------:R-:W-:-:S03]  /*69480*/  VIADD R55, R252, 0xdd ;  /* 0x000000ddfc377836 */ /* 0x000fc60000000000 */
[----:B------:R-:W2:Y:S01]  /*69490*/  LDL.LU R185, [R1+0x24b0] ;  /* 0x0024b00001b97983 */ /* 0x000ea20000300800 */
[----:B------:R-:W-:-:S03]  /*694a0*/  LOP3.LUT R9, R9, 0xfffffffd, RZ, 0xc0, !PT ;  /* 0xfffffffd09097812 */ /* 0x000fc600078ec0ff */
[----:B------:R-:W2:Y:S01]  /*694b0*/  LDL.LU R184, [R1+0x24ac] ;  /* 0x0024ac0001b87983 */ /* 0x000ea20000300800 */
[----:B------:R-:W-:-:S03]  /*694c0*/  R2UR UR76, R175 ;  /* 0x00000000af4c72ca */ /* 0x000fc600000e0000 */
[----:B------:R-:W2:Y:S04]  /*694d0*/  LDL.LU R179, [R1+0x24a8] ;  /* 0x0024a80001b37983 */ /* 0x000ea80000300800 */
[----:B------:R-:W2:Y:S01]  /*694e0*/  LDL.LU R178, [R1+0x24a4] ;  /* 0x0024a40001b27983 */ /* 0x000ea20000300800 */
[----:B------:R-:W-:-:S03]  /*694f0*/  @P1 LOP3.LUT R9, R9, 0x2, RZ, 0xfc, !PT ;  /* 0x0000000209091812 */ /* 0x000fc600078efcff */
[----:B------:R-:W2:Y:S01]  /*69500*/  LDL.LU R177, [R1+0x24a0] ;  /* 0x0024a00001b17983 */ /* 0x000ea20000300800 */
[----:B------:R-:W-:-:S03]  /*69510*/  ISETP.GE.AND P1, PT, R55, UR31, PT ;  /* 0x0000001f37007c0c */ /* 0x000fc6000bf26270 */
[----:B------:R-:W2:Y:S04]  /*69520*/  LDL.LU R176, [R1+0x249c] ;  /* 0x00249c0001b07983 */ /* 0x000ea80000300800 */
[----:B------:R-:W2:Y:S04]  /*69530*/  LDL.LU R175, [R1+0x2498] ;  /* 0x0024980001af7983 */ /* 0x000ea80000300800 */
[----:B------:R-:W2:Y:S04]  /*69540*/  LDL.LU R174, [R1+0x2494] ;  /* 0x0024940001ae7983 */ /* 0x000ea80000300800 */
[----:B------:R-:W2:Y:S01]  /*69550*/  LDL.LU R103, [R1+0x23c4] ;  /* 0x0023c40001677983 */ /* 0x000ea20000300800 */
[C---:B------:R-:W-:Y:S01]  /*69560*/  VIADD R54, R252.reuse, 0xde ;  /* 0x000000defc367836 */ /* 0x040fe20000000000 */
[----:B------:R-:W-:Y:S01]  /*69570*/  LOP3.LUT R9, R9, 0xfffffff7, RZ, 0xc0, !PT ;  /* 0xfffffff709097812 */ /* 0x000fe200078ec0ff */
[----:B------:R-:W-:-:S02]  /*69580*/  VIADD R53, R252, 0xdf ;  /* 0x000000dffc357836 */ /* 0x000fc40000000000 */
[C---:B------:R-:W-:Y:S01]  /*69590*/  VIADD R52, R252.reuse, 0xe0 ;  /* 0x000000e0fc347836 */ /* 0x040fe20000000000 */
[----:B------:R-:W-:Y:S01]  /*695a0*/  @P1 LOP3.LUT R9, R9, 0x8, RZ, 0xfc, !PT ;  /* 0x0000000809091812 */ /* 0x000fe200078efcff */
[----:B------:R-:W-:Y:S01]  /*695b0*/  VIADD R51, R252, 0xe1 ;  /* 0x000000e1fc337836 */ /* 0x000fe20000000000 */
[----:B------:R-:W-:Y:S01]  /*695c0*/  ISETP.GE.AND P1, PT, R54, UR33, PT ;  /* 0x0000002136007c0c */ /* 0x000fe2000bf26270 */
[C---:B------:R-:W-:Y:S01]  /*695d0*/  VIADD R50, R252.reuse, 0xe2 ;  /* 0x000000e2fc327836 */ /* 0x040fe20000000000 */
[----:B------:R-:W-:Y:S01]  /*695e0*/  LOP3.LUT R9, R9, 0xffffffef, RZ, 0xc0, !PT ;  /* 0xffffffef09097812 */ /* 0x000fe200078ec0ff */
[C---:B------:R-:W-:Y:S02]  /*695f0*/  VIADD R49, R252.reuse, 0xe3 ;  /* 0x000000e3fc317836 */ /* 0x040fe40000000000 */
[C---:B------:R-:W-:Y:S02]  /*69600*/  VIADD R48, R252.reuse, 0xe4 ;  /* 0x000000e4fc307836 */ /* 0x040fe40000000000 */
[----:B------:R-:W-:-:S02]  /*69610*/  VIADD R47, R252, 0xe5 ;  /* 0x000000e5fc2f7836 */ /* 0x000fc40000000000 */
[C---:B------:R-:W-:Y:S02]  /*69620*/  VIADD R46, R252.reuse, 0xe6 ;  /* 0x000000e6fc2e7836 */ /* 0x040fe40000000000 */
[C---:B------:R-:W-:Y:S02]  /*69630*/  VIADD R45, R252.reuse, 0xe7 ;  /* 0x000000e7fc2d7836 */ /* 0x040fe40000000000 */
[C---:B------:R-:W-:Y:S01]  /*69640*/  VIADD R44, R252.reuse, 0xe8 ;  /* 0x000000e8fc2c7836 */ /* 0x040fe20000000000 */
[----:B------:R-:W-:Y:S01]  /*69650*/  @P1 LOP3.LUT R9, R9, 0x10, RZ, 0xfc, !PT ;  /* 0x0000001009091812 */ /* 0x000fe200078efcff */
[C---:B------:R-:W-:Y:S01]  /*69660*/  VIADD R43, R252.reuse, 0xe9 ;  /* 0x000000e9fc2b7836 */ /* 0x040fe20000000000 */
[----:B------:R-:W-:Y:S01]  /*69670*/  ISETP.GE.AND P1, PT, R53, UR35, PT ;  /* 0x0000002335007c0c */ /* 0x000fe2000bf26270 */
[C---:B------:R-:W-:Y:S01]  /*69680*/  VIADD R42, R252.reuse, 0xea ;  /* 0x000000eafc2a7836 */ /* 0x040fe20000000000 */
[----:B------:R-:W-:Y:S01]  /*69690*/  LOP3.LUT R9, R9, 0xffffffbf, RZ, 0xc0, !PT ;  /* 0xffffffbf09097812 */ /* 0x000fe200078ec0ff */
[----:B-1----:R-:W-:Y:S01]  /*696a0*/  VIADD R39, R252, 0xeb ;  /* 0x000000ebfc277836 */ /* 0x002fe20000000000 */
[----:B------:R-:W-:Y:S01]  /*696b0*/  LOP3.LUT R10, R10, 0xfffffffd, RZ, 0xc0, !PT ;  /* 0xfffffffd0a0a7812 */ /* 0x000fe200078ec0ff */
[----:B------:R-:W-:-:S02]  /*696c0*/  VIADD R38, R252, 0xec ;  /* 0x000000ecfc267836 */ /* 0x000fc40000000000 */
[----:B------:R-:W-:Y:S01]  /*696d0*/  VIADD R37, R252, 0xed ;  /* 0x000000edfc257836 */ /* 0x000fe20000000000 */
[----:B------:R-:W-:Y:S01]  /*696e0*/  LOP3.LUT R8, R8, 0xfffffffd, RZ, 0xc0, !PT ;  /* 0xfffffffd08087812 */ /* 0x000fe200078ec0ff */
[C---:B------:R-:W-:Y:S01]  /*696f0*/  VIADD R36, R252.reuse, 0xee ;  /* 0x000000eefc247836 */ /* 0x040fe20000000000 */
[----:B------:R-:W-:Y:S01]  /*69700*/  LOP3.LUT R7, R7, 0x7fffffff, RZ, 0xc0, !PT ;  /* 0x7fffffff07077812 */ /* 0x000fe200078ec0ff */
[C---:B------:R-:W-:Y:S01]  /*69710*/  VIADD R35, R252.reuse, 0xef ;  /* 0x000000effc237836 */ /* 0x040fe20000000000 */
[----:B------:R-:W-:Y:S01]  /*69720*/  LOP3.LUT R5, R5, 0xefffffff, RZ, 0xc0, !PT ;  /* 0xefffffff05057812 */ /* 0x000fe200078ec0ff */
[C---:B------:R-:W-:Y:S01]  /*69730*/  VIADD R34, R252.reuse, 0xf0 ;  /* 0x000000f0fc227836 */ /* 0x040fe20000000000 */
[----:B------:R-:W-:Y:S01]  /*69740*/  @P1 LOP3.LUT R9, R9, 0x40, RZ, 0xfc, !PT ;  /* 0x0000004009091812 */ /* 0x000fe200078efcff */
[----:B------:R-:W-:Y:S01]  /*69750*/  VIADD R102, R252, 0xae ;  /* 0x000000aefc667836 */ /* 0x000fe20000000000 */
[----:B------:R-:W-:Y:S01]  /*69760*/  ISETP.GE.AND P1, PT, R52, UR37, PT ;  /* 0x0000002534007c0c */ /* 0x000fe2000bf26270 */
[----:B------:R-:W-:Y:S01]  /*69770*/  VIADD R33, R252, 0xf1 ;  /* 0x000000f1fc217836 */ /* 0x000fe20000000000 */
[----:B------:R-:W-:Y:S01]  /*69780*/  LOP3.LUT R9, R9, 0xfffffdff, RZ, 0xc0, !PT ;  /* 0xfffffdff09097812 */ /* 0x000fe200078ec0ff */
[----:B------:R-:W3:Y:S01]  /*69790*/  LDL.LU R173, [R1+0x2490] ;  /* 0x0024900001ad7983 */ /* 0x000ee20000300800 */
[----:B------:R-:W-:-:S09]  /*697a0*/  ISETP.GE.AND P3, PT, R102, UR76, PT ;  /* 0x0000004c66007c0c */ /* 0x000fd2000bf66270 */
[----:B------:R-:W-:Y:S01]  /*697b0*/  @P1 LOP3.LUT R9, R9, 0x200, RZ, 0xfc, !PT ;  /* 0x0000020009091812 */ /* 0x000fe200078efcff */
[----:B------:R-:W3:Y:S01]  /*697c0*/  LDL.LU R172, [R1+0x248c] ;  /* 0x00248c0001ac7983 */ /* 0x000ee20000300800 */
[----:B------:R-:W-:Y:S02]  /*697d0*/  ISETP.GE.AND P1, PT, R51, UR39, PT ;  /* 0x0000002733007c0c */ /* 0x000fe4000bf26270 */
[----:B------:R-:W-:Y:S01]  /*697e0*/  LOP3.LUT R9, R9, 0xfffff7ff, RZ, 0xc0, !PT ;  /* 0xfffff7ff09097812 */ /* 0x000fe200078ec0ff */
[----:B------:R-:W3:Y:S01]  /*697f0*/  LDL.LU R171, [R1+0x2488] ;  /* 0x0024880001ab7983 */ /* 0x000ee20000300800 */
[----:B------:R-:W-:Y:S01]  /*69800*/  R2UR UR76, R183 ;  /* 0x00000000b74c72ca */ /* 0x000fe200000e0000 */
[C---:B------:R-:W-:Y:S02]  /*69810*/  VIADD R72, R252.reuse, 0xcc ;  /* 0x000000ccfc487836 */ /* 0x040fe40000000000 */
[----:B------:R-:W3:Y:S01]  /*69820*/  LDL.LU R170, [R1+0x2484] ;  /* 0x0024840001aa7983 */ /* 0x000ee20000300800 */
[----:B------:R-:W-:-:S03]  /*69830*/  VIADD R32, R252, 0xf2 ;  /* 0x000000f2fc207836 */ /* 0x000fc60000000000 */
[----:B------:R-:W3:Y:S02]  /*69840*/  LDL.LU R169, [R1+0x2480] ;  /* 0x0024800001a97983 */ /* 0x000ee40000300800 */
[----:B------:R-:W-:Y:S02]  /*69850*/  @P1 LOP3.LUT R9, R9, 0x800, RZ, 0xfc, !PT ;  /* 0x0000080009091812 */ /* 0x000fe400078efcff */
[----:B------:R-:W-:Y:S01]  /*69860*/  ISETP.GE.AND P1, PT, R50, UR41, PT ;  /* 0x0000002932007c0c */ /* 0x000fe2000bf26270 */
[----:B------:R-:W3:Y:S01]  /*69870*/  LDL.LU R168, [R1+0x247c] ;  /* 0x00247c0001a87983 */ /* 0x000ee20000300800 */
[----:B------:R-:W-:-:S03]  /*69880*/  LOP3.LUT R9, R9, 0xffffdfff, RZ, 0xc0, !PT ;  /* 0xffffdfff09097812 */ /* 0x000fc600078ec0ff */
[----:B------:R-:W3:Y:S01]  /*69890*/  LDL.LU R167, [R1+0x2478] ;  /* 0x0024780001a77983 */ /* 0x000ee20000300800 */
[----:B------:R-:W-:-:S03]  /*698a0*/  ISETP.GE.AND P4, PT, R72, UR76, PT ;  /* 0x0000004c48007c0c */ /* 0x000fc6000bf86270 */
[----:B------:R-:W3:Y:S04]  /*698b0*/  LDL.LU R166, [R1+0x2474] ;  /* 0x0024740001a67983 */ /* 0x000ee80000300800 */
[----:B------:R-:W-:Y:S01]  /*698c0*/  @P1 LOP3.LUT R9, R9, 0x2000, RZ, 0xfc, !PT ;  /* 0x0000200009091812 */ /* 0x000fe200078efcff */
[----:B------:R-:W3:Y:S01]  /*698d0*/  LDL.LU R165, [R1+0x2470] ;  /* 0x0024700001a57983 */ /* 0x000ee20000300800 */
[----:B------:R-:W-:Y:S02]  /*698e0*/  ISETP.GE.AND P1, PT, R49, UR43, PT ;  /* 0x0000002b31007c0c */ /* 0x000fe4000bf26270 */
[----:B------:R-:W-:Y:S01]  /*698f0*/  LOP3.LUT R9, R9, 0xffff7fff, RZ, 0xc0, !PT ;  /* 0xffff7fff09097812 */ /* 0x000fe200078ec0ff */
[----:B------:R-:W3:Y:S01]  /*69900*/  LDL.LU R164, [R1+0x246c] ;  /* 0x00246c0001a47983 */ /* 0x000ee20000300800 */
[----:B------:R-:W-:Y:S01]  /*69910*/  VIADD R182, R252, 0x82 ;  /* 0x00000082fcb67836 */ /* 0x000fe20000000000 */
[----:B------:R-:W-:-:S02]  /*69920*/  R2UR UR76, R139 ;  /* 0x000000008b4c72ca */ /* 0x000fc400000e0000 */
[----:B------:R-:W3:Y:S04]  /*69930*/  LDL.LU R163, [R1+0x2468] ;  /* 0x0024680001a37983 */ /* 0x000ee80000300800 */
[----:B------:R-:W3:Y:S02]  /*69940*/  LDL.LU R162, [R1+0x2464] ;  /* 0x0024640001a27983 */ /* 0x000ee40000300800 */
[----:B------:R-:W-:Y:S02]  /*69950*/  @P1 LOP3.LUT R9, R9, 0x8000, RZ, 0xfc, !PT ;  /* 0x0000800009091812 */ /* 0x000fe400078efcff */
[----:B------:R-:W-:Y:S01]  /*69960*/  ISETP.GE.AND P1, PT, R48, UR45, PT ;  /* 0x0000002d30007c0c */ /* 0x000fe2000bf26270 */
[----:B------:R-:W3:Y:S01]  /*69970*/  LDL.LU R161, [R1+0x2460] ;  /* 0x0024600001a17983 */ /* 0x000ee20000300800 */
[----:B------:R-:W-:-:S03]  /*69980*/  LOP3.LUT R9, R9, 0xfffbffff, RZ, 0xc0, !PT ;  /* 0xfffbffff09097812 */ /* 0x000fc600078ec0ff */
[----:B------:R-:W3:Y:S01]  /*69990*/  LDL.LU R160, [R1+0x245c] ;  /* 0x00245c0001a07983 */ /* 0x000ee20000300800 */
[----:B------:R-:W-:-:S03]  /*699a0*/  VIADD R71, R252, 0xcd ;  /* 0x000000cdfc477836 */ /* 0x000fc60000000000 */
[----:B------:R-:W3:Y:S04]  /*699b0*/  LDL.LU R159, [R1+0x2458] ;  /* 0x00245800019f7983 */ /* 0x000ee80000300800 */
[----:B------:R-:W-:Y:S01]  /*699c0*/  @P1 LOP3.LUT R9, R9, 0x40000, RZ, 0xfc, !PT ;  /* 0x0004000009091812 */ /* 0x000fe200078efcff */
[----:B------:R-:W3:Y:S01]  /*699d0*/  LDL.LU R158, [R1+0x2454] ;  /* 0x00245400019e7983 */ /* 0x000ee20000300800 */
[----:B------:R-:W-:Y:S02]  /*699e0*/  ISETP.GE.AND P1, PT, R47, UR47, PT ;  /* 0x0000002f2f007c0c */ /* 0x000fe4000bf26270 */
[----:B------:R-:W-:Y:S01]  /*699f0*/  LOP3.LUT R9, R9, 0xfff7ffff, RZ, 0xc0, !PT ;  /* 0xfff7ffff09097812 */ /* 0x000fe200078ec0ff */
[----:B------:R-:W3:Y:S01]  /*69a00*/  LDL.LU R157, [R1+0x2450] ;  /* 0x00245000019d7983 */ /* 0x000ee20000300800 */
[----:B------:R-:W-:-:S03]  /*69a10*/  VIADD R70, R252, 0xce ;  /* 0x000000cefc467836 */ /* 0x000fc60000000000 */
[----:B------:R-:W3:Y:S04]  /*69a20*/  LDL.LU R156, [R1+0x244c] ;  /* 0x00244c00019c7983 */ /* 0x000ee80000300800 */
        /* <DEDUP_REMOVED lines=12> */
[----:B------:R-:W3:Y:S10]  /*69af0*/  LDL.LU R142, [R1+0x2434] ;  /* 0x00243400018e7983 */ /* 0x000ef40000300800 */
[----:B------:R-:W-:-:S02]  /*69b00*/  @P1 LOP3.LUT R9, R9, 0x1000000, RZ, 0xfc, !PT ;  /* 0x0100000009091812 */ /* 0x000fc400078efcff */
        /* <DEDUP_REMOVED lines=9> */
[----:B------:R-:W-:-:S13]  /*69ba0*/  ISETP.GE.AND P1, PT, R39, UR59, PT ;  /* 0x0000003b27007c0c */ /* 0x000fda000bf26270 */
[----:B------:R-:W-:Y:S02]  /*69bb0*/  @P1 LOP3.LUT R10, R10, 0x2, RZ, 0xfc, !PT ;  /* 0x000000020a0a1812 */ /* 0x000fe400078efcff */
[----:B------:R-:W-:Y:S02]  /*69bc0*/  ISETP.GE.AND P1, PT, R38, UR61, PT ;  /* 0x0000003d26007c0c */ /* 0x000fe4000bf26270 */
[----:B------:R-:W-:-:S11]  /*69bd0*/  LOP3.LUT R10, R10, 0xfffffffb, RZ, 0xc0, !PT ;  /* 0xfffffffb0a0a7812 */ /* 0x000fd600078ec0ff */
[----:B------:R-:W-:Y:S02]  /*69be0*/  @P1 LOP3.LUT R10, R10, 0x4, RZ, 0xfc, !PT ;  /* 0x000000040a0a1812 */ /* 0x000fe400078efcff */
[----:B------:R-:W-:-:S13]  /*69bf0*/  ISETP.GE.AND P1, PT, R37, UR63, PT ;  /* 0x0000003f25007c0c */ /* 0x000fda000bf26270 */
        /* <DEDUP_REMOVED lines=8> */
[----:B------:R-:W-:Y:S02]  /*69c80*/  ISETP.GE.AND P1, PT, R33, UR71, PT ;  /* 0x0000004721007c0c */ /* 0x000fe4000bf26270 */
[----:B------:R-:W-:Y:S02]  /*69c90*/  LOP3.LUT R5, R5, 0xf7ffffff, RZ, 0xc0, !PT ;  /* 0xf7ffffff05057812 */ /* 0x000fe400078ec0ff */
[----:B--2---:R-:W-:-:S09]  /*69ca0*/  ISETP.GE.AND P0, PT, R182, R103, PT ;  /* 0x00000067b600720c */ /* 0x004fd20003f06270 */
[----:B------:R-:W-:Y:S02]  /*69cb0*/  @P1 LOP3.LUT R5, R5, 0x8000000, RZ, 0xfc, !PT ;  /* 0x0800000005051812 */ /* 0x000fe400078efcff */
[----:B------:R-:W-:Y:S02]  /*69cc0*/  ISETP.GE.AND P1, PT, R32, UR73, PT ;  /* 0x0000004920007c0c */ /* 0x000fe4000bf26270 */
[----:B------:R-:W-:Y:S02]  /*69cd0*/  LOP3.LUT R5, R5, 0xff7fffff, RZ, 0xc0, !PT ;  /* 0xff7fffff05057812 */ /* 0x000fe400078ec0ff */
[----:B------:R-:W-:Y:S02]  /*69ce0*/  R2UR.FILL UR74, R141 ;  /* 0x000000008d4a72ca */ /* 0x000fe400004e0000 */
[----:B------:R-:W-:Y:S01]  /*69cf0*/  ISETP.GE.AND P6, PT, R70, UR75, PT ;  /* 0x0000004b46007c0c */ /* 0x000fe2000bfc6270 */
[----:B------:R-:W2:Y:S01]  /*69d00*/  LDL.LU R141, [R1+0x2430] ;  /* 0x00243000018d7983 */ /* 0x000ea20000300800 */
[----:B------:R-:W-:-:S02]  /*69d10*/  R2UR.FILL UR75, R140 ;  /* 0x000000008c4b72ca */ /* 0x000fc400004e0000 */
[----:B------:R-:W-:Y:S01]  /*69d20*/  LOP3.LUT R3, R3, 0xffffffef, RZ, 0xc0, !PT ;  /* 0xffffffef03037812 */ /* 0x000fe200078ec0ff */
[----:B------:R-:W2:Y:S02]  /*69d30*/  LDL.LU R140, [R1+0x242c] ;  /* 0x00242c00018c7983 */ /* 0x000ea40000300800 */
[----:B------:R-:W-:Y:S02]  /*69d40*/  @P1 LOP3.LUT R5, R5, 0x800000, RZ, 0xfc, !PT ;  /* 0x0080000005051812 */ /* 0x000fe400078efcff */
[----:B------:R-:W-:Y:S01]  /*69d50*/  ISETP.LT.AND P1, PT, R138, UR76, !P0 ;  /* 0x0000004c8a007c0c */ /* 0x000fe2000c721270 */
[----:B------:R-:W2:Y:S01]  /*69d60*/  LDL.LU R139, [R1+0x2428] ;  /* 0x00242800018b7983 */ /* 0x000ea20000300800 */
[----:B------:R-:W-:-:S03]  /*69d70*/  @P0 LOP3.LUT R3, R3, 0x10, RZ, 0xfc, !PT ;  /* 0x0000001003030812 */ /* 0x000fc600078efcff */
[----:B------:R-:W2:Y:S01]  /*69d80*/  LDL.LU R236, [R1+0xd34] ;  /* 0x000d340001ec7983 */ /* 0x000ea20000300800 */
[----:B------:R-:W-:Y:S02]  /*69d90*/  LOP3.LUT R3, R3, 0xfdffffff, RZ, 0xc0, !PT ;  /* 0xfdffffff03037812 */ /* 0x000fe400078ec0ff */
[----:B------:R-:W-:Y:S01]  /*69da0*/  ISETP.LT.AND P0, PT, R137, UR74, !P0 ;  /* 0x0000004a89007c0c */ /* 0x000fe2000c701270 */
[----:B------:R-:W3:Y:S01]  /*69db0*/  LDL.LU R138, [R1+0x2424] ;  /* 0x00242400018a7983 */ /* 0x000ee20000300800 */
[----:B------:R-:W-:-:S03]  /*69dc0*/  R2UR.FILL UR74, R136 ;  /* 0x00000000884a72ca */ /* 0x000fc600004e0000 */
[----:B------:R-:W-:Y:S02]  /*69dd0*/  @P1 LOP3.LUT R3, R3, 0x2000000, RZ, 0xfc, !PT ;  /* 0x0200000003031812 */ /* 0x000fe400078efcff */
[----:B------:R-:W-:Y:S02]  /*69de0*/  ISETP.GE.AND P1, PT, R137, UR75, PT ;  /* 0x0000004b89007c0c */ /* 0x000fe4000bf26270 */
[----:B------:R-:W3:Y:S04]  /*69df0*/  LDL.LU R137, [R1+0x2420] ;  /* 0x0024200001897983 */ /* 0x000ee80000300800 */
[----:B------:R-:W3:Y:S01]  /*69e00*/  LDL.LU R136, [R1+0x241c] ;  /* 0x00241c0001887983 */ /* 0x000ee20000300800 */
[----:B------:R-:W-:-:S06]  /*69e10*/  LOP3.LUT R3, R3, 0xffffffdf, RZ, 0xc0, !PT ;  /* 0xffffffdf03037812 */ /* 0x000fcc00078ec0ff */
[----:B------:R-:W-:-:S04]  /*69e20*/  @P1 LOP3.LUT R3, R3, 0x20, RZ, 0xfc, !PT ;  /* 0x0000002003031812 */ /* 0x000fc800078efcff */
[----:B------:R-:W-:Y:S02]  /*69e30*/  LOP3.LUT R3, R3, 0xff7fffff, RZ, 0xc0, !PT ;  /* 0xff7fffff03037812 */ /* 0x000fe400078ec0ff */
[C---:B------:R-:W-:Y:S02]  /*69e40*/  LOP3.LUT P1, RZ, R30.reuse, 0x200000, RZ, 0xc0, !PT ;  /* 0x002000001eff7812 */ /* 0x040fe4000782c0ff */
[----:B------:R-:W-:Y:S02]  /*69e50*/  @P0 LOP3.LUT R3, R3, 0x800000, RZ, 0xfc, !PT ;  /* 0x0080000003030812 */ /* 0x000fe400078efcff */
[----:B------:R-:W-:Y:S01]  /*69e60*/  LOP3.LUT P0, RZ, R30, 0x100000, RZ, 0xc0, !PT ;  /* 0x001000001eff7812 */ /* 0x000fe2000780c0ff */
[----:B------:R-:W-:Y:S01]  /*69e70*/  NOP ;  /* 0x0000000000007918 */ /* 0x000fe20000000000 */
[----:B--2---:R-:W-:Y:S02]  /*69e80*/  R2UR.FILL UR75, R236 ;  /* 0x00000000ec4b72ca */ /* 0x004fe400004e0000 */
[----:B------:R-:W-:Y:S01]  /*69e90*/  LOP3.LUT R2, R2, 0xfbffffff, RZ, 0xc0, !PT ;  /* 0xfbffffff02027812 */ /* 0x000fe200078ec0ff */
[----:B------:R1:W-:Y:S01]  /*69ea0*/  STL [R1+0x243c], R23 ;  /* 0x00243c1701007387 */ /* 0x0003e20000100800 */
[----:B------:R-:W2:Y:S07]  /*69eb0*/  LDCU UR5, c[0x0][0x39c] ;  /* 0x00007380ff0577ac */ /* 0x000eae0008000800 */
[----:B------:R-:W-:-:S04]  /*69ec0*/  @P0 LOP3.LUT R2, R2, 0x4000000, RZ, 0xfc, !PT ;  /* 0x0400000002020812 */ /* 0x000fc800078efcff */
[----:B------:R-:W-:Y:S01]  /*69ed0*/  LOP3.LUT R2, R2, 0xfdffffff, RZ, 0xc0, !PT ;  /* 0xfdffffff02027812 */ /* 0x000fe200078ec0ff */
[----:B-1----:R-:W4:Y:S03]  /*69ee0*/  LDL.LU R23, [R1+0x17d0] ;  /* 0x0017d00001177983 */ /* 0x002f260000300800 */
[----:B------:R-:W-:Y:S02]  /*69ef0*/  @P1 LOP3.LUT R2, R2, 0x2000000, RZ, 0xfc, !PT ;  /* 0x0200000002021812 */ /* 0x000fe400078efcff */
[----:B------:R-:W-:Y:S01]  /*69f00*/  LOP3.LUT P0, RZ, R3, 0x20, RZ, 0xc0, !PT ;  /* 0x0000002003ff7812 */ /* 0x000fe2000780c0ff */
[----:B------:R-:W-:Y:S01]  /*69f10*/  STL [R1+0x2438], R24 ;  /* 0x0024381801007387 */ /* 0x000fe20000100800 */
[----:B------:R-:W-:-:S03]  /*69f20*/  LOP3.LUT R2, R2, 0xfeffffff, RZ, 0xc0, !PT ;  /* 0xfeffffff02027812 */ /* 0x000fc600078ec0ff */
[----:B------:R-:W-:Y:S01]  /*69f30*/  STL [R1+0x2434], R25 ;  /* 0x0024341901007387 */ /* 0x000fe20000100800 */
[----:B------:R-:W-:-:S03]  /*69f40*/  @P2 LOP3.LUT R2, R2, 0x1000000, RZ, 0xfc, !PT ;  /* 0x0100000002022812 */ /* 0x000fc600078efcff */
[----:B------:R-:W-:Y:S01]  /*69f50*/  STL [R1+0x2430], R26 ;  /* 0x0024301a01007387 */ /* 0x000fe20000100800 */
[----:B------:R-:W-:-:S03]  /*69f60*/  LOP3.LUT R2, R2, 0xff7fffff, RZ, 0xc0, !PT ;  /* 0xff7fffff02027812 */ /* 0x000fc600078ec0ff */
[----:B------:R-:W-:Y:S01]  /*69f70*/  STL [R1+0x242c], R27 ;  /* 0x00242c1b01007387 */ /* 0x000fe20000100800 */
[----:B------:R-:W-:-:S03]  /*69f80*/  @P3 LOP3.LUT R2, R2, 0x800000, RZ, 0xfc, !PT ;  /* 0x0080000002023812 */ /* 0x000fc600078efcff */
[----:B------:R-:W-:Y:S01]  /*69f90*/  STL [R1+0x2428], R28 ;  /* 0x0024281c01007387 */ /* 0x000fe20000100800 */
[----:B------:R-:W-:-:S03]  /*69fa0*/  LOP3.LUT R2, R2, 0xffbfffff, RZ, 0xc0, !PT ;  /* 0xffbfffff02027812 */ /* 0x000fc600078ec0ff */
[----:B------:R-:W-:Y:S01]  /*69fb0*/  STL [R1+0x2424], R29 ;  /* 0x0024241d01007387 */ /* 0x000fe20000100800 */
[----:B------:R-:W-:-:S04]  /*69fc0*/  @P4 LOP3.LUT R2, R2, 0x400000, RZ, 0xfc, !PT ;  /* 0x0040000002024812 */ /* 0x000fc800078efcff */
[----:B------:R-:W-:-:S04]  /*69fd0*/  LOP3.LUT R2, R2, 0xffdfffff, RZ, 0xc0, !PT ;  /* 0xffdfffff02027812 */ /* 0x000fc800078ec0ff */
[----:B------:R-:W-:-:S04]  /*69fe0*/  @P5 LOP3.LUT R2, R2, 0x200000, RZ, 0xfc, !PT ;  /* 0x0020000002025812 */ /* 0x000fc800078efcff */
[----:B------:R-:W-:-:S04]  /*69ff0*/  LOP3.LUT R2, R2, 0xffefffff, RZ, 0xc0, !PT ;  /* 0xffefffff02027812 */ /* 0x000fc800078ec0ff */
[----:B------:R-:W-:-:S05]  /*6a000*/  @P6 LOP3.LUT R2, R2, 0x100000, RZ, 0xfc, !PT ;  /* 0x0010000002026812 */ /* 0x000fca00078efcff */
[----:B------:R-:W-:Y:S04]  /*6a010*/  STL [R1+0x2420], R2 ;  /* 0x0024200201007387 */ /* 0x000fe80000100800 */
[----:B------:R-:W4:Y:S04]  /*6a020*/  LDL.LU R32, [R1+0x1024] ;  /* 0x0010240001207983 */ /* 0x000f280000300800 */
[----:B------:R-:W4:Y:S04]  /*6a030*/  LDL.LU R33, [R1+0x102c] ;  /* 0x00102c0001217983 */ /* 0x000f280000300800 */
[----:B------:R-:W4:Y:S04]  /*6a040*/  LDL.LU R35, [R1+0x14c] ;  /* 0x00014c0001237983 */ /* 0x000f280000300800 */
[----:B------:R-:W4:Y:S01]  /*6a050*/  LDL.LU R34, [R1+0x144] ;  /* 0x0001440001227983 */ /* 0x000f220000300800 */
[----:B--2---:R-:W-:-:S02]  /*6a060*/  ISETP.LT.AND P0, PT, R252, UR5, !P0 ;  /* 0x00000005fc007c0c */ /* 0x004fc4000c701270 */
[----:B------:R-:W-:Y:S01]  /*6a070*/  LOP3.LUT R30, R30, 0xfffbffff, RZ, 0xc0, !PT ;  /* 0xfffbffff1e1e7812 */ /* 0x000fe200078ec0ff */
[----:B------:R-:W-:Y:S01]  /*6a080*/  IMAD.MOV.U32 R38, RZ, RZ, R208 ;  /* 0x000000ffff267224 */ /* 0x000fe200078e00d0 */
[C---:B------:R-:W-:Y:S01]  /*6a090*/  LOP3.LUT P6, RZ, R3.reuse, 0x10000, RZ, 0xc0, !PT ;  /* 0x0001000003ff7812 */ /* 0x040fe200078cc0ff */
[----:B------:R-:W-:Y:S01]  /*6a0a0*/  IMAD.MOV.U32 R39, RZ, RZ, R210 ;  /* 0x000000ffff277224 */ /* 0x000fe200078e00d2 */
[----:B------:R-:W-:Y:S01]  /*6a0b0*/  LOP3.LUT R3, R3, 0xffffffdf, RZ, 0xc0, !PT ;  /* 0xffffffdf03037812 */ /* 0x000fe200078ec0ff */
[----:B---3--:R-:W-:Y:S01]  /*6a0c0*/  IMAD.MOV.U32 R46, RZ, RZ, R136 ;  /* 0x000000ffff2e7224 */ /* 0x008fe200078e0088 */
[C---:B------:R-:W-:Y:S01]  /*6a0d0*/  LOP3.LUT P1, RZ, R4.reuse, 0x1, RZ, 0xc0, !PT ;  /* 0x0000000104ff7812 */ /* 0x040fe2000782c0ff */
[----:B------:R-:W-:Y:S01]  /*6a0e0*/  IMAD.MOV.U32 R47, RZ, RZ, R138 ;  /* 0x000000ffff2f7224 */ /* 0x000fe200078e008a */
[----:B------:R-:W1:Y:S03]  /*6a0f0*/  LDCU UR5, c[0x0][0x39c] ;  /* 0x00007380ff0577ac */ /* 0x000e660008000800 */
[----:B------:R-:W-:Y:S01]  /*6a100*/  @P0 LOP3.LUT R3, R3, 0x20, RZ, 0xfc, !PT ;  /* 0x0000002003030812 */ /* 0x000fe200078efcff */
[----:B------:R-:W-:Y:S01]  /*6a110*/  IMAD.MOV.U32 R50, RZ, RZ, R137 ;  /* 0x000000ffff327224 */ /* 0x000fe200078e0089 */
[----:B------:R-:W-:-:S02]  /*6a120*/  LOP3.LUT P0, RZ, R4, 0x10, RZ, 0xc0, !PT ;  /* 0x0000001004ff7812 */ /* 0x000fc4000780c0ff */
[----:B------:R-:W-:Y:S01]  /*6a130*/  @P6 LOP3.LUT R30, R30, 0x40000, RZ, 0xfc, !PT ;  /* 0x000400001e1e6812 */ /* 0x000fe200078efcff */
[----:B------:R-:W-:Y:S01]  /*6a140*/  STL [R1+0x241c], R3 ;  /* 0x00241c0301007387 */ /* 0x000fe20000100800 */
[C---:B------:R-:W-:Y:S02]  /*6a150*/  LOP3.LUT P6, RZ, R3.reuse, 0x4000, RZ, 0xc0, !PT ;  /* 0x0000400003ff7812 */ /* 0x040fe400078cc0ff */
[----:B------:R-:W-:Y:S02]  /*6a160*/  LOP3.LUT R30, R30, 0xfff7ffff, RZ, 0xc0, !PT ;  /* 0xfff7ffff1e1e7812 */ /* 0x000fe400078ec0ff */
[C---:B------:R-:W-:Y:S02]  /*6a170*/  LOP3.LUT P5, RZ, R3.reuse, 0x40000, RZ, 0xc0, !PT ;  /* 0x0004000003ff7812 */ /* 0x040fe400078ac0ff */
[C---:B------:R-:W-:Y:S02]  /*6a180*/  LOP3.LUT P4, RZ, R3.reuse, 0x100000, RZ, 0xc0, !PT ;  /* 0x0010000003ff7812 */ /* 0x040fe4000788c0ff */
[----:B------:R-:W-:-:S02]  /*6a190*/  LOP3.LUT P3, RZ, R3, 0x10000000, RZ, 0xc0, !PT ;  /* 0x1000000003ff7812 */ /* 0x000fc4000786c0ff */
[----:B------:R-:W-:-:S03]  /*6a1a0*/  LOP3.LUT P2, RZ, R3, 0x40000000, RZ, 0xc0, !PT ;  /* 0x4000000003ff7812 */ /* 0x000fc6000784c0ff */
[----:B------:R-:W-:Y:S02]  /*6a1b0*/  @P6 LOP3.LUT R30, R30, 0x80000, RZ, 0xfc, !PT ;  /* 0x000800001e1e6812 */ /* 0x000fe400078efcff */
[----:B------:R-:W-:Y:S02]  /*6a1c0*/  LOP3.LUT P6, RZ, R3, 0x1000, RZ, 0xc0, !PT ;  /* 0x0000100003ff7812 */ /* 0x000fe400078cc0ff */
[----:B------:R-:W-:-:S11]  /*6a1d0*/  LOP3.LUT R30, R30, 0xffefffff, RZ, 0xc0, !PT ;  /* 0xffefffff1e1e7812 */ /* 0x000fd600078ec0ff */
[----:B------:R-:W-:Y:S02]  /*6a1e0*/  @P6 LOP3.LUT R30, R30, 0x100000, RZ, 0xfc, !PT ;  /* 0x001000001e1e6812 */ /* 0x000fe400078efcff */
[----:B------:R-:W-:Y:S02]  /*6a1f0*/  LOP3.LUT P6, RZ, R3, 0x400, RZ, 0xc0, !PT ;  /* 0x0000040003ff7812 */ /* 0x000fe400078cc0ff */
[----:B------:R-:W-:-:S11]  /*6a200*/  LOP3.LUT R30, R30, 0xffdfffff, RZ, 0xc0, !PT ;  /* 0xffdfffff1e1e7812 */ /* 0x000fd600078ec0ff */
[----:B------:R-:W-:Y:S02]  /*6a210*/  @P6 LOP3.LUT R30, R30, 0x200000, RZ, 0xfc, !PT ;  /* 0x002000001e1e6812 */ /* 0x000fe400078efcff */
[----:B------:R-:W-:Y:S02]  /*6a220*/  LOP3.LUT P6, RZ, R3, 0x100, RZ, 0xc0, !PT ;  /* 0x0000010003ff7812 */ /* 0x000fe400078cc0ff */
[----:B------:R-:W-:-:S11]  /*6a230*/  LOP3.LUT R30, R30, 0xffbfffff, RZ, 0xc0, !PT ;  /* 0xffbfffff1e1e7812 */ /* 0x000fd600078ec0ff */
[----:B------:R-:W-:Y:S02]  /*6a240*/  @P6 LOP3.LUT R30, R30, 0x400000, RZ, 0xfc, !PT ;  /* 0x004000001e1e6812 */ /* 0x000fe400078efcff */
[----:B------:R-:W-:Y:S01]  /*6a250*/  LOP3.LUT P6, RZ, R3, 0x20, RZ, 0xc0, !PT ;  /* 0x0000002003ff7812 */ /* 0x000fe200078cc0ff */
[----:B------:R-:W-:Y:S02]  /*6a260*/  IMAD.MOV.U32 R51, RZ, RZ, R139 ;  /* 0x000000ffff337224 */ /* 0x000fe400078e008b */
[----:B------:R-:W-:Y:S02]  /*6a270*/  IMAD.MOV.U32 R62, RZ, RZ, R140 ;  /* 0x000000ffff3e7224 */ /* 0x000fe400078e008c */
[----:B------:R-:W-:Y:S02]  /*6a280*/  IMAD.MOV.U32 R63, RZ, RZ, R142 ;  /* 0x000000ffff3f7224 */ /* 0x000fe400078e008e */
[----:B------:R-:W-:Y:S02]  /*6a290*/  IMAD.MOV.U32 R82, RZ, RZ, R141 ;  /* 0x000000ffff527224 */ /* 0x000fe400078e008d */
[----:B------:R-:W-:-:S02]  /*6a2a0*/  IMAD.MOV.U32 R83, RZ, RZ, R143 ;  /* 0x000000ffff537224 */ /* 0x000fc400078e008f */
[----:B------:R-:W-:Y:S02]  /*6a2b0*/  IMAD.MOV.U32 R94, RZ, RZ, R144 ;  /* 0x000000ffff5e7224 */ /* 0x000fe400078e0090 */
[----:B------:R-:W-:Y:S02]  /*6a2c0*/  IMAD.MOV.U32 R95, RZ, RZ, R146 ;  /* 0x000000ffff5f7224 */ /* 0x000fe400078e0092 */
[----:B----4-:R-:W-:Y:S01]  /*6a2d0*/  IMAD.WIDE R42, R23, 0x4, R18 ;  /* 0x00000004172a7825 */ /* 0x010fe200078e0212 */
[----:B------:R2:W-:Y:S01]  /*6a2e0*/  STSM.16.M88.4 [R0], R32 ;  /* 0x0000002000007844 */ /* 0x0005e20000000200 */
[----:B------:R-:W-:-:S03]  /*6a2f0*/  NOP ;  /* 0x0000000000007918 */ /* 0x000fc60000000000 */
[----:B------:R-:W3:Y:S04]  /*6a300*/  LDS.128 R24, [R0] ;  /* 0x0000000000187984 */ /* 0x000ee80000000c00 */
[----:B--2---:R-:W2:Y:S04]  /*6a310*/  LDL.LU R32, [R1+0x11e4] ;  /* 0x0011e40001207983 */ /* 0x004ea80000300800 */
[----:B------:R-:W2:Y:S04]  /*6a320*/  LDL.LU R33, [R1+0x11ec] ;  /* 0x0011ec0001217983 */ /* 0x000ea80000300800 */
[----:B------:R-:W2:Y:S04]  /*6a330*/  LDL.LU R34, [R1+0x604] ;  /* 0x0006040001227983 */ /* 0x000ea80000300800 */
[----:B------:R-:W2:Y:S01]  /*6a340*/  LDL.LU R35, [R1+0x60c] ;  /* 0x00060c0001237983 */ /* 0x000ea20000300800 */
[----:B------:R-:W-:-:S03]  /*6a350*/  NOP ;  /* 0x0000000000007918 */ /* 0x000fc60000000000 */
[----:B---3--:R-:W-:Y:S04]  /*6a360*/  STL.64 [R1+0x5f0], R24 ;  /* 0x0005f01801007387 */ /* 0x008fe80000100a00 */
[----:B------:R-:W-:Y:S04]  /*6a370*/  STL.64 [R1+0x5f8], R26 ;  /* 0x0005f81a01007387 */ /* 0x000fe80000100a00 */
[----:B--2---:R2:W-:Y:S01]  /*6a380*/  STSM.16.M88.4 [R0], R32 ;  /* 0x0000002000007844 */ /* 0x0045e20000000200 */
[----:B------:R-:W-:-:S03]  /*6a390*/  NOP ;  /* 0x0000000000007918 */ /* 0x000fc60000000000 */
[----:B------:R-:W3:Y:S04]  /*6a3a0*/  LDS.128 R24, [R0] ;  /* 0x0000000000187984 */ /* 0x000ee80000000c00 */
[----:B--2---:R-:W2:Y:S04]  /*6a3b0*/  LDL.LU R32, [R1+0x13c4] ;  /* 0x0013c40001207983 */ /* 0x004ea80000300800 */
[----:B------:R-:W2:Y:S04]  /*6a3c0*/  LDL.LU R33, [R1+0x13cc] ;  /* 0x0013cc0001217983 */ /* 0x000ea80000300800 */
[----:B------:R-:W2:Y:S04]  /*6a3d0*/  LDL.LU R34, [R1+0x9c4] ;  /* 0x0009c40001227983 */ /* 0x000ea80000300800 */
[----:B------:R-:W2:Y:S01]  /*6a3e0*/  LDL.LU R35, [R1+0x9cc] ;  /* 0x0009cc0001237983 */ /* 0x000ea20000300800 */
[----:B------:R-:W-:-:S03]  /*6a3f0*/  NOP ;  /* 0x0000000000007918 */ /* 0x000fc60000000000 */
[----:B---3--:R-:W-:Y:S01]  /*6a400*/  STL [R1+0x364], R25 ;  /* 0x0003641901007387 */ /* 0x008fe20000100800 */
[----:B------:R-:W-:-:S03]  /*6a410*/  IMAD.MOV.U32 R2, RZ, RZ, R24 ;  /* 0x000000ffff027224 */ /* 0x000fc600078e0018 */
[----:B------:R-:W-:Y:S04]  /*6a420*/  STL.64 [R1+0x368], R26 ;  /* 0x0003681a01007387 */ /* 0x000fe80000100a00 */
[----:B------:R-:W3:Y:S04]  /*6a430*/  LDL.LU R36, [R1+0x350] ;  /* 0x0003500001247983 */ /* 0x000ee80000300800 */
[----:B------:R-:W3:Y:S04]  /*6a440*/  LDL.LU R37, [R1+0x358] ;  /* 0x0003580001257983 */ /* 0x000ee80000300800 */
[----:B--2---:R-:W-:Y:S01]  /*6a450*/  STSM.16.M88.4 [R0], R32 ;  /* 0x0000002000007844 */ /* 0x004fe20000000200 */
[----:B------:R-:W-:-:S03]  /*6a460*/  NOP ;  /* 0x0000000000007918 */ /* 0x000fc60000000000 */
[----:B------:R-:W2:Y:S01]  /*6a470*/  LDS.128 R24, [R0] ;  /* 0x0000000000187984 */ /* 0x000ea20000000c00 */
[----:B------:R-:W-:-:S03]  /*6a480*/  NOP ;  /* 0x0000000000007918 */ /* 0x000fc60000000000 */
[----:B--2---:R-:W-:Y:S04]  /*6a490*/  STL.64 [R1+0x140], R24 ;  /* 0x0001401801007387 */ /* 0x004fe80000100a00 */
[----:B------:R-:W-:Y:S04]  /*6a4a0*/  STL [R1+0x14c], R27 ;  /* 0x00014c1b01007387 */ /* 0x000fe80000100800 */
[----:B------:R-:W2:Y:S04]  /*6a4b0*/  LDL.LU R32, [R1+0x1010] ;  /* 0x0010100001207983 */ /* 0x000ea80000300800 */
[----:B------:R-:W2:Y:S04]  /*6a4c0*/  LDL.LU R33, [R1+0x1018] ;  /* 0x0010180001217983 */ /* 0x000ea80000300800 */
[----:B------:R-:W2:Y:S04]  /*6a4d0*/  LDL.LU R34, [R1+0x150] ;  /* 0x0001500001227983 */ /* 0x000ea80000300800 */
[----:B------:R-:W2:Y:S01]  /*6a4e0*/  LDL.LU R35, [R1+0x158] ;  /* 0x0001580001237983 */ /* 0x000ea20000300800 */
[----:B------:R-:W-:-:S03]  /*6a4f0*/  IMAD.MOV.U32 R3, RZ, RZ, R26 ;  /* 0x000000ffff037224 */ /* 0x000fc600078e001a */
[----:B---3--:R-:W-:Y:S01]  /*6a500*/  STSM.16.M88.4 [R0], R36 ;  /* 0x0000002400007844 */ /* 0x008fe20000000200 */
[----:B------:R-:W-:-:S03]  /*6a510*/  NOP ;  /* 0x0000000000007918 */ /* 0x000fc60000000000 */
[----:B------:R-:W3:Y:S01]  /*6a520*/  LDS.128 R24, [R0] ;  /* 0x0000000000187984 */ /* 0x000ee20000000c00 */
        /* <DEDUP_REMOVED lines=23> */
[----:B------:R-:W3:Y:S04]  /*6a6a0*/  LDL.LU R36, [R1+0x354] ;  /* 0x0003540001247983 */ /* 0x000ee80000300800 */
[----:B------:R-:W3:Y:S04]  /*6a6b0*/  LDL.LU R37, [R1+0x35c] ;  /* 0x00035c0001257983 */ /* 0x000ee80000300800 */
[----:B--2---:R-:W-:Y:S01]  /*6a6c0*/  STSM.16.M88.4 [R0], R32 ;  /* 0x0000002000007844 */ /* 0x004fe20000000200 */
[----:B------:R-:W-:-:S03]  /*6a6d0*/  NOP ;  /* 0x0000000000007918 */ /* 0x000fc60000000000 */
[----:B------:R-:W2:Y:S04]  /*6a6e0*/  LDS.128 R24, [R0] ;  /* 0x0000000000187984 */ /* 0x000ea80000000c00 */
[----:B--2---:R-:W-:Y:S04]  /*6a6f0*/  STL.64 [R1+0xc80], R24 ;  /* 0x000c801801007387 */ /* 0x004fe80000100a00 */
[----:B------:R-:W-:Y:S01]  /*6a700*/  STL.64 [R1+0xc88], R26 ;  /* 0x000c881a01007387 */ /* 0x000fe20000100a00 */
[----:B------:R-:W-:Y:S01]  /*6a710*/  IMAD.MOV.U32 R38, RZ, RZ, R209 ;  /* 0x000000ffff267224 */ /* 0x000fe200078e00d1 */
[----:B------:R-:W-:-:S02]  /*6a720*/  NOP ;  /* 0x0000000000007918 */ /* 0x000fc40000000000 */
[----:B------:R-:W2:Y:S04]  /*6a730*/  LDL.LU R32, [R1+0x1014] ;  /* 0x0010140001207983 */ /* 0x000ea80000300800 */
[----:B------:R-:W2:Y:S04]  /*6a740*/  LDL.LU R33, [R1+0x101c] ;  /* 0x00101c0001217983 */ /* 0x000ea80000300800 */
[----:B------:R-:W2:Y:S04]  /*6a750*/  LDL.LU R34, [R1+0x154] ;  /* 0x0001540001227983 */ /* 0x000ea80000300800 */
[----:B------:R-:W2:Y:S01]  /*6a760*/  LDL.LU R35, [R1+0x15c] ;  /* 0x00015c0001237983 */ /* 0x000ea20000300800 */
[----:B------:R-:W-:-:S05]  /*6a770*/  IMAD.MOV.U32 R39, RZ, RZ, R211 ;  /* 0x000000ffff277224 */ /* 0x000fca00078e00d3 */
        /* <DEDUP_REMOVED lines=273> */
[----:B------:R-:W-:Y:S01]  /*6b890*/  MOV R38, R192 ;  /* 0x000000c000267202 */ /* 0x000fe20000000f00 */
[----:B------:R-:W-:Y:S01]  /*6b8a0*/  IMAD.MOV.U32 R39, RZ, RZ, R194 ;  /* 0x000000ffff277224 */ /* 0x000fe200078e00c2 */
[----:B------:R-:W-:Y:S01]  /*6b8b0*/  NOP ;  /* 0x0000000000007918 */ /* 0x000fe20000000000 */
[----:B------:R-:W2:Y:S04]  /*6b8c0*/  LDL.LU R32, [R1+0xfd0] ;  /* 0x000fd00001207983 */ /* 0x000ea80000300800 */
[----:B------:R-:W2:Y:S04]  /*6b8d0*/  LDL.LU R33, [R1+0xfd8] ;  /* 0x000fd80001217983 */ /* 0x000ea80000300800 */
[----:B------:R-:W2:Y:S04]  /*6b8e0*/  LDL.LU R34, [R1+0x190] ;  /* 0x0001900001227983 */ /* 0x000ea80000300800 */
[----:B------:R-:W2:Y:S04]  /*6b8f0*/  LDL.LU R35, [R1+0x198] ;  /* 0x0001980001237983 */ /* 0x000ea80000300800 */
        /* <DEDUP_REMOVED lines=312> */
[----:B------:R-:W-:Y:S04]  /*6cc80*/  STL [R1+0x2e8], R26 ;  /* 0x0002e81a01007387 */ /* 0x000fe80000100800 */
[----:B------:R-:W2:Y:S04]  /*6cc90*/  LDL.LU R32, [R1+0xf90] ;  /* 0x000f900001207983 */ /* 0x000ea80000300800 */
[----:B------:R-:W2:Y:S04]  /*6cca0*/  LDL.LU R33, [R1+0xf98] ;  /* 0x000f980001217983 */ /* 0x000ea80000300800 */
[----:B------:R-:W2:Y:S04]  /*6ccb0*/  LDL.LU R34, [R1+0x210] ;  /* 0x0002100001227983 */ /* 0x000ea80000300800 */
[----:B------:R-:W2:Y:S01]  /*6ccc0*/  LDL.LU R35, [R1+0x218] ;  /* 0x0002180001237983 */ /* 0x000ea20000300800 */
[----:B------:R-:W-:Y:S01]  /*6ccd0*/  IMAD.MOV.U32 R38, RZ, RZ, R172 ;  /* 0x000000ffff267224 */ /* 0x000fe200078e00ac */
[----:B------:R-:W-:Y:S01]  /*6cce0*/  NOP ;  /* 0x0000000000007918 */ /* 0x000fe20000000000 */
[----:B------:R-:W-:-:S02]  /*6ccf0*/  IMAD.MOV.U32 R39, RZ, RZ, R174 ;  /* 0x000000ffff277224 */ /* 0x000fc400078e00ae */
        /* <DEDUP_REMOVED lines=112> */
[----:B--2---:R-:W-:Y:S04]  /*6d400*/  STL.64 [R1], R24 ;  /* 0x0000001801007387 */ /* 0x004fe80000100a00 */
[----:B------:R-:W-:Y:S04]  /*6d410*/  STL.64 [R1+0x8], R26 ;  /* 0x0000081a01007387 */ /* 0x000fe80000100a00 */
[----:B------:R-:W2:Y:S04]  /*6d420*/  LDL.LU R32, [R1+0xf84] ;  /* 0x000f840001207983 */ /* 0x000ea80000300800 */
[----:B------:R-:W2:Y:S04]  /*6d430*/  LDL.LU R33, [R1+0xf8c] ;  /* 0x000f8c0001217983 */ /* 0x000ea80000300800 */
[----:B------:R-:W2:Y:S04]  /*6d440*/  LDL.LU R34, [R1+0x224] ;  /* 0x0002240001227983 */ /* 0x000ea80000300800 */
[----:B------:R-:W2:Y:S01]  /*6d450*/  LDL.LU R35, [R1+0x22c] ;  /* 0x00022c0001237983 */ /* 0x000ea20000300800 */
[----:B------:R-:W-:Y:S01]  /*6d460*/  IMAD.MOV.U32 R38, RZ, RZ, R169 ;  /* 0x000000ffff267224 */ /* 0x000fe200078e00a9 */
[----:B------:R-:W-:Y:S01]  /*6d470*/  NOP ;  /* 0x0000000000007918 */ /* 0x000fe20000000000 */
[----:B------:R-:W-:-:S05]  /*6d480*/  IMAD.MOV.U32 R39, RZ, RZ, R171 ;  /* 0x000000ffff277224 */ /* 0x000fca00078e00ab */
[----:B---3--:R-:W-:Y:S01]  /*6d490*/  STSM.16.M88.4 [R0], R36 ;  /* 0x0000002400007844 */ /* 0x008fe20000000200 */
[----:B------:R-:W-:-:S03]  /*6d4a0*/  NOP ;  /* 0x0000000000007918 */ /* 0x000fc60000000000 */
[----:B------:R-:W3:Y:S01]  /*6d4b0*/  LDS.128 R248, [R0] ;  /* 0x0000000000f87984 */ /* 0x000ee20000000c00 */
[----:B------:R-:W-:-:S03]  /*6d4c0*/  NOP ;  /* 0x0000000000007918 */ /* 0x000fc60000000000 */
[----:B--2---:R2:W-:Y:S01]  /*6d4d0*/  STSM.16.M88.4 [R0], R32 ;  /* 0x0000002000007844 */ /* 0x0045e20000000200 */
[----:B------:R-:W-:-:S03]  /*6d4e0*/  NOP ;  /* 0x0000000000007918 */ /* 0x000fc60000000000 */
[----:B------:R-:W4:Y:S04]  /*6d4f0*/  LDS.128 R244, [R0] ;  /* 0x0000000000f47984 */ /* 0x000f280000000c00 */
[----:B--2---:R-:W2:Y:S04]  /*6d500*/  LDL.LU R32, [R1+0x1144] ;  /* 0x0011440001207983 */ /* 0x004ea80000300800 */
[----:B------:R-:W2:Y:S04]  /*6d510*/  LDL.LU R33, [R1+0x114c] ;  /* 0x00114c0001217983 */ /* 0x000ea80000300800 */
[----:B------:R-:W2:Y:S04]  /*6d520*/  LDL.LU R34, [R1+0x6f4] ;  /* 0x0006f40001227983 */ /* 0x000ea80000300800 */
[----:B------:R-:W2:Y:S01]  /*6d530*/  LDL.LU R35, [R1+0x6fc] ;  /* 0x0006fc0001237983 */ /* 0x000ea20000300800 */
[----:B------:R-:W-:-:S03]  /*6d540*/  NOP ;  /* 0x0000000000007918 */ /* 0x000fc60000000000 */
[----:B--2---:R2:W-:Y:S01]  /*6d550*/  STSM.16.M88.4 [R0], R32 ;  /* 0x0000002000007844 */ /* 0x0045e20000000200 */
[----:B------:R-:W-:-:S03]  /*6d560*/  NOP ;  /* 0x0000000000007918 */ /* 0x000fc60000000000 */
[----:B------:R-:W1:Y:S04]  /*6d570*/  LDS.128 R240, [R0] ;  /* 0x0000000000f07984 */ /* 0x000e680000000c00 */
[----:B--2---:R-:W2:Y:S04]  /*6d580*/  LDL.LU R32, [R1+0x1324] ;  /* 0x0013240001207983 */ /* 0x004ea80000300800 */
[----:B------:R-:W2:Y:S04]  /*6d590*/  LDL.LU R33, [R1+0x132c] ;  /* 0x00132c0001217983 */ /* 0x000ea80000300800 */
[----:B------:R-:W2:Y:S04]  /*6d5a0*/  LDL.LU R34, [R1+0x924] ;  /* 0x0009240001227983 */ /* 0x000ea80000300800 */
[----:B------:R-:W2:Y:S01]  /*6d5b0*/  LDL.LU R35, [R1+0x92c] ;  /* 0x00092c0001237983 */ /* 0x000ea20000300800 */
[----:B------:R-:W-:-:S03]  /*6d5c0*/  NOP ;  /* 0x0000000000007918 */ /* 0x000fc60000000000 */
[----:B------:R-:W3:Y:S04]  /*6d5d0*/  LDL.LU R36, [R1+0x2b0] ;  /* 0x0002b00001247983 */ /* 0x000ee80000300800 */
[----:B------:R-:W3:Y:S04]  /*6d5e0*/  LDL.LU R37, [R1+0x2b8] ;  /* 0x0002b80001257983 */ /* 0x000ee80000300800 */
[----:B--2---:R2:W-:Y:S01]  /*6d5f0*/  STSM.16.M88.4 [R0], R32 ;  /* 0x0000002000007844 */ /* 0x0045e20000000200 */
[----:B------:R-:W-:Y:S01]  /*6d600*/  IMAD.MOV.U32 R38, RZ, RZ, R164 ;  /* 0x000000ffff267224 */ /* 0x000fe200078e00a4 */
[----:B------:R-:W-:Y:S01]  /*6d610*/  NOP ;  /* 0x0000000000007918 */ /* 0x000fe20000000000 */
[----:B------:R-:W-:Y:S01]  /*6d620*/  IMAD.MOV.U32 R39, RZ, RZ, R166 ;  /* 0x000000ffff277224 */ /* 0x000fe200078e00a6 */
[----:B------:R-:W1:Y:S01]  /*6d630*/  LDS.128 R236, [R0] ;  /* 0x0000000000ec7984 */ /* 0x000e620000000c00 */
[----:B------:R-:W-:-:S03]  /*6d640*/  NOP ;  /* 0x0000000000007918 */ /* 0x000fc60000000000 */
[----:B--2---:R-:W2:Y:S04]  /*6d650*/  LDL.LU R32, [R1+0xf70] ;  /* 0x000f700001207983 */ /* 0x004ea80000300800 */
[----:B------:R-:W2:Y:S04]  /*6d660*/  LDL.LU R33, [R1+0xf78] ;  /* 0x000f780001217983 */ /* 0x000ea80000300800 */
[----:B------:R-:W2:Y:S04]  /*6d670*/  LDL.LU R34, [R1+0x230] ;  /* 0x0002300001227983 */ /* 0x000ea80000300800 */
[----:B------:R-:W2:Y:S04]  /*6d680*/  LDL.LU R35, [R1+0x238] ;  /* 0x0002380001237983 */ /* 0x000ea80000300800 */
[----:B---3--:R-:W-:Y:S01]  /*6d690*/  STSM.16.M88.4 [R0], R36 ;  /* 0x0000002400007844 */ /* 0x008fe20000000200 */
[----:B------:R-:W-:-:S03]  /*6d6a0*/  NOP ;  /* 0x0000000000007918 */ /* 0x000fc60000000000 */
[----:B------:R-:W3:Y:S01]  /*6d6b0*/  LDS.128 R232, [R0] ;  /* 0x0000000000e87984 */ /* 0x000ee20000000c00 */
        /* <DEDUP_REMOVED lines=85> */
[----:B------:R-:W2:Y:S01]  /*6dc10*/  LDL.LU R33, [R1+0x2ac] ;  /* 0x0002ac0001217983 */ /* 0x000ea20000300800 */
[----:B------:R-:W-:Y:S02]  /*6dc20*/  IMAD.MOV.U32 R34, RZ, RZ, R161 ;  /* 0x000000ffff227224 */ /* 0x000fe400078e00a1 */
[----:B------:R-:W-:Y:S01]  /*6dc30*/  IMAD.MOV.U32 R35, RZ, RZ, R163 ;  /* 0x000000ffff237224 */ /* 0x000fe200078e00a3 */
[----:B------:R-:W-:-:S04]  /*6dc40*/  NOP ;  /* 0x0000000000007918 */ /* 0x000fc80000000000 */
        /* <DEDUP_REMOVED lines=58> */
[----:B--2---:R2:W-:Y:S04]  /*6dff0*/  STSM.16.M88.4 [R0], R32 ;  /* 0x0000002000007844 */ /* 0x0045e80000000200 */
[----:B--2---:R-:W2:Y:S04]  /*6e000*/  LDL.LU R32, [R1+0x1e4] ;  /* 0x0001e40001207983 */ /* 0x004ea80000300800 */
[----:B------:R-:W2:Y:S04]  /*6e010*/  LDL.LU R33, [R1+0x1ec] ;  /* 0x0001ec0001217983 */ /* 0x000ea80000300800 */
[----:B------:R-:W2:Y:S04]  /*6e020*/  LDL.LU R34, [R1+0x254] ;  /* 0x0002540001227983 */ /* 0x000ea80000300800 */
[----:B------:R-:W2:Y:S01]  /*6e030*/  LDL.LU R35, [R1+0x25c] ;  /* 0x00025c0001237983 */ /* 0x000ea20000300800 */
[----:B------:R-:W-:Y:S01]  /*6e040*/  IMAD.MOV.U32 R38, RZ, RZ, R157 ;  /* 0x000000ffff267224 */ /* 0x000fe200078e009d */
[----:B------:R-:W-:Y:S01]  /*6e050*/  NOP ;  /* 0x0000000000007918 */ /* 0x000fe20000000000 */
[----:B------:R-:W-:-:S02]  /*6e060*/  IMAD.MOV.U32 R39, RZ, RZ, R159 ;  /* 0x000000ffff277224 */ /* 0x000fc400078e009f */
[----:B------:R-:W1:Y:S01]  /*6e070*/  LDS.128 R156, [R0] ;  /* 0x00000000009c7984 */ /* 0x000e620000000c00 */
[----:B------:R-:W-:-:S03]  /*6e080*/  NOP ;  /* 0x0000000000007918 */ /* 0x000fc60000000000 */
        /* <DEDUP_REMOVED lines=14> */
[----:B------:R-:W3:Y:S04]  /*6e170*/  LDL.LU R38, [R1+0xa24] ;  /* 0x000a240001267983 */ /* 0x000ee80000300800 */
[----:B------:R-:W3:Y:S04]  /*6e180*/  LDL.LU R39, [R1+0xa2c] ;  /* 0x000a2c0001277983 */ /* 0x000ee80000300800 */
[----:B------:R-:W3:Y:S04]  /*6e190*/  LDL.LU R44, [R1+0x280] ;  /* 0x00028000012c7983 */ /* 0x000ee80000300800 */
[----:B------:R-:W3:Y:S04]  /*6e1a0*/  LDL.LU R45, [R1+0x288] ;  /* 0x00028800012d7983 */ /* 0x000ee80000300800 */
[----:B--2---:R2:W-:Y:S01]  /*6e1b0*/  STSM.16.M88.4 [R0], R32 ;  /* 0x0000002000007844 */ /* 0x0045e20000000200 */
[----:B------:R-:W-:-:S03]  /*6e1c0*/  NOP ;  /* 0x0000000000007918 */ /* 0x000fc60000000000 */
        /* <DEDUP_REMOVED lines=10> */
[----:B------:R-:W-:Y:S01]  /*6e270*/  STSM.16.M88.4 [R0], R44 ;  /* 0x0000002c00007844 */ /* 0x000fe20000000200 */
[----:B------:R-:W-:-:S03]  /*6e280*/  NOP ;  /* 0x0000000000007918 */ /* 0x000fc60000000000 */
[----:B------:R-:W1:Y:S01]  /*6e290*/  LDS.128 R116, [R0] ;  /* 0x0000000000747984 */ /* 0x000e620000000c00 */
        /* <DEDUP_REMOVED lines=23> */
[----:B--2---:R-:W-:Y:S01]  /*6e410*/  STSM.16.M88.4 [R0], R32 ;  /* 0x0000002000007844 */ /* 0x004fe20000000200 */
[----:B------:R-:W-:-:S03]  /*6e420*/  NOP ;  /* 0x0000000000007918 */ /* 0x000fc60000000000 */
[----:B------:R-:W2:Y:S01]  /*6e430*/  LDS.128 R32, [R0] ;  /* 0x0000000000207984 */ /* 0x000ea20000000c00 */
[----:B------:R-:W-:-:S03]  /*6e440*/  NOP ;  /* 0x0000000000007918 */ /* 0x000fc60000000000 */
[----:B---3--:R-:W-:Y:S01]  /*6e450*/  STSM.16.M88.4 [R0], R44 ;  /* 0x0000002c00007844 */ /* 0x008fe20000000200 */
[----:B------:R-:W-:-:S03]  /*6e460*/  NOP ;  /* 0x0000000000007918 */ /* 0x000fc60000000000 */
[----:B------:R-:W3:Y:S01]  /*6e470*/  LDS.128 R44, [R0] ;  /* 0x00000000002c7984 */ /* 0x000ee20000000c00 */
[----:B------:R-:W-:-:S03]  /*6e480*/  NOP ;  /* 0x0000000000007918 */ /* 0x000fc60000000000 */
[----:B----4-:R-:W-:Y:S01]  /*6e490*/  STSM.16.M88.4 [R0], R48 ;  /* 0x0000003000007844 */ /* 0x010fe20000000200 */
[----:B------:R-:W-:-:S03]  /*6e4a0*/  NOP ;  /* 0x0000000000007918 */ /* 0x000fc60000000000 */
[----:B------:R-:W4:Y:S01]  /*6e4b0*/  LDS.128 R48, [R0] ;  /* 0x0000000000307984 */ /* 0x000f220000000c00 */
[----:B------:R-:W-:-:S03]  /*6e4c0*/  NOP ;  /* 0x0000000000007918 */ /* 0x000fc60000000000 */
[----:B------:R-:W-:Y:S01]  /*6e4d0*/  STSM.16.M88.4 [R0], R52 ;  /* 0x0000003400007844 */ /* 0x000fe20000000200 */
[----:B------:R-:W-:-:S03]  /*6e4e0*/  NOP ;  /* 0x0000000000007918 */ /* 0x000fc60000000000 */
[----:B------:R-:W1:Y:S01]  /*6e4f0*/  LDS.128 R52, [R0] ;  /* 0x0000000000347984 */ /* 0x000e620000000c00 */
[----:B------:R-:W-:-:S03]  /*6e500*/  NOP ;  /* 0x0000000000007918 */ /* 0x000fc60000000000 */
[----:B------:R2:W-:Y:S01]  /*6e510*/  STSM.16.M88.4 [R0], R56 ;  /* 0x0000003800007844 */ /* 0x0005e20000000200 */
        /* <DEDUP_REMOVED lines=93> */
[----:B--2---:R-:W-:Y:S01]  /*6eaf0*/  STSM.16.M88.4 [R0], R88 ;  /* 0x0000005800007844 */ /* 0x004fe20000000200 */
[----:B------:R-:W-:-:S03]  /*6eb00*/  NOP ;  /* 0x0000000000007918 */ /* 0x000fc60000000000 */
[----:B------:R-:W2:Y:S01]  /*6eb10*/  LDS.128 R88, [R0] ;  /* 0x0000000000587984 */ /* 0x000ea20000000c00 */
[----:B------:R-:W-:-:S03]  /*6eb20*/  NOP ;  /* 0x0000000000007918 */ /* 0x000fc60000000000 */
[----:B---3--:R3:W-:Y:S01]  /*6eb30*/  STSM.16.M88.4 [R0], R108 ;  /* 0x0000006c00007844 */ /* 0x0087e20000000200 */
[----:B------:R-:W-:-:S03]  /*6eb40*/  NOP ;  /* 0x0000000000007918 */ /* 0x000fc60000000000 */
[----:B------:R-:W1:Y:S04]  /*6eb50*/  LDS.128 R112, [R0] ;  /* 0x0000000000707984 */ /* 0x000e680000000c00 */
[----:B---3--:R-:W3:Y:S04]  /*6eb60*/  LDL.LU R108, [R1+0x264] ;  /* 0x00026400016c7983 */ /* 0x008ee80000300800 */
[----:B------:R-:W3:Y:S01]  /*6eb70*/  LDL.LU R109, [R1+0x26c] ;  /* 0x00026c00016d7983 */ /* 0x000ee20000300800 */
[----:B------:R-:W-:Y:S02]  /*6eb80*/  IMAD.MOV.U32 R110, RZ, RZ, R145 ;  /* 0x000000ffff6e7224 */ /* 0x000fe400078e0091 */
[----:B------:R-:W-:Y:S01]  /*6eb90*/  IMAD.MOV.U32 R111, RZ, RZ, R147 ;  /* 0x000000ffff6f7224 */ /* 0x000fe200078e0093 */
[----:B------:R-:W-:-:S04]  /*6eba0*/  NOP ;  /* 0x0000000000007918 */ /* 0x000fc80000000000 */
[----:B---3--:R3:W-:Y:S01]  /*6ebb0*/  STSM.16.M88.4 [R0], R108 ;  /* 0x0000006c00007844 */ /* 0x0087e20000000200 */
[----:B------:R-:W-:-:S03]  /*6ebc0*/  NOP ;  /* 0x0000000000007918 */ /* 0x000fc60000000000 */
[----:B------:R-:W1:Y:S04]  /*6ebd0*/  LDS.128 R120, [R0] ;  /* 0x0000000000787984 */ /* 0x000e680000000c00 */
[----:B---3--:R-:W3:Y:S04]  /*6ebe0*/  LDL.LU R108, [R1+0x1b4] ;  /* 0x0001b400016c7983 */ /* 0x008ee80000300800 */
[----:B------:R-:W3:Y:S04]  /*6ebf0*/  LDL.LU R109, [R1+0x1bc] ;  /* 0x0001bc00016d7983 */ /* 0x000ee80000300800 */
[----:B------:R-:W3:Y:S04]  /*6ec00*/  LDL.LU R110, [R1+0x4f4] ;  /* 0x0004f400016e7983 */ /* 0x000ee80000300800 */
[----:B------:R-:W3:Y:S01]  /*6ec10*/  LDL.LU R111, [R1+0x4fc] ;  /* 0x0004fc00016f7983 */ /* 0x000ee20000300800 */
[----:B------:R-:W-:-:S03]  /*6ec20*/  NOP ;  /* 0x0000000000007918 */ /* 0x000fc60000000000 */
[----:B------:R-:W2:Y:S04]  /*6ec30*/  LDL.LU R147, [R1+0x460] ;  /* 0x0004600001937983 */ /* 0x000ea80000300800 */
[----:B---3--:R3:W-:Y:S01]  /*6ec40*/  STSM.16.M88.4 [R0], R108 ;  /* 0x0000006c00007844 */ /* 0x0087e20000000200 */
[----:B------:R-:W-:-:S03]  /*6ec50*/  NOP ;  /* 0x0000000000007918 */ /* 0x000fc60000000000 */
[----:B------:R-:W1:Y:S04]  /*6ec60*/  LDS.128 R128, [R0] ;  /* 0x0000000000807984 */ /* 0x000e680000000c00 */
[----:B---3--:R-:W3:Y:S04]  /*6ec70*/  LDL.LU R108, [R1+0x654] ;  /* 0x00065400016c7983 */ /* 0x008ee80000300800 */
[----:B------:R-:W3:Y:S04]  /*6ec80*/  LDL.LU R109, [R1+0x65c] ;  /* 0x00065c00016d7983 */ /* 0x000ee80000300800 */
[----:B------:R-:W2:Y:S04]  /*6ec90*/  LDL.LU R145, [R1+0x450] ;  /* 0x0004500001917983 */ /* 0x000ea80000300800 */
[----:B------:R-:W3:Y:S04]  /*6eca0*/  LDL.LU R110, [R1+0x744] ;  /* 0x00074400016e7983 */ /* 0x000ee80000300800 */
[----:B------:R-:W3:Y:S01]  /*6ecb0*/  LDL.LU R111, [R1+0x74c] ;  /* 0x00074c00016f7983 */ /* 0x000ee20000300800 */
[----:B------:R-:W-:-:S03]  /*6ecc0*/  NOP ;  /* 0x0000000000007918 */ /* 0x000fc60000000000 */
[----:B------:R-:W2:Y:S04]  /*6ecd0*/  LDL.LU R146, [R1+0x430] ;  /* 0x0004300001927983 */ /* 0x000ea80000300800 */
[----:B------:R-:W2:Y:S04]  /*6ece0*/  LDL.LU R144, [R1+0x410] ;  /* 0x0004100001907983 */ /* 0x000ea80000300800 */
[----:B------:R-:W2:Y:S04]  /*6ecf0*/  LDL.LU R143, [R1+0x3f0] ;  /* 0x0003f000018f7983 */ /* 0x000ea80000300800 */
[----:B------:R-:W2:Y:S04]  /*6ed00*/  LDL.LU R141, [R1+0x3d0] ;  /* 0x0003d000018d7983 */ /* 0x000ea80000300800 */
[----:B------:R-:W2:Y:S04]  /*6ed10*/  LDL.LU R142, [R1+0x3b0] ;  /* 0x0003b000018e7983 */ /* 0x000ea80000300800 */
[----:B------:R-:W2:Y:S04]  /*6ed20*/  LDL.LU R140, [R1+0x17c8] ;  /* 0x0017c800018c7983 */ /* 0x000ea80000300800 */
[----:B------:R-:W2:Y:S04]  /*6ed30*/  LDL.LU R25, [R1+0x17c4] ;  /* 0x0017c40001197983 */ /* 0x000ea80000300800 */
[----:B---3--:R3:W-:Y:S01]  /*6ed40*/  STSM.16.M88.4 [R0], R108 ;  /* 0x0000006c00007844 */ /* 0x0087e20000000200 */
[----:B------:R-:W-:-:S03]  /*6ed50*/  NOP ;  /* 0x0000000000007918 */ /* 0x000fc60000000000 */
[----:B------:R-:W1:Y:S04]  /*6ed60*/  LDS.128 R136, [R0] ;  /* 0x0000000000887984 */ /* 0x000e680000000c00 */
[----:B---3--:R-:W3:Y:S04]  /*6ed70*/  LDL.LU R108, [R1+0x11f4] ;  /* 0x0011f400016c7983 */ /* 0x008ee80000300800 */
[----:B------:R-:W3:Y:S04]  /*6ed80*/  LDL.LU R109, [R1+0x11fc] ;  /* 0x0011fc00016d7983 */ /* 0x000ee80000300800 */
[----:B------:R-:W2:Y:S04]  /*6ed90*/  LDL.LU R29, [R1+0x390] ;  /* 0x00039000011d7983 */ /* 0x000ea80000300800 */
[----:B------:R-:W2:Y:S04]  /*6eda0*/  LDL.LU R28, [R1+0x464] ;  /* 0x00046400011c7983 */ /* 0x000ea80000300800 */
[----:B------:R-:W3:Y:S04]  /*6edb0*/  LDL.LU R110, [R1+0xa44] ;  /* 0x000a4400016e7983 */ /* 0x000ee80000300800 */
[----:B------:R-:W3:Y:S01]  /*6edc0*/  LDL.LU R111, [R1+0xa4c] ;  /* 0x000a4c00016f7983 */ /* 0x000ee20000300800 */
[----:B------:R-:W-:-:S03]  /*6edd0*/  NOP ;  /* 0x0000000000007918 */ /* 0x000fc60000000000 */
[----:B------:R-:W2:Y:S04]  /*6ede0*/  LDL.LU R27, [R1+0x454] ;  /* 0x00045400011b7983 */ /* 0x000ea80000300800 */
[----:B------:R-:W4:Y:S04]  /*6edf0*/  LDL.LU R26, [R1+0x434] ;  /* 0x00043400011a7983 */ /* 0x000f280000300800 */
[----:B------:R-:W4:Y:S04]  /*6ee00*/  LDL.LU R24, [R1+0x414] ;  /* 0x0004140001187983 */ /* 0x000f280000300800 */
[----:B---3--:R-:W-:Y:S01]  /*6ee10*/  STSM.16.M88.4 [R0], R108 ;  /* 0x0000006c00007844 */ /* 0x008fe20000000200 */
[----:B------:R-:W-:-:S03]  /*6ee20*/  NOP ;  /* 0x0000000000007918 */ /* 0x000fc60000000000 */
[----:B--2---:R2:W-:Y:S01]  /*6ee30*/  @P6 STG.E desc[UR74][R42.64], R147 ;  /* 0x000000932a006986 */ /* 0x0045e2000c10194a */
[----:B------:R-:W-:Y:S01]  /*6ee40*/  LOP3.LUT P6, RZ, R30, 0x400000, RZ, 0xc0, !PT ;  /* 0x004000001eff7812 */ /* 0x000fe200078cc0ff */
[----:B--2---:R-:W-:-:S12]  /*6ee50*/  IMAD.WIDE R42, R23, 0x4, R16 ;  /* 0x00000004172a7825 */ /* 0x004fd800078e0210 */
[----:B------:R2:W-:Y:S01]  /*6ee60*/  @P6 STG.E desc[UR74][R42.64], R145 ;  /* 0x000000912a006986 */ /* 0x0005e2000c10194a */
[----:B------:R-:W-:Y:S01]  /*6ee70*/  LOP3.LUT P6, RZ, R30, 0x200000, RZ, 0xc0, !PT ;  /* 0x002000001eff7812 */ /* 0x000fe200078cc0ff */
[----:B--2---:R-:W-:-:S12]  /*6ee80*/  IMAD.WIDE R42, R23, 0x4, R14 ;  /* 0x00000004172a7825 */ /* 0x004fd800078e020e */
[----:B------:R2:W-:Y:S01]  /*6ee90*/  @P6 STG.E desc[UR74][R42.64], R146 ;  /* 0x000000922a006986 */ /* 0x0005e2000c10194a */
[C---:B------:R-:W-:Y:S01]  /*6eea0*/  LOP3.LUT P6, RZ, R30.reuse, 0x100000, RZ, 0xc0, !PT ;  /* 0x001000001eff7812 */ /* 0x040fe200078cc0ff */
[----:B--2---:R-:W-:Y:S02]  /*6eeb0*/  IMAD.WIDE R42, R23, 0x4, R12 ;  /* 0x00000004172a7825 */ /* 0x004fe400078e020c */
[----:B------:R-:W2:Y:S10]  /*6eec0*/  LDL.LU R23, [R1+0x243c] ;  /* 0x00243c0001177983 */ /* 0x000eb40000300800 */
[----:B------:R3:W-:Y:S01]  /*6eed0*/  @P6 STG.E desc[UR74][R42.64], R144 ;  /* 0x000000902a006986 */ /* 0x0007e2000c10194a */
[----:B------:R-:W-:Y:S01]  /*6eee0*/  LOP3.LUT P6, RZ, R30, 0x80000, RZ, 0xc0, !PT ;  /* 0x000800001eff7812 */ /* 0x000fe200078cc0ff */
[----:B---3--:R-:W-:-:S12]  /*6eef0*/  IMAD.WIDE R42, R140, 0x4, R18 ;  /* 0x000000048c2a7825 */ /* 0x008fd800078e0212 */
[----:B------:R3:W-:Y:S01]  /*6ef00*/  @P6 STG.E desc[UR74][R42.64], R143 ;  /* 0x0000008f2a006986 */ /* 0x0007e2000c10194a */
[----:B------:R-:W-:Y:S01]  /*6ef10*/  LOP3.LUT P6, RZ, R30, 0x40000, RZ, 0xc0, !PT ;  /* 0x000400001eff7812 */ /* 0x000fe200078cc0ff */
[----:B---3--:R-:W-:-:S12]  /*6ef20*/  IMAD.WIDE R42, R140, 0x4, R16 ;  /* 0x000000048c2a7825 */ /* 0x008fd800078e0210 */
[----:B------:R3:W-:Y:S02]  /*6ef30*/  @P6 STG.E desc[UR74][R42.64], R141 ;  /* 0x0000008d2a006986 */ /* 0x0007e4000c10194a */
[----:B---3--:R-:W-:-:S05]  /*6ef40*/  IMAD.WIDE R42, R140, 0x4, R14 ;  /* 0x000000048c2a7825 */ /* 0x008fca00078e020e */
[----:B------:R3:W-:Y:S02]  /*6ef50*/  @P5 STG.E desc[UR74][R42.64], R142 ;  /* 0x0000008e2a005986 */ /* 0x0007e4000c10194a */
[----:B---3--:R-:W-:-:S05]  /*6ef60*/  IMAD.WIDE R42, R140, 0x4, R12 ;  /* 0x000000048c2a7825 */ /* 0x008fca00078e020c */
[----:B------:R3:W-:Y:S02]  /*6ef70*/  @P4 STG.E desc[UR74][R42.64], R29 ;  /* 0x0000001d2a004986 */ /* 0x0007e4000c10194a */
[----:B---3--:R-:W-:-:S05]  /*6ef80*/  IMAD.WIDE R42, R25, 0x4, R18 ;  /* 0x00000004192a7825 */ /* 0x008fca00078e0212 */
[----:B------:R3:W-:Y:S02]  /*6ef90*/  @P3 STG.E desc[UR74][R42.64], R28 ;  /* 0x0000001c2a003986 */ /* 0x0007e4000c10194a */
[----:B---3--:R-:W-:-:S05]  /*6efa0*/  IMAD.WIDE R42, R25, 0x4, R16 ;  /* 0x00000004192a7825 */ /* 0x008fca00078e0210 */
[----:B------:R3:W-:Y:S02]  /*6efb0*/  @P2 STG.E desc[UR74][R42.64], R27 ;  /* 0x0000001b2a002986 */ /* 0x0007e4000c10194a */
[C---:B---3--:R-:W-:Y:S02]  /*6efc0*/  IMAD.WIDE R42, R25.reuse, 0x4, R14 ;  /* 0x00000004192a7825 */ /* 0x048fe400078e020e */
[----:B------:R-:W3:Y:S04]  /*6efd0*/  LDL.LU R27, [R1+0x3f4] ;  /* 0x0003f400011b7983 */ /* 0x000ee80000300800 */
[----:B----4-:R4:W-:Y:S02]  /*6efe0*/  @P1 STG.E desc[UR74][R42.64], R26 ;  /* 0x0000001a2a001986 */ /* 0x0109e4000c10194a */
[----:B----4-:R-:W-:-:S02]  /*6eff0*/  IMAD.WIDE R42, R25, 0x4, R12 ;  /* 0x00000004192a7825 */ /* 0x010fc400078e020c */
[----:B------:R-:W4:Y:S04]  /*6f000*/  LDL.LU R26, [R1+0x3d4] ;  /* 0x0003d400011a7983 */ /* 0x000f280000300800 */
[----:B------:R1:W-:Y:S04]  /*6f010*/  @P0 STG.E desc[UR74][R42.64], R24 ;  /* 0x000000182a000986 */ /* 0x0003e8000c10194a */
[----:B------:R-:W2:Y:S04]  /*6f020*/  LDL.LU R25, [R1+0x3b4] ;  /* 0x0003b40001197983 */ /* 0x000ea80000300800 */
[----:B-1----:R-:W2:Y:S04]  /*6f030*/  LDL.LU R24, [R1+0x15a0] ;  /* 0x0015a00001187983 */ /* 0x002ea80000300800 */
        /* <DEDUP_REMOVED lines=13> */
[----:B------:R-:W-:-:S02]  /*6f110*/  LOP3.LUT P3, RZ, R4, 0x40, RZ, 0xc0, !PT ;  /* 0x0000004004ff7812 */ /* 0x000fc4000786c0ff */
[C---:B------:R-:W-:Y:S02]  /*6f120*/  LOP3.LUT P2, RZ, R4.reuse, 0x100, RZ, 0xc0, !PT ;  /* 0x0000010004ff7812 */ /* 0x040fe4000784c0ff */
[----:B------:R-:W-:Y:S02]  /*6f130*/  LOP3.LUT P6, RZ, R5, 0x4, RZ, 0xc0, !PT ;  /* 0x0000000405ff7812 */ /* 0x000fe400078cc0ff */
[----:B------:R-:W-:Y:S02]  /*6f140*/  LOP3.LUT P1, RZ, R4, 0x400, RZ, 0xc0, !PT ;  /* 0x0000040004ff7812 */ /* 0x000fe4000782c0ff */
[----:B------:R-:W-:-:S09]  /*6f150*/  LOP3.LUT R30, R30, 0xfffffbff, RZ, 0xc0, !PT ;  /* 0xfffffbff1e1e7812 */ /* 0x000fd200078ec0ff */
        /* <DEDUP_REMOVED lines=17> */
[----:B------:R-:W-:Y:S02]  /*6f270*/  LOP3.LUT R30, R30, 0xfffeffff, RZ, 0xc0, !PT ;  /* 0xfffeffff1e1e7812 */ /* 0x000fe400078ec0ff */
[----:B------:R-:W-:-:S09]  /*6f280*/  LOP3.LUT P0, RZ, R4, 0x2000, RZ, 0xc0, !PT ;  /* 0x0000200004ff7812 */ /* 0x000fd2000780c0ff */
[----:B------:R-:W-:Y:S02]  /*6f290*/  @P6 LOP3.LUT R30, R30, 0x10000, RZ, 0xfc, !PT ;  /* 0x000100001e1e6812 */ /* 0x000fe400078efcff */
[----:B------:R-:W-:Y:S02]  /*6f2a0*/  LOP3.LUT P6, RZ, R4, 0x20000, RZ, 0xc0, !PT ;  /* 0x0002000004ff7812 */ /* 0x000fe400078cc0ff */
[----:B------:R-:W-:-:S11]  /*6f2b0*/  LOP3.LUT R30, R30, 0xfffdffff, RZ, 0xc0, !PT ;  /* 0xfffdffff1e1e7812 */ /* 0x000fd600078ec0ff */
[----:B------:R-:W-:Y:S02]  /*6f2c0*/  @P6 LOP3.LUT R30, R30, 0x20000, RZ, 0xfc, !PT ;  /* 0x000200001e1e6812 */ /* 0x000fe400078efcff */
[----:B------:R-:W-:Y:S01]  /*6f2d0*/  LOP3.LUT P6, RZ, R4, 0x8000, RZ, 0xc0, !PT ;  /* 0x0000800004ff7812 */ /* 0x000fe200078cc0ff */
[----:B--2---:R-:W-:-:S05]  /*6f2e0*/  IMAD.WIDE R42, R24, 0x4, R18 ;  /* 0x00000004182a7825 */ /* 0x004fca00078e0212 */
[----:B---3--:R1:W-:Y:S02]  /*6f2f0*/  @P3 STG.E desc[UR74][R42.64], R27 ;  /* 0x0000001b2a003986 */ /* 0x0083e4000c10194a */
[C---:B-1----:R-:W-:Y:S02]  /*6f300*/  IMAD.WIDE R42, R24.reuse, 0x4, R16 ;  /* 0x00000004182a7825 */ /* 0x042fe400078e0210 */
[----:B------:R-:W2:Y:S04]  /*6f310*/  LDL.LU R27, [R1+0x41c] ;  /* 0x00041c00011b7983 */ /* 0x000ea80000300800 */
[----:B----4-:R1:W-:Y:S02]  /*6f320*/  @P2 STG.E desc[UR74][R42.64], R26 ;  /* 0x0000001a2a002986 */ /* 0x0103e4000c10194a */
[----:B-1----:R-:W-:-:S02]  /*6f330*/  IMAD.WIDE R42, R24, 0x4, R14 ;  /* 0x00000004182a7825 */ /* 0x002fc400078e020e */
[----:B------:R-:W3:Y:S04]  /*6f340*/  LDL.LU R26, [R1+0x3fc] ;  /* 0x0003fc00011a7983 */ /* 0x000ee80000300800 */
[----:B------:R1:W-:Y:S04]  /*6f350*/  @P1 STG.E desc[UR74][R42.64], R25 ;  /* 0x000000192a001986 */ /* 0x0003e8000c10194a */
[----:B-1----:R-:W4:Y:S01]  /*6f360*/  LDL.LU R25, [R1+0x3dc] ;  /* 0x0003dc0001197983 */ /* 0x002f220000300800 */
[----:B------:R-:W-:-:S03]  /*6f370*/  IMAD.WIDE R42, R24, 0x4, R12 ;  /* 0x00000004182a7825 */ /* 0x000fc600078e020c */
[----:B------:R-:W4:Y:S04]  /*6f380*/  LDL.LU R24, [R1+0x3bc] ;  /* 0x0003bc0001187983 */ /* 0x000f280000300800 */
[----:B------:R1:W-:Y:S02]  /*6f390*/  @P0 STG.E desc[UR74][R42.64], R109 ;  /* 0x0000006d2a000986 */ /* 0x0003e4000c10194a */
[----:B-1----:R-:W-:-:S05]  /*6f3a0*/  IMAD.WIDE R42, R145, 0x4, R18 ;  /* 0x00000004912a7825 */ /* 0x002fca00078e0212 */
[----:B------:R1:W-:Y:S01]  /*6f3b0*/  @P6 STG.E desc[UR74][R42.64], R110 ;  /* 0x0000006e2a006986 */ /* 0x0003e2000c10194a */
[----:B------:R-:W-:Y:S01]  /*6f3c0*/  LOP3.LUT P6, RZ, R30, 0x20000, RZ, 0xc0, !PT ;  /* 0x000200001eff7812 */ /* 0x000fe200078cc0ff */
[----:B-1----:R-:W-:-:S12]  /*6f3d0*/  IMAD.WIDE R42, R145, 0x4, R16 ;  /* 0x00000004912a7825 */ /* 0x002fd800078e0210 */
        /* <DEDUP_REMOVED lines=19> */
[----:B------:R-:W-:Y:S02]  /*6f510*/  LOP3.LUT P6, RZ, R30, 0x400, RZ, 0xc0, !PT ;  /* 0x000004001eff7812 */ /* 0x000fe400078cc0ff */
[C---:B------:R-:W-:Y:S02]  /*6f520*/  LOP3.LUT P5, RZ, R5.reuse, 0x10, RZ, 0xc0, !PT ;  /* 0x0000001005ff7812 */ /* 0x040fe400078ac0ff */
[----:B------:R-:W-:Y:S01]  /*6f530*/  LOP3.LUT P4, RZ, R5, 0x20, RZ, 0xc0, !PT ;  /* 0x0000002005ff7812 */ /* 0x000fe2000788c0ff */
[----:B-1----:R-:W-:-:S08]  /*6f540*/  IMAD.WIDE R42, R40, 0x4, R18 ;  /* 0x00000004282a7825 */ /* 0x002fd000078e0212 */
[----:B------:R1:W-:Y:S02]  /*6f550*/  @P6 STG.E desc[UR74][R42.64], R140 ;  /* 0x0000008c2a006986 */ /* 0x0003e4000c10194a */
[----:B-1----:R-:W-:-:S05]  /*6f560*/  IMAD.WIDE R42, R40, 0x4, R16 ;  /* 0x00000004282a7825 */ /* 0x002fca00078e0210 */
[----:B------:R1:W-:Y:S02]  /*6f570*/  @P5 STG.E desc[UR74][R42.64], R29 ;  /* 0x0000001d2a005986 */ /* 0x0003e4000c10194a */
[----:B-1----:R-:W-:-:S05]  /*6f580*/  IMAD.WIDE R42, R40, 0x4, R14 ;  /* 0x00000004282a7825 */ /* 0x002fca00078e020e */
[----:B------:R1:W-:Y:S04]  /*6f590*/  @P4 STG.E desc[UR74][R42.64], R28 ;  /* 0x0000001c2a004986 */ /* 0x0003e8000c10194a */
[----:B-1----:R-:W4:Y:S01]  /*6f5a0*/  LDL.LU R28, [R1+0x39c] ;  /* 0x00039c00011c7983 */ /* 0x002f220000300800 */
[C---:B------:R-:W-:Y:S02]  /*6f5b0*/  LOP3.LUT P3, RZ, R5.reuse, 0x40, RZ, 0xc0, !PT ;  /* 0x0000004005ff7812 */ /* 0x040fe4000786c0ff */
[C---:B------:R-:W-:Y:S01]  /*6f5c0*/  LOP3.LUT P2, RZ, R5.reuse, 0x80, RZ, 0xc0, !PT ;  /* 0x0000008005ff7812 */ /* 0x040fe2000784c0ff */
[----:B------:R-:W-:Y:S01]  /*6f5d0*/  IMAD.WIDE R42, R40, 0x4, R12 ;  /* 0x00000004282a7825 */ /* 0x000fe200078e020c */
[C---:B------:R-:W-:Y:S02]  /*6f5e0*/  LOP3.LUT P1, RZ, R5.reuse, 0x100, RZ, 0xc0, !PT ;  /* 0x0000010005ff7812 */ /* 0x040fe4000782c0ff */
[----:B------:R-:W-:-:S07]  /*6f5f0*/  LOP3.LUT P0, RZ, R5, 0x200, RZ, 0xc0, !PT ;  /* 0x0000020005ff7812 */ /* 0x000fce000780c0ff */
[----:B--2---:R1:W-:Y:S02]  /*6f600*/  @P3 STG.E desc[UR74][R42.64], R27 ;  /* 0x0000001b2a003986 */ /* 0x0043e4000c10194a */
[C---:B-1----:R-:W-:Y:S02]  /*6f610*/  IMAD.WIDE R42, R41.reuse, 0x4, R18 ;  /* 0x00000004292a7825 */ /* 0x042fe400078e0212 */
[----:B------:R-:W2:Y:S04]  /*6f620*/  LDL.LU R27, [R1+0x4d0] ;  /* 0x0004d000011b7983 */ /* 0x000ea80000300800 */
[----:B---3--:R1:W-:Y:S02]  /*6f630*/  @P2 STG.E desc[UR74][R42.64], R26 ;  /* 0x0000001a2a002986 */ /* 0x0083e4000c10194a */
[----:B-1----:R-:W-:-:S02]  /*6f640*/  IMAD.WIDE R42, R41, 0x4, R16 ;  /* 0x00000004292a7825 */ /* 0x002fc400078e0210 */
[----:B------:R-:W3:Y:S04]  /*6f650*/  LDL.LU R26, [R1+0x4c0] ;  /* 0x0004c000011a7983 */ /* 0x000ee80000300800 */
[----:B----4-:R1:W-:Y:S02]  /*6f660*/  @P1 STG.E desc[UR74][R42.64], R25 ;  /* 0x000000192a001986 */ /* 0x0103e4000c10194a */
[C---:B-1----:R-:W-:Y:S02]  /*6f670*/  IMAD.WIDE R42, R41.reuse, 0x4, R14 ;  /* 0x00000004292a7825 */ /* 0x042fe400078e020e */
[----:B------:R-:W4:Y:S04]  /*6f680*/  LDL.LU R25, [R1+0x4b0] ;  /* 0x0004b00001197983 */ /* 0x000f280000300800 */
[----:B------:R1:W-:Y:S04]  /*6f690*/  @P0 STG.E desc[UR74][R42.64], R24 ;  /* 0x000000182a000986 */ /* 0x0003e8000c10194a */
[----:B-1----:R-:W2:Y:S01]  /*6f6a0*/  LDL.LU R24, [R1+0x13d0] ;  /* 0x0013d00001187983 */ /* 0x002ea20000300800 */
[----:B------:R-:W-:-:S03]  /*6f6b0*/  IMAD.WIDE R42, R41, 0x4, R12 ;  /* 0x00000004292a7825 */ /* 0x000fc600078e020c */
[----:B------:R-:W3:Y:S04]  /*6f6c0*/  LDL.LU R111, [R1+0x13d4] ;  /* 0x0013d400016f7983 */ /* 0x000ee80000300800 */
[----:B------:R-:W3:Y:S04]  /*6f6d0*/  LDL.LU R41, [R1+0x4a0] ;  /* 0x0004a00001297983 */ /* 0x000ee80000300800 */
[----:B------:R-:W3:Y:S01]  /*6f6e0*/  LDL.LU R108, [R1+0x480] ;  /* 0x00048000016c7983 */ /* 0x000ee20000300800 */
[----:B------:R-:W-:-:S03]  /*6f6f0*/  LOP3.LUT P3, RZ, R5, 0x400, RZ, 0xc0, !PT ;  /* 0x0000040005ff7812 */ /* 0x000fc6000786c0ff */
[----:B------:R-:W3:Y:S04]  /*6f700*/  LDL.LU R109, [R1+0x470] ;  /* 0x00047000016d7983 */ /* 0x000ee80000300800 */
[----:B------:R-:W3:Y:S01]  /*6f710*/  LDL.LU R143, [R1+0x13d8] ;  /* 0x0013d800018f7983 */ /* 0x000ee20000300800 */
[C---:B------:R-:W-:Y:S02]  /*6f720*/  LOP3.LUT P2, RZ, R5.reuse, 0x800, RZ, 0xc0, !PT ;  /* 0x0000080005ff7812 */ /* 0x040fe4000784c0ff */
[C---:B------:R-:W-:Y:S02]  /*6f730*/  LOP3.LUT P1, RZ, R5.reuse, 0x1000, RZ, 0xc0, !PT ;  /* 0x0000100005ff7812 */ /* 0x040fe4000782c0ff */
[C---:B------:R-:W-:Y:S02]  /*6f740*/  LOP3.LUT P0, RZ, R5.reuse, 0x2000, RZ, 0xc0, !PT ;  /* 0x0000200005ff7812 */ /* 0x040fe4000780c0ff */
[----:B------:R-:W-:-:S02]  /*6f750*/  LOP3.LUT P6, RZ, R5, 0x400000, RZ, 0xc0, !PT ;  /* 0x0040000005ff7812 */ /* 0x000fc400078cc0ff */
[----:B------:R-:W-:Y:S01]  /*6f760*/  LOP3.LUT R30, R30, 0xfffffffb, RZ, 0xc0, !PT ;  /* 0xfffffffb1e1e7812 */ /* 0x000fe200078ec0ff */
[----:B------:R1:W-:Y:S04]  /*6f770*/  @P3 STG.E desc[UR74][R42.64], R28 ;  /* 0x0000001c2a003986 */ /* 0x0003e8000c10194a */
        /* <DEDUP_REMOVED lines=10> */
[----:B------:R-:W-:-:S02]  /*6f820*/  @P6 LOP3.LUT R30, R30, 0x4, RZ, 0xfc, !PT ;  /* 0x000000041e1e6812 */ /* 0x000fc400078efcff */
[----:B------:R-:W-:Y:S01]  /*6f830*/  LOP3.LUT P6, RZ, R5, 0x200000, RZ, 0xc0, !PT ;  /* 0x0020000005ff7812 */ /* 0x000fe200078cc0ff */
[----:B--2---:R-:W-:-:S05]  /*6f840*/  IMAD.WIDE R42, R24, 0x4, R18 ;  /* 0x00000004182a7825 */ /* 0x004fca00078e0212 */
[----:B------:R1:W-:Y:S02]  /*6f850*/  @P2 STG.E desc[UR74][R42.64], R27 ;  /* 0x0000001b2a002986 */ /* 0x0003e4000c10194a */
[----:B-1----:R-:W-:-:S05]  /*6f860*/  IMAD.WIDE R42, R24, 0x4, R16 ;  /* 0x00000004182a7825 */ /* 0x002fca00078e0210 */
[----:B---3--:R1:W-:Y:S02]  /*6f870*/  @P1 STG.E desc[UR74][R42.64], R26 ;  /* 0x0000001a2a001986 */ /* 0x0083e4000c10194a */
[C---:B-1----:R-:W-:Y:S02]  /*6f880*/  IMAD.WIDE R42, R24.reuse, 0x4, R14 ;  /* 0x00000004182a7825 */ /* 0x042fe400078e020e */
[----:B------:R-:W2:Y:S04]  /*6f890*/  LDL.LU R26, [R1+0x64] ;  /* 0x00006400011a7983 */ /* 0x000ea80000300800 */
[----:B----4-:R1:W-:Y:S02]  /*6f8a0*/  @P0 STG.E desc[UR74][R42.64], R25 ;  /* 0x000000192a000986 */ /* 0x0103e4000c10194a */
[----:B-1----:R-:W-:-:S02]  /*6f8b0*/  IMAD.WIDE R42, R24, 0x4, R12 ;  /* 0x00000004182a7825 */ /* 0x002fc400078e020c */
[----:B------:R-:W3:Y:S04]  /*6f8c0*/  LDL.LU R25, [R1+0x4d8] ;  /* 0x0004d80001197983 */ /* 0x000ee80000300800 */
[----:B------:R-:W4:Y:S04]  /*6f8d0*/  LDL.LU R24, [R1+0x4c8] ;  /* 0x0004c80001187983 */ /* 0x000f280000300800 */
[----:B------:R-:W2:Y:S01]  /*6f8e0*/  LDL.LU R27, [R1+0x13e0] ;  /* 0x0013e000011b7983 */ /* 0x000ea20000300800 */
[----:B------:R-:W-:-:S04]  /*6f8f0*/  LOP3.LUT R30, R30, 0xfffffff7, RZ, 0xc0, !PT ;  /* 0xfffffff71e1e7812 */ /* 0x000fc800078ec0ff */
        /* <DEDUP_REMOVED lines=19> */
[----:B------:R-:W-:-:S13]  /*6fa30*/  LOP3.LUT P6, RZ, R5, 0x4000, RZ, 0xc0, !PT ;  /* 0x0000400005ff7812 */ /* 0x000fda00078cc0ff */
        /* <DEDUP_REMOVED lines=13> */
[C---:B------:R-:W-:Y:S01]  /*6fb10*/  LOP3.LUT P6, RZ, R30.reuse, 0x20, RZ, 0xc0, !PT ;  /* 0x000000201eff7812 */ /* 0x040fe200078cc0ff */
[----:B-1----:R-:W-:Y:S01]  /*6fb20*/  IMAD.WIDE R42, R143, 0x4, R18 ;  /* 0x000000048f2a7825 */ /* 0x002fe200078e0212 */
[----:B------:R-:W-:Y:S01]  /*6fb30*/  LOP3.LUT P5, RZ, R5, 0x1000000, RZ, 0xc0, !PT ;  /* 0x0100000005ff7812 */ /* 0x000fe200078ac0ff */
[----:B------:R-:W4:Y:S10]  /*6fb40*/  LDL.LU R147, [R1+0x13e8] ;  /* 0x0013e80001937983 */ /* 0x000f340000300800 */
        /* <DEDUP_REMOVED lines=8> */
[----:B------:R-:W-:Y:S01]  /*6fbd0*/  LOP3.LUT P4, RZ, R5, 0x2000000, RZ, 0xc0, !PT ;  /* 0x0200000005ff7812 */ /* 0x000fe2000788c0ff */
[----:B-1----:R-:W-:-:S10]  /*6fbe0*/  IMAD.WIDE R42, R143, 0x4, R12 ;  /* 0x000000048f2a7825 */ /* 0x002fd400078e020c */
[----:B------:R1:W-:Y:S01]  /*6fbf0*/  @P6 STG.E desc[UR74][R42.64], R141 ;  /* 0x0000008d2a006986 */ /* 0x0003e2000c10194a */
[----:B------:R-:W-:Y:S01]  /*6fc00*/  LOP3.LUT P3, RZ, R5, 0x4000000, RZ, 0xc0, !PT ;  /* 0x0400000005ff7812 */ /* 0x000fe2000786c0ff */
[----:B-1----:R-:W-:-:S05]  /*6fc10*/  IMAD.WIDE R42, R28, 0x4, R18 ;  /* 0x000000041c2a7825 */ /* 0x002fca00078e0212 */
        /* <DEDUP_REMOVED lines=9> */
[----:B--2---:R1:W-:Y:S02]  /*6fcb0*/  @P2 STG.E desc[UR74][R42.64], R26 ;  /* 0x0000001a2a002986 */ /* 0x0043e4000c10194a */
[----:B-1----:R-:W-:-:S05]  /*6fcc0*/  IMAD.WIDE R42, R27, 0x4, R18 ;  /* 0x000000041b2a7825 */ /* 0x002fca00078e0212 */
[----:B---3--:R1:W-:Y:S02]  /*6fcd0*/  @P1 STG.E desc[UR74][R42.64], R25 ;  /* 0x000000192a001986 */ /* 0x0083e4000c10194a */
[----:B-1----:R-:W-:-:S05]  /*6fce0*/  IMAD.WIDE R42, R27, 0x4, R16 ;  /* 0x000000041b2a7825 */ /* 0x002fca00078e0210 */
[----:B----4-:R1:W-:Y:S04]  /*6fcf0*/  @P0 STG.E desc[UR74][R42.64], R24 ;  /* 0x000000182a000986 */ /* 0x0103e8000c10194a */
[----:B-1----:R-:W2:Y:S04]  /*6fd00*/  LDL.LU R24, [R1+0x4b8] ;  /* 0x0004b80001187983 */ /* 0x002ea80000300800 */
[----:B------:R-:W3:Y:S04]  /*6fd10*/  LDL.LU R145, [R1+0x4a8] ;  /* 0x0004a80001917983 */ /* 0x000ee80000300800 */
[----:B------:R-:W4:Y:S04]  /*6fd20*/  LDL.LU R140, [R1+0x488] ;  /* 0x00048800018c7983 */ /* 0x000f280000300800 */
[----:B------:R-:W3:Y:S04]  /*6fd30*/  LDL.LU R29, [R1+0x478] ;  /* 0x00047800011d7983 */ /* 0x000ee80000300800 */
[----:B------:R-:W3:Y:S04]  /*6fd40*/  LDL.LU R28, [R1+0xc8] ;  /* 0x0000c800011c7983 */ /* 0x000ee80000300800 */
[----:B------:R-:W3:Y:S01]  /*6fd50*/  LDL.LU R26, [R1+0x13e4] ;  /* 0x0013e400011a7983 */ /* 0x000ee20000300800 */
[----:B------:R-:W-:-:S03]  /*6fd60*/  LOP3.LUT P3, RZ, R6, 0x4, RZ, 0xc0, !PT ;  /* 0x0000000406ff7812 */ /* 0x000fc6000786c0ff */
[----:B------:R-:W3:Y:S01]  /*6fd70*/  LDL.LU R25, [R1+0x68] ;  /* 0x0000680001197983 */ /* 0x000ee20000300800 */
[----:B------:R-:W-:Y:S01]  /*6fd80*/  IMAD.WIDE R42, R27, 0x4, R14 ;  /* 0x000000041b2a7825 */ /* 0x000fe200078e020e */
        /* <DEDUP_REMOVED lines=13> */
[----:B--2---:R1:W-:Y:S04]  /*6fe60*/  @P3 STG.E desc[UR74][R42.64], R24 ;  /* 0x000000182a003986 */ /* 0x0043e8000c10194a */
[----:B-1----:R-:W2:Y:S04]  /*6fe70*/  LDL.LU R24, [R1+0x4dc] ;  /* 0x0004dc0001187983 */ /* 0x002ea80000300800 */
[----:B------:R-:W2:Y:S01]  /*6fe80*/  LDL.LU R110, [R1+0x4cc] ;  /* 0x0004cc00016e7983 */ /* 0x000ea20000300800 */
[----:B------:R-:W-:-:S02]  /*6fe90*/  LOP3.LUT R31, R31, 0xbfffffff, RZ, 0xc0, !PT ;  /* 0xbfffffff1f1f7812 */ /* 0x000fc400078ec0ff */
[C---:B------:R-:W-:Y:S01]  /*6fea0*/  LOP3.LUT P2, RZ, R6.reuse, 0x10, RZ, 0xc0, !PT ;  /* 0x0000001006ff7812 */ /* 0x040fe2000784c0ff */
[----:B------:R-:W2:Y:S01]  /*6feb0*/  LDL.LU R111, [R1+0x4bc] ;  /* 0x0004bc00016f7983 */ /* 0x000ea20000300800 */
[----:B------:R-:W-:Y:S02]  /*6fec0*/  @P6 LOP3.LUT R31, R31, 0x40000000, RZ, 0xfc, !PT ;  /* 0x400000001f1f6812 */ /* 0x000fe400078efcff */
[----:B------:R-:W-:Y:S01]  /*6fed0*/  LOP3.LUT P6, RZ, R6, 0x8000, RZ, 0xc0, !PT ;  /* 0x0000800006ff7812 */ /* 0x000fe200078cc0ff */
[----:B------:R-:W-:Y:S01]  /*6fee0*/  IMAD.WIDE R42, R27, 0x4, R12 ;  /* 0x000000041b2a7825 */ /* 0x000fe200078e020c */
[----:B------:R-:W2:Y:S01]  /*6fef0*/  LDL.LU R146, [R1+0x48c] ;  /* 0x00048c0001927983 */ /* 0x000ea20000300800 */
[----:B------:R-:W-:-:S03]  /*6ff00*/  LOP3.LUT R31, R31, 0x7fffffff, RZ, 0xc0, !PT ;  /* 0x7fffffff1f1f7812 */ /* 0x000fc600078ec0ff */
[----:B------:R-:W2:Y:S04]  /*6ff10*/  LDL.LU R144, [R1+0x47c] ;  /* 0x00047c0001907983 */ /* 0x000ea80000300800 */
[----:B------:R-:W2:Y:S04]  /*6ff20*/  LDL.LU R143, [R1+0xcc] ;  /* 0x0000cc00018f7983 */ /* 0x000ea80000300800 */
[----:B------:R-:W2:Y:S01]  /*6ff30*/  LDL.LU R141, [R1+0x13ec] ;  /* 0x0013ec00018d7983 */ /* 0x000ea20000300800 */
[----:B------:R-:W-:-:S03]  /*6ff40*/  @P6 LOP3.LUT R31, R31, 0x80000000, RZ, 0xfc, !PT ;  /* 0x800000001f1f6812 */ /* 0x000fc600078efcff */
[----:B------:R-:W2:Y:S01]  /*6ff50*/  LDL.LU R142, [R1+0x6c] ;  /* 0x00006c00018e7983 */ /* 0x000ea20000300800 */
[----:B------:R-:W-:-:S03]  /*6ff60*/  LOP3.LUT P6, RZ, R6, 0x2000, RZ, 0xc0, !PT ;  /* 0x0000200006ff7812 */ /* 0x000fc600078cc0ff */
[----:B------:R-:W2:Y:S04]  /*6ff70*/  LDL.LU R27, [R1+0x13f0] ;  /* 0x0013f000011b7983 */ /* 0x000ea80000300800 */
[----:B---3--:R1:W-:Y:S01]  /*6ff80*/  @P2 STG.E desc[UR74][R42.64], R145 ;  /* 0x000000912a002986 */ /* 0x0083e2000c10194a */
[----:B------:R-:W-:-:S03]  /*6ff90*/  LOP3.LUT R30, R30, 0xfffffffe, RZ, 0xc0, !PT ;  /* 0xfffffffe1e1e7812 */ /* 0x000fc600078ec0ff */
[----:B-1----:R-:W3:Y:S02]  /*6ffa0*/  LDL.LU R145, [R1+0x4ac] ;  /* 0x0004ac0001917983 */ /* 0x002ee40000300800 */
[----:B------:R-:W-:Y:S02]  /*6ffb0*/  @P6 LOP3.LUT R30, R30, 0x1, RZ, 0xfc, !PT ;  /* 0x000000011e1e6812 */ /* 0x000fe400078efcff */
[C---:B------:R-:W-:Y:S02]  /*6ffc0*/  LOP3.LUT P6, RZ, R6.reuse, 0x1000, RZ, 0xc0, !PT ;  /* 0x0000100006ff7812 */ /* 0x040fe400078cc0ff */
[C---:B------:R-:W-:Y:S02]  /*6ffd0*/  LOP3.LUT P1, RZ, R6.reuse, 0x40, RZ, 0xc0, !PT ;  /* 0x0000004006ff7812 */ /* 0x040fe4000782c0ff */
[----:B------:R-:W-:Y:S01]  /*6ffe0*/  LOP3.LUT P0, RZ, R6, 0x100, RZ, 0xc0, !PT ;  /* 0x0000010006ff7812 */ /* 0x000fe2000780c0ff */
[----:B------:R-:W-:Y:S01]  /*6fff0*/  IMAD.WIDE R42, R26, 0x4, R18 ;  /* 0x000000041a2a7825 */ /* 0x000fe200078e0212 */
[----:B------:R-:W-:-:S07]  /*70000*/  LOP3.LUT R30, R30, 0xfffffffd, RZ, 0xc0, !PT ;  /* 0xfffffffd1e1e7812 */ /* 0x000fce00078ec0ff */
[----:B------:R-:W-:Y:S02]  /*70010*/  @P6 LOP3.LUT R30, R30, 0x2, RZ, 0xfc, !PT ;  /* 0x000000021e1e6812 */ /* 0x000fe400078efcff */
[----:B------:R-:W-:Y:S01]  /*70020*/  LOP3.LUT P6, RZ, R6, 0x400, RZ, 0xc0, !PT ;  /* 0x0000040006ff7812 */ /* 0x000fe200078cc0ff */
[----:B----4-:R1:W-:Y:S02]  /*70030*/  @P1 STG.E desc[UR74][R42.64], R140 ;  /* 0x0000008c2a001986 */ /* 0x0103e4000c10194a */
[C---:B-1----:R-:W-:Y:S02]  /*70040*/  IMAD.WIDE R42, R26.reuse, 0x4, R16 ;  /* 0x000000041a2a7825 */ /* 0x042fe400078e0210 */
[----:B------:R-:W4:Y:S04]  /*70050*/  LDL.LU R140, [R1+0x660] ;  /* 0x00066000018c7983 */ /* 0x000f280000300800 */
[----:B------:R1:W-:Y:S02]  /*70060*/  @P0 STG.E desc[UR74][R42.64], R29 ;  /* 0x0000001d2a000986 */ /* 0x0003e4000c10194a */
[----:B-1----:R-:W-:-:S02]  /*70070*/  IMAD.WIDE R42, R26, 0x4, R14 ;  /* 0x000000041a2a7825 */ /* 0x002fc400078e020e */
[----:B------:R-:W4:Y:S04]  /*70080*/  LDL.LU R29, [R1+0x640] ;  /* 0x00064000011d7983 */ /* 0x000f280000300800 */
[----:B------:R1:W-:Y:S01]  /*70090*/  @P6 STG.E desc[UR74][R42.64], R28 ;  /* 0x0000001c2a006986 */ /* 0x0003e2000c10194a */
[----:B------:R-:W-:Y:S01]  /*700a0*/  LOP3.LUT P6, RZ, R30, 0x2, RZ, 0xc0, !PT ;  /* 0x000000021eff7812 */ /* 0x000fe200078cc0ff */
[----:B-1----:R-:W-:Y:S02]  /*700b0*/  IMAD.WIDE R42, R26, 0x4, R12 ;  /* 0x000000041a2a7825 */ /* 0x002fe400078e020c */
[----:B------:R-:W4:Y:S10]  /*700c0*/  LDL.LU R28, [R1+0x630] ;  /* 0x00063000011c7983 */ /* 0x000f340000300800 */
[----:B------:R1:W-:Y:S01]  /*700d0*/  @P6 STG.E desc[UR74][R42.64], R25 ;  /* 0x000000192a006986 */ /* 0x0003e2000c10194a */
[----:B------:R-:W-:Y:S01]  /*700e0*/  LOP3.LUT P6, RZ, R30, 0x1, RZ, 0xc0, !PT ;  /* 0x000000011eff7812 */ /* 0x000fe200078cc0ff */
[----:B-1----:R-:W-:-:S02]  /*700f0*/  IMAD.WIDE R42, R147, 0x4, R18 ;  /* 0x00000004932a7825 */ /* 0x002fc400078e0212 */
[----:B------:R-:W4:Y:S10]  /*70100*/  LDL.LU R25, [R1+0x620] ;  /* 0x0006200001197983 */ /* 0x000f340000300800 */
[----:B--2---:R1:W-:Y:S04]  /*70110*/  @P6 STG.E desc[UR74][R42.64], R24 ;  /* 0x000000182a006986 */ /* 0x0043e8000c10194a */
[----:B-1----:R-:W2:Y:S04]  /*70120*/  LDL.LU R24, [R1+0x520] ;  /* 0x0005200001187983 */ /* 0x002ea80000300800 */
[----:B------:R-:W2:Y:S01]  /*70130*/  LDL.LU R26, [R1+0x13f4] ;  /* 0x0013f400011a7983 */ /* 0x000ea20000300800 */
[----:B------:R-:W-:Y:S01]  /*70140*/  LOP3.LUT P6, RZ, R31, 0x80000000, RZ, 0xc0, !PT ;  /* 0x800000001fff7812 */ /* 0x000fe200078cc0ff */
[----:B------:R-:W-:-:S12]  /*70150*/  IMAD.WIDE R42, R147, 0x4, R16 ;  /* 0x00000004932a7825 */ /* 0x000fd800078e0210 */
[----:B------:R1:W-:Y:S01]  /*70160*/  @P6 STG.E desc[UR74][R42.64], R110 ;  /* 0x0000006e2a006986 */ /* 0x0003e2000c10194a */
[----:B------:R-:W-:Y:S01]  /*70170*/  LOP3.LUT P6, RZ, R31, 0x40000000, RZ, 0xc0, !PT ;  /* 0x400000001fff7812 */ /* 0x000fe200078cc0ff */
[----:B-1----:R-:W-:-:S12]  /*70180*/  IMAD.WIDE R42, R147, 0x4, R14 ;  /* 0x00000004932a7825 */ /* 0x002fd800078e020e */
[----:B------:R1:W-:Y:S01]  /*70190*/  @P6 STG.E desc[UR74][R42.64], R111 ;  /* 0x0000006f2a006986 */ /* 0x0003e2000c10194a */
[----:B------:R-:W-:Y:S01]  /*701a0*/  LOP3.LUT P6, RZ, R31, 0x20000000, RZ, 0xc0, !PT ;  /* 0x200000001fff7812 */ /* 0x000fe200078cc0ff */
[----:B-1----:R-:W-:-:S12]  /*701b0*/  IMAD.WIDE R42, R147, 0x4, R12 ;  /* 0x00000004932a7825 */ /* 0x002fd800078e020c */
[----:B---3--:R1:W-:Y:S01]  /*701c0*/  @P6 STG.E desc[UR74][R42.64], R145 ;  /* 0x000000912a006986 */ /* 0x0083e2000c10194a */
[----:B------:R-:W-:Y:S01]  /*701d0*/  LOP3.LUT P6, RZ, R31, 0x10000000, RZ, 0xc0, !PT ;  /* 0x100000001fff7812 */ /* 0x000fe200078cc0ff */
[----:B-1----:R-:W-:Y:S01]  /*701e0*/  IMAD.WIDE R42, R141, 0x4, R18 ;  /* 0x000000048d2a7825 */ /* 0x002fe200078e0212 */
[----:B------:R-:W-:Y:S01]  /*701f0*/  LOP3.LUT P5, RZ, R6, 0x8000000, RZ, 0xc0, !PT ;  /* 0x0800000006ff7812 */ /* 0x000fe200078ac0ff */
[----:B------:R-:W3:Y:S10]  /*70200*/  LDL.LU R145, [R1+0x13fc] ;  /* 0x0013fc0001917983 */ /* 0x000ef40000300800 */
        /* <DEDUP_REMOVED lines=13> */
[----:B----4-:R1:W-:Y:S01]  /*702e0*/  @P4 STG.E desc[UR74][R42.64], R140 ;  /* 0x0000008c2a004986 */ /* 0x0103e2000c10194a */
[----:B------:R-:W-:Y:S01]  /*702f0*/  LOP3.LUT P1, RZ, R7, 0x4, RZ, 0xc0, !PT ;  /* 0x0000000407ff7812 */ /* 0x000fe2000782c0ff */
[----:B-1----:R-:W-:-:S05]  /*70300*/  IMAD.WIDE R42, R27, 0x4, R16 ;  /* 0x000000041b2a7825 */ /* 0x002fca00078e0210 */
[----:B------:R1:W-:Y:S01]  /*70310*/  @P3 STG.E desc[UR74][R42.64], R29 ;  /* 0x0000001d2a003986 */ /* 0x0003e2000c10194a */
[----:B------:R-:W-:Y:S01]  /*70320*/  LOP3.LUT P0, RZ, R7, 0x10, RZ, 0xc0, !PT ;  /* 0x0000001007ff7812 */ /* 0x000fe2000780c0ff */
[----:B-1----:R-:W-:-:S05]  /*70330*/  IMAD.WIDE R42, R27, 0x4, R14 ;  /* 0x000000041b2a7825 */ /* 0x002fca00078e020e */
[----:B------:R1:W-:Y:S02]  /*70340*/  @P2 STG.E desc[UR74][R42.64], R28 ;  /* 0x0000001c2a002986 */ /* 0x0003e4000c10194a */
[----:B-1----:R-:W-:Y:S02]  /*70350*/  IMAD.WIDE R42, R27, 0x4, R12 ;  /* 0x000000041b2a7825 */ /* 0x002fe400078e020c */
[----:B------:R-:W4:Y:S04]  /*70360*/  LDL.LU R28, [R1+0x510] ;  /* 0x00051000011c7983 */ /* 0x000f280000300800 */
[----:B------:R2:W-:Y:S04]  /*70370*/  @P1 STG.E desc[UR74][R42.64], R25 ;  /* 0x000000192a001986 */ /* 0x0005e8000c10194a */
[----:B------:R-:W3:Y:S01]  /*70380*/  LDL.LU R27, [R1+0xb0] ;  /* 0x0000b000011b7983 */ /* 0x000ee20000300800 */
[----:B--2---:R-:W-:-:S05]  /*70390*/  IMAD.WIDE R42, R26, 0x4, R18 ;  /* 0x000000041a2a7825 */ /* 0x004fca00078e0212 */
[----:B------:R1:W-:Y:S04]  /*703a0*/  @P0 STG.E desc[UR74][R42.64], R24 ;  /* 0x000000182a000986 */ /* 0x0003e8000c10194a */
[----:B-1----:R-:W2:Y:S04]  /*703b0*/  LDL.LU R24, [R1+0x50] ;  /* 0x0000500001187983 */ /* 0x002ea80000300800 */
[----:B------:R-:W2:Y:S04]  /*703c0*/  LDL.LU R30, [R1+0x664] ;  /* 0x00066400011e7983 */ /* 0x000ea80000300800 */
[----:B------:R-:W2:Y:S04]  /*703d0*/  LDL.LU R41, [R1+0x644] ;  /* 0x0006440001297983 */ /* 0x000ea80000300800 */
[----:B------:R-:W2:Y:S04]  /*703e0*/  LDL.LU R25, [R1+0x13f8] ;  /* 0x0013f80001197983 */ /* 0x000ea80000300800 */
[----:B------:R-:W2:Y:S01]  /*703f0*/  LDL.LU R108, [R1+0x634] ;  /* 0x00063400016c7983 */ /* 0x000ea20000300800 */
[----:B------:R-:W-:-:S02]  /*70400*/  LOP3.LUT P6, RZ, R7, 0x10000000, RZ, 0xc0, !PT ;  /* 0x1000000007ff7812 */ /* 0x000fc400078cc0ff */
[----:B------:R-:W-:Y:S01]  /*70410*/  LOP3.LUT R31, R31, 0xfffbffff, RZ, 0xc0, !PT ;  /* 0xfffbffff1f1f7812 */ /* 0x000fe200078ec0ff */
[----:B------:R-:W2:Y:S04]  /*70420*/  LDL.LU R109, [R1+0x624] ;  /* 0x00062400016d7983 */ /* 0x000ea80000300800 */
[----:B------:R-:W2:Y:S04]  /*70430*/  LDL.LU R110, [R1+0x524] ;  /* 0x00052400016e7983 */ /* 0x000ea80000300800 */
[----:B------:R-:W2:Y:S02]  /*70440*/  LDL.LU R111, [R1+0x514] ;  /* 0x00051400016f7983 */ /* 0x000ea40000300800 */
[----:B------:R-:W-:-:S02]  /*70450*/  @P6 LOP3.LUT R31, R31, 0x40000, RZ, 0xfc, !PT ;  /* 0x000400001f1f6812 */ /* 0x000fc400078efcff */
[----:B------:R-:W-:Y:S01]  /*70460*/  LOP3.LUT P6, RZ, R7, 0x4000000, RZ, 0xc0, !PT ;  /* 0x0400000007ff7812 */ /* 0x000fe200078cc0ff */
[----:B------:R-:W2:Y:S01]  /*70470*/  LDL.LU R147, [R1+0xb4] ;  /* 0x0000b40001937983 */ /* 0x000ea20000300800 */
[----:B------:R-:W-:-:S03]  /*70480*/  LOP3.LUT R31, R31, 0xfff7ffff, RZ, 0xc0, !PT ;  /* 0xfff7ffff1f1f7812 */ /* 0x000fc600078ec0ff */
[----:B------:R-:W2:Y:S04]  /*70490*/  LDL.LU R146, [R1+0x54] ;  /* 0x0000540001927983 */ /* 0x000ea80000300800 */
[----:B------:R-:W2:Y:S04]  /*704a0*/  LDL.LU R144, [R1+0x668] ;  /* 0x0006680001907983 */ /* 0x000ea80000300800 */
[----:B------:R-:W-:Y:S01]  /*704b0*/  @P6 LOP3.LUT R31, R31, 0x80000, RZ, 0xfc, !PT ;  /* 0x000800001f1f6812 */ /* 0x000fe200078efcff */
[----:B------:R-:W2:Y:S01]  /*704c0*/  LDL.LU R143, [R1+0x648] ;  /* 0x00064800018f7983 */ /* 0x000ea20000300800 */
[----:B------:R-:W-:-:S02]  /*704d0*/  LOP3.LUT P6, RZ, R7, 0x2000000, RZ, 0xc0, !PT ;  /* 0x0200000007ff7812 */ /* 0x000fc400078cc0ff */
[----:B------:R-:W-:Y:S01]  /*704e0*/  LOP3.LUT R31, R31, 0xffefffff, RZ, 0xc0, !PT ;  /* 0xffefffff1f1f7812 */ /* 0x000fe200078ec0ff */
[----:B------:R-:W2:Y:S01]  /*704f0*/  LDL.LU R141, [R1+0x638] ;  /* 0x00063800018d7983 */ /* 0x000ea20000300800 */
[----:B------:R-:W-:-:S03]  /*70500*/  LOP3.LUT P3, RZ, R7, 0x40, RZ, 0xc0, !PT ;  /* 0x0000004007ff7812 */ /* 0x000fc6000786c0ff */
[----:B------:R-:W2:Y:S01]  /*70510*/  LDL.LU R142, [R1+0x1400] ;  /* 0x00140000018e7983 */ /* 0x000ea20000300800 */
[C---:B------:R-:W-:Y:S01]  /*70520*/  LOP3.LUT P2, RZ, R7.reuse, 0x80, RZ, 0xc0, !PT ;  /* 0x0000008007ff7812 */ /* 0x040fe2000784c0ff */
[----:B------:R-:W-:Y:S01]  /*70530*/  IMAD.WIDE R42, R26, 0x4, R16 ;  /* 0x000000041a2a7825 */ /* 0x000fe200078e0210 */
[----:B------:R-:W-:Y:S01]  /*70540*/  LOP3.LUT P1, RZ, R7, 0x200, RZ, 0xc0, !PT ;  /* 0x0000020007ff7812 */ /* 0x000fe2000782c0ff */
[----:B------:R-:W2:Y:S02]  /*70550*/  LDL.LU R140, [R1+0x628] ;  /* 0x00062800018c7983 */ /* 0x000ea40000300800 */
[----:B------:R-:W-:Y:S02]  /*70560*/  @P6 LOP3.LUT R31, R31, 0x100000, RZ, 0xfc, !PT ;  /* 0x001000001f1f6812 */ /* 0x000fe400078efcff */
[----:B------:R-:W-:Y:S01]  /*70570*/  LOP3.LUT P6, RZ, R7, 0x400000, RZ, 0xc0, !PT ;  /* 0x0040000007ff7812 */ /* 0x000fe200078cc0ff */
[----:B------:R-:W2:Y:S01]  /*70580*/  LDL.LU R29, [R1+0x528] ;  /* 0x00052800011d7983 */ /* 0x000ea20000300800 */
        /* <DEDUP_REMOVED lines=16> */
[----:B----4-:R1:W-:Y:S02]  /*70690*/  @P3 STG.E desc[UR74][R42.64], R28 ;  /* 0x0000001c2a003986 */ /* 0x0103e4000c10194a */
[C---:B-1----:R-:W-:Y:S02]  /*706a0*/  IMAD.WIDE R42, R26.reuse, 0x4, R14 ;  /* 0x000000041a2a7825 */ /* 0x042fe400078e020e */
[----:B------:R-:W4:Y:S04]  /*706b0*/  LDL.LU R28, [R1+0x518] ;  /* 0x00051800011c7983 */ /* 0x000f280000300800 */
[----:B---3--:R1:W-:Y:S02]  /*706c0*/  @P2 STG.E desc[UR74][R42.64], R27 ;  /* 0x0000001b2a002986 */ /* 0x0083e4000c10194a */
[----:B-1----:R-:W-:-:S02]  /*706d0*/  IMAD.WIDE R42, R26, 0x4, R12 ;  /* 0x000000041a2a7825 */ /* 0x002fc400078e020c */
[----:B------:R-:W3:Y:S04]  /*706e0*/  LDL.LU R27, [R1+0xb8] ;  /* 0x0000b800011b7983 */ /* 0x000ee80000300800 */
[----:B------:R-:W3:Y:S04]  /*706f0*/  LDL.LU R26, [R1+0x1404] ;  /* 0x00140400011a7983 */ /* 0x000ee80000300800 */
[----:B--2---:R1:W-:Y:S02]  /*70700*/  @P1 STG.E desc[UR74][R42.64], R24 ;  /* 0x000000182a001986 */ /* 0x0043e4000c10194a */
[----:B-1----:R-:W-:-:S02]  /*70710*/  IMAD.WIDE R42, R25, 0x4, R18 ;  /* 0x00000004192a7825 */ /* 0x002fc400078e0212 */
[----:B------:R-:W2:Y:S04]  /*70720*/  LDL.LU R24, [R1+0x2438] ;  /* 0x0024380001187983 */ /* 0x000ea80000300800 */
[----:B------:R1:W-:Y:S02]  /*70730*/  @P0 STG.E desc[UR74][R42.64], R30 ;  /* 0x0000001e2a000986 */ /* 0x0003e4000c10194a */
[----:B-1----:R-:W-:-:S05]  /*70740*/  IMAD.WIDE R42, R25, 0x4, R16 ;  /* 0x00000004192a7825 */ /* 0x002fca00078e0210 */
[----:B------:R1:W-:Y:S01]  /*70750*/  @P6 STG.E desc[UR74][R42.64], R41 ;  /* 0x000000292a006986 */ /* 0x0003e2000c10194a */
[----:B------:R-:W-:Y:S01]  /*70760*/  LOP3.LUT P6, RZ, R31, 0x2000000, RZ, 0xc0, !PT ;  /* 0x020000001fff7812 */ /* 0x000fe200078cc0ff */
[----:B-1----:R-:W-:-:S12]  /*70770*/  IMAD.WIDE R42, R25, 0x4, R14 ;  /* 0x00000004192a7825 */ /* 0x002fd800078e020e */
[----:B------:R1:W-:Y:S02]  /*70780*/  @P6 STG.E desc[UR74][R42.64], R108 ;  /* 0x0000006c2a006986 */ /* 0x0003e4000c10194a */
[----:B-1----:R-:W-:Y:S02]  /*70790*/  IMAD.WIDE R42, R25, 0x4, R12 ;  /* 0x00000004192a7825 */ /* 0x002fe400078e020c */
[----:B------:R-:W2:Y:S01]  /*707a0*/  LDL.LU R25, [R1+0x58] ;  /* 0x0000580001197983 */ /* 0x000ea20000300800 */
        /* <DEDUP_REMOVED lines=18> */
[----:B------:R-:W-:Y:S02]  /*708d0*/  LOP3.LUT P5, RZ, R7, 0x20000000, RZ, 0xc0, !PT ;  /* 0x2000000007ff7812 */ /* 0x000fe400078ac0ff */
[----:B------:R-:W-:Y:S01]  /*708e0*/  LOP3.LUT P4, RZ, R8, 0x1, RZ, 0xc0, !PT ;  /* 0x0000000108ff7812 */ /* 0x000fe2000788c0ff */
[----:B-1----:R-:W-:-:S08]  /*708f0*/  IMAD.WIDE R42, R142, 0x4, R16 ;  /* 0x000000048e2a7825 */ /* 0x002fd000078e0210 */
        /* <DEDUP_REMOVED lines=8> */
[----:B---3--:R-:W-:-:S05]  /*70980*/  IMAD.WIDE R42, R26, 0x4, R18 ;  /* 0x000000041a2a7825 */ /* 0x008fca00078e0212 */
[----:B------:R1:W-:Y:S01]  /*70990*/  @P3 STG.E desc[UR74][R42.64], R29 ;  /* 0x0000001d2a003986 */ /* 0x0003e2000c10194a */
[----:B------:R-:W-:Y:S01]  /*709a0*/  LOP3.LUT P0, RZ, R8, 0x80, RZ, 0xc0, !PT ;  /* 0x0000008008ff7812 */ /* 0x000fe2000780c0ff */
[----:B-1----:R-:W-:-:S05]  /*709b0*/  IMAD.WIDE R42, R26, 0x4, R16 ;  /* 0x000000041a2a7825 */ /* 0x002fca00078e0210 */
[----:B----4-:R1:W-:Y:S02]  /*709c0*/  @P2 STG.E desc[UR74][R42.64], R28 ;  /* 0x0000001c2a002986 */ /* 0x0103e4000c10194a */
[----:B-1----:R-:W-:-:S05]  /*709d0*/  IMAD.WIDE R42, R26, 0x4, R14 ;  /* 0x000000041a2a7825 */ /* 0x002fca00078e020e */
[----:B------:R1:W-:Y:S02]  /*709e0*/  @P1 STG.E desc[UR74][R42.64], R27 ;  /* 0x0000001b2a001986 */ /* 0x0003e4000c10194a */
[----:B-1----:R-:W-:-:S05]  /*709f0*/  IMAD.WIDE R42, R26, 0x4, R12 ;  /* 0x000000041a2a7825 */ /* 0x002fca00078e020c */
[----:B--2---:R1:W-:Y:S04]  /*70a00*/  @P0 STG.E desc[UR74][R42.64], R25 ;  /* 0x000000192a000986 */ /* 0x0043e8000c10194a */
[----:B-1----:R-:W2:Y:S04]  /*70a10*/  LDL.LU R25, [R1+0x66c] ;  /* 0x00066c0001197983 */ /* 0x002ea80000300800 */
[----:B------:R-:W3:Y:S04]  /*70a20*/  LDL.LU R142, [R1+0x64c] ;  /* 0x00064c00018e7983 */ /* 0x000ee80000300800 */
[----:B------:R-:W4:Y:S04]  /*70a30*/  LDL.LU R140, [R1+0x63c] ;  /* 0x00063c00018c7983 */ /* 0x000f280000300800 */
[----:B------:R-:W2:Y:S04]  /*70a40*/  LDL.LU R29, [R1+0x1408] ;  /* 0x00140800011d7983 */ /* 0x000ea80000300800 */
[----:B------:R-:W3:Y:S04]  /*70a50*/  LDL.LU R28, [R1+0x62c] ;  /* 0x00062c00011c7983 */ /* 0x000ee80000300800 */
[----:B------:R-:W3:Y:S04]  /*70a60*/  LDL.LU R27, [R1+0x52c] ;  /* 0x00052c00011b7983 */ /* 0x000ee80000300800 */
[----:B------:R-:W3:Y:S04]  /*70a70*/  LDL.LU R26, [R1+0x51c] ;  /* 0x00051c00011a7983 */ /* 0x000ee80000300800 */
[----:B------:R-:W3:Y:S01]  /*70a80*/  LDL.LU R109, [R1+0x140c] ;  /* 0x00140c00016d7983 */ /* 0x000ee20000300800 */
[----:B------:R-:W-:-:S02]  /*70a90*/  LOP3.LUT P3, RZ, R8, 0x200, RZ, 0xc0, !PT ;  /* 0x0000020008ff7812 */ /* 0x000fc4000786c0ff */
        /* <DEDUP_REMOVED lines=13> */
[----:B------:R-:W-:Y:S01]  /*70b70*/  LOP3.LUT R31, R31, 0xffffbfff, RZ, 0xc0, !PT ;  /* 0xffffbfff1f1f7812 */ /* 0x000fe200078ec0ff */
[----:B--2---:R-:W-:-:S05]  /*70b80*/  IMAD.WIDE R42, R29, 0x4, R18 ;  /* 0x000000041d2a7825 */ /* 0x004fca00078e0212 */
[----:B------:R1:W-:Y:S04]  /*70b90*/  @P3 STG.E desc[UR74][R42.64], R25 ;  /* 0x000000192a003986 */ /* 0x0003e8000c10194a */
[----:B-1----:R-:W2:Y:S04]  /*70ba0*/  LDL.LU R25, [R1+0xbc] ;  /* 0x0000bc0001197983 */ /* 0x002ea80000300800 */
[----:B------:R-:W2:Y:S04]  /*70bb0*/  LDL.LU R110, [R1+0x5c] ;  /* 0x00005c00016e7983 */ /* 0x000ea80000300800 */
[----:B------:R-:W2:Y:S04]  /*70bc0*/  LDL.LU R111, [R1+0x810] ;  /* 0x00081000016f7983 */ /* 0x000ea80000300800 */
[----:B------:R-:W2:Y:S01]  /*70bd0*/  LDL.LU R146, [R1+0x1410] ;  /* 0x0014100001927983 */ /* 0x000ea20000300800 */
[----:B------:R-:W-:-:S02]  /*70be0*/  @P6 LOP3.LUT R31, R31, 0x4000, RZ, 0xfc, !PT ;  /* 0x000040001f1f6812 */ /* 0x000fc400078efcff */
[----:B------:R-:W-:Y:S01]  /*70bf0*/  LOP3.LUT P6, RZ, R8, 0x400000, RZ, 0xc0, !PT ;  /* 0x0040000008ff7812 */ /* 0x000fe200078cc0ff */
[----:B------:R-:W2:Y:S01]  /*70c00*/  LDL.LU R147, [R1+0x800] ;  /* 0x0008000001937983 */ /* 0x000ea20000300800 */
[----:B------:R-:W-:-:S03]  /*70c10*/  LOP3.LUT R31, R31, 0xffff7fff, RZ, 0xc0, !PT ;  /* 0xffff7fff1f1f7812 */ /* 0x000fc600078ec0ff */
[----:B------:R-:W2:Y:S01]  /*70c20*/  LDL.LU R145, [R1+0x7f0] ;  /* 0x0007f00001917983 */ /* 0x000ea20000300800 */
[C---:B------:R-:W-:Y:S02]  /*70c30*/  LOP3.LUT P2, RZ, R8.reuse, 0x800, RZ, 0xc0, !PT ;  /* 0x0000080008ff7812 */ /* 0x040fe4000784c0ff */
[C---:B------:R-:W-:Y:S01]  /*70c40*/  LOP3.LUT P1, RZ, R8.reuse, 0x1000, RZ, 0xc0, !PT ;  /* 0x0000100008ff7812 */ /* 0x040fe2000782c0ff */
[----:B------:R-:W-:Y:S01]  /*70c50*/  IMAD.WIDE R42, R29, 0x4, R16 ;  /* 0x000000041d2a7825 */ /* 0x000fe200078e0210 */
[----:B------:R-:W2:Y:S03]  /*70c60*/  LDL.LU R144, [R1+0x7d0] ;  /* 0x0007d00001907983 */ /* 0x000ea60000300800 */
[----:B------:R-:W-:Y:S02]  /*70c70*/  @P6 LOP3.LUT R31, R31, 0x8000, RZ, 0xfc, !PT ;  /* 0x000080001f1f6812 */ /* 0x000fe400078efcff */
[----:B------:R-:W-:-:S02]  /*70c80*/  LOP3.LUT P6, RZ, R8, 0x100000, RZ, 0xc0, !PT ;  /* 0x0010000008ff7812 */ /* 0x000fc400078cc0ff */
[----:B------:R-:W-:Y:S02]  /*70c90*/  LOP3.LUT R31, R31, 0xfffeffff, RZ, 0xc0, !PT ;  /* 0xfffeffff1f1f7812 */ /* 0x000fe400078ec0ff */
[----:B------:R-:W-:-:S09]  /*70ca0*/  LOP3.LUT P0, RZ, R8, 0x4000, RZ, 0xc0, !PT ;  /* 0x0000400008ff7812 */ /* 0x000fd2000780c0ff */
[----:B------:R-:W-:Y:S02]  /*70cb0*/  @P6 LOP3.LUT R31, R31, 0x10000, RZ, 0xfc, !PT ;  /* 0x000100001f1f6812 */ /* 0x000fe400078efcff */
[----:B------:R-:W-:Y:S01]  /*70cc0*/  LOP3.LUT P6, RZ, R8, 0x40000, RZ, 0xc0, !PT ;  /* 0x0004000008ff7812 */ /* 0x000fe200078cc0ff */
[----:B---3--:R1:W-:Y:S01]  /*70cd0*/  @P2 STG.E desc[UR74][R42.64], R142 ;  /* 0x0000008e2a002986 */ /* 0x0083e2000c10194a */
[----:B------:R-:W-:Y:S01]  /*70ce0*/  LOP3.LUT R31, R31, 0xfffdffff, RZ, 0xc0, !PT ;  /* 0xfffdffff1f1f7812 */ /* 0x000fe200078ec0ff */
[----:B-1----:R-:W-:-:S10]  /*70cf0*/  IMAD.WIDE R42, R29, 0x4, R14 ;  /* 0x000000041d2a7825 */ /* 0x002fd400078e020e */
[----:B------:R-:W-:Y:S02]  /*70d00*/  @P6 LOP3.LUT R31, R31, 0x20000, RZ, 0xfc, !PT ;  /* 0x000200001f1f6812 */ /* 0x000fe400078efcff */
[----:B------:R-:W-:Y:S01]  /*70d10*/  LOP3.LUT P6, RZ, R8, 0x10000, RZ, 0xc0, !PT ;  /* 0x0001000008ff7812 */ /* 0x000fe200078cc0ff */
[----:B----4-:R1:W-:Y:S04]  /*70d20*/  @P1 STG.E desc[UR74][R42.64], R140 ;  /* 0x0000008c2a001986 */ /* 0x0103e8000c10194a */
[----:B-1----:R-:W3:Y:S01]  /*70d30*/  LDL.LU R140, [R1+0x1414] ;  /* 0x00141400018c7983 */ /* 0x002ee20000300800 */
[----:B------:R-:W-:-:S03]  /*70d40*/  IMAD.WIDE R42, R29, 0x4, R12 ;  /* 0x000000041d2a7825 */ /* 0x000fc600078e020c */
[----:B------:R-:W4:Y:S04]  /*70d50*/  LDL.LU R143, [R1+0x790] ;  /* 0x00079000018f7983 */ /* 0x000f280000300800 */
[----:B------:R1:W-:Y:S04]  /*70d60*/  @P0 STG.E desc[UR74][R42.64], R28 ;  /* 0x0000001c2a000986 */ /* 0x0003e8000c10194a */
[----:B------:R-:W3:Y:S04]  /*70d70*/  LDL.LU R141, [R1+0x530] ;  /* 0x00053000018d7983 */ /* 0x000ee80000300800 */
[----:B------:R-:W3:Y:S01]  /*70d80*/  LDL.LU R142, [R1+0xa0] ;  /* 0x0000a000018e7983 */ /* 0x000ee20000300800 */
[----:B-1----:R-:W-:-:S03]  /*70d90*/  IMAD.WIDE R42, R109, 0x4, R18 ;  /* 0x000000046d2a7825 */ /* 0x002fc600078e0212 */
[----:B------:R-:W3:Y:S04]  /*70da0*/  LDL.LU R29, [R1+0x40] ;  /* 0x00004000011d7983 */ /* 0x000ee80000300800 */
[----:B------:R1:W-:Y:S01]  /*70db0*/  @P6 STG.E desc[UR74][R42.64], R27 ;  /* 0x0000001b2a006986 */ /* 0x0003e2000c10194a */
[----:B------:R-:W-:-:S03]  /*70dc0*/  LOP3.LUT P6, RZ, R31, 0x20000, RZ, 0xc0, !PT ;  /* 0x000200001fff7812 */ /* 0x000fc600078cc0ff */
[----:B------:R-:W3:Y:S01]  /*70dd0*/  LDL.LU R28, [R1+0x1418] ;  /* 0x00141800011c7983 */ /* 0x000ee20000300800 */
[----:B-1----:R-:W-:-:S03]  /*70de0*/  IMAD.WIDE R42, R109, 0x4, R16 ;  /* 0x000000046d2a7825 */ /* 0x002fc600078e0210 */
[----:B------:R-:W4:Y:S06]  /*70df0*/  LDL.LU R27, [R1+0x814] ;  /* 0x00081400011b7983 */ /* 0x000f2c0000300800 */
[----:B------:R1:W-:Y:S01]  /*70e00*/  @P6 STG.E desc[UR74][R42.64], R26 ;  /* 0x0000001a2a006986 */ /* 0x0003e2000c10194a */
[----:B------:R-:W-:-:S03]  /*70e10*/  LOP3.LUT P6, RZ, R31, 0x10000, RZ, 0xc0, !PT ;  /* 0x000100001fff7812 */ /* 0x000fc600078cc0ff */
[----:B-1----:R-:W4:Y:S01]  /*70e20*/  LDL.LU R26, [R1+0x804] ;  /* 0x00080400011a7983 */ /* 0x002f220000300800 */
[----:B------:R-:W-:-:S09]  /*70e30*/  IMAD.WIDE R42, R109, 0x4, R14 ;  /* 0x000000046d2a7825 */ /* 0x000fd200078e020e */
[----:B--2---:R1:W-:Y:S04]  /*70e40*/  @P6 STG.E desc[UR74][R42.64], R25 ;  /* 0x000000192a006986 */ /* 0x0043e8000c10194a */
[----:B-1----:R-:W2:Y:S01]  /*70e50*/  LDL.LU R25, [R1+0x7f4] ;  /* 0x0007f40001197983 */ /* 0x002ea20000300800 */
        /* <DEDUP_REMOVED lines=18> */
[----:B---3--:R-:W-:-:S08]  /*70f80*/  IMAD.WIDE R42, R140, 0x4, R18 ;  /* 0x000000048c2a7825 */ /* 0x008fd000078e0212 */
[----:B----4-:R1:W-:Y:S01]  /*70f90*/  @P6 STG.E desc[UR74][R42.64], R143 ;  /* 0x0000008f2a006986 */ /* 0x0103e2000c10194a */
[----:B------:R-:W-:Y:S01]  /*70fa0*/  LOP3.LUT P3, RZ, R9, 0x20, RZ, 0xc0, !PT ;  /* 0x0000002009ff7812 */ /* 0x000fe2000786c0ff */
[----:B-1----:R-:W-:-:S05]  /*70fb0*/  IMAD.WIDE R42, R140, 0x4, R16 ;  /* 0x000000048c2a7825 */ /* 0x002fca00078e0210 */
[----:B------:R1:W-:Y:S01]  /*70fc0*/  @P5 STG.E desc[UR74][R42.64], R141 ;  /* 0x0000008d2a005986 */ /* 0x0003e2000c10194a */
[----:B------:R-:W-:Y:S01]  /*70fd0*/  LOP3.LUT P2, RZ, R9, 0x80, RZ, 0xc0, !PT ;  /* 0x0000008009ff7812 */ /* 0x000fe2000784c0ff */
[----:B-1----:R-:W-:-:S05]  /*70fe0*/  IMAD.WIDE R42, R140, 0x4, R14 ;  /* 0x000000048c2a7825 */ /* 0x002fca00078e020e */
[----:B------:R1:W-:Y:S01]  /*70ff0*/  @P4 STG.E desc[UR74][R42.64], R142 ;  /* 0x0000008e2a004986 */ /* 0x0003e2000c10194a */
[C---:B------:R-:W-:Y:S01]  /*71000*/  LOP3.LUT P1, RZ, R9.reuse, 0x100, RZ, 0xc0, !PT ;  /* 0x0000010009ff7812 */ /* 0x040fe2000782c0ff */
[----:B-1----:R-:W-:Y:S01]  /*71010*/  IMAD.WIDE R42, R140, 0x4, R12 ;  /* 0x000000048c2a7825 */ /* 0x002fe200078e020c */
[----:B------:R-:W-:Y:S01]  /*71020*/  LOP3.LUT P0, RZ, R9, 0x400, RZ, 0xc0, !PT ;  /* 0x0000040009ff7812 */ /* 0x000fe2000780c0ff */
[----:B------:R-:W3:Y:S04]  /*71030*/  LDL.LU R140, [R1+0x7d4] ;  /* 0x0007d400018c7983 */ /* 0x000ee80000300800 */
[----:B------:R1:W-:Y:S02]  /*71040*/  @P3 STG.E desc[UR74][R42.64], R29 ;  /* 0x0000001d2a003986 */ /* 0x0003e4000c10194a */
[----:B-1----:R-:W-:-:S02]  /*71050*/  IMAD.WIDE R42, R28, 0x4, R18 ;  /* 0x000000041c2a7825 */ /* 0x002fc400078e0212 */
[----:B------:R-:W4:Y:S04]  /*71060*/  LDL.LU R29, [R1+0x794] ;  /* 0x00079400011d7983 */ /* 0x000f280000300800 */
[----:B------:R1:W-:Y:S02]  /*71070*/  @P2 STG.E desc[UR74][R42.64], R27 ;  /* 0x0000001b2a002986 */ /* 0x0003e4000c10194a */
[C---:B-1----:R-:W-:Y:S02]  /*71080*/  IMAD.WIDE R42, R28.reuse, 0x4, R16 ;  /* 0x000000041c2a7825 */ /* 0x042fe400078e0210 */
[----:B------:R-:W4:Y:S04]  /*71090*/  LDL.LU R27, [R1+0x534] ;  /* 0x00053400011b7983 */ /* 0x000f280000300800 */
[----:B------:R1:W-:Y:S02]  /*710a0*/  @P1 STG.E desc[UR74][R42.64], R26 ;  /* 0x0000001a2a001986 */ /* 0x0003e4000c10194a */
[----:B-1----:R-:W-:-:S02]  /*710b0*/  IMAD.WIDE R42, R28, 0x4, R14 ;  /* 0x000000041c2a7825 */ /* 0x002fc400078e020e */
[----:B------:R-:W4:Y:S04]  /*710c0*/  LDL.LU R26, [R1+0xa4] ;  /* 0x0000a400011a7983 */ /* 0x000f280000300800 */
[----:B--2---:R1:W-:Y:S04]  /*710d0*/  @P0 STG.E desc[UR74][R42.64], R25 ;  /* 0x000000192a000986 */ /* 0x0043e8000c10194a */
[----:B-1----:R-:W2:Y:S04]  /*710e0*/  LDL.LU R25, [R1+0x141c] ;  /* 0x00141c0001197983 */ /* 0x002ea80000300800 */
[----:B------:R-:W4:Y:S01]  /*710f0*/  LDL.LU R30, [R1+0x44] ;  /* 0x00004400011e7983 */ /* 0x000f220000300800 */
[----:B------:R-:W-:-:S03]  /*71100*/  IMAD.WIDE R42, R28, 0x4, R12 ;  /* 0x000000041c2a7825 */ /* 0x000fc600078e020c */
        /* <DEDUP_REMOVED lines=11> */
[C---:B------:R-:W-:Y:S01]  /*711c0*/  LOP3.LUT P2, RZ, R9.reuse, 0x4000, RZ, 0xc0, !PT ;  /* 0x0000400009ff7812 */ /* 0x040fe2000784c0ff */
[----:B------:R-:W4:Y:S01]  /*711d0*/  LDL.LU R143, [R1+0x48] ;  /* 0x00004800018f7983 */ /* 0x000f220000300800 */
[----:B------:R-:W-:-:S03]  /*711e0*/  LOP3.LUT P1, RZ, R9, 0x10000, RZ, 0xc0, !PT ;  /* 0x0001000009ff7812 */ /* 0x000fc6000782c0ff */
[----:B------:R-:W4:Y:S01]  /*711f0*/  LDL.LU R141, [R1+0x81c] ;  /* 0x00081c00018d7983 */ /* 0x000f220000300800 */
[----:B------:R-:W-:-:S03]  /*71200*/  LOP3.LUT P0, RZ, R9, 0x20000, RZ, 0xc0, !PT ;  /* 0x0002000009ff7812 */ /* 0x000fc6000780c0ff */
[----:B------:R-:W4:Y:S01]  /*71210*/  LDL.LU R142, [R1+0x80c] ;  /* 0x00080c00018e7983 */ /* 0x000f220000300800 */
[----:B------:R-:W-:Y:S02]  /*71220*/  LOP3.LUT P6, RZ, R10, 0x8, RZ, 0xc0, !PT ;  /* 0x000000080aff7812 */ /* 0x000fe400078cc0ff */
[----:B------:R-:W-:Y:S01]  /*71230*/  LOP3.LUT R31, R31, 0xfffffffb, RZ, 0xc0, !PT ;  /* 0xfffffffb1f1f7812 */ /* 0x000fe200078ec0ff */
[----:B---3--:R2:W-:Y:S10]  /*71240*/  @P3 STG.E desc[UR74][R42.64], R140 ;  /* 0x0000008c2a003986 */ /* 0x0085f4000c10194a */
[----:B------:R-:W-:-:S02]  /*71250*/  @P6 LOP3.LUT R31, R31, 0x4, RZ, 0xfc, !PT ;  /* 0x000000041f1f6812 */ /* 0x000fc400078efcff */
        /* <DEDUP_REMOVED lines=10> */
[----:B--2---:R-:W-:-:S05]  /*71300*/  IMAD.WIDE R42, R25, 0x4, R18 ;  /* 0x00000004192a7825 */ /* 0x004fca00078e0212 */
[----:B----4-:R1:W-:Y:S02]  /*71310*/  @P2 STG.E desc[UR74][R42.64], R29 ;  /* 0x0000001d2a002986 */ /* 0x0103e4000c10194a */
[C---:B-1----:R-:W-:Y:S02]  /*71320*/  IMAD.WIDE R42, R25.reuse, 0x4, R16 ;  /* 0x00000004192a7825 */ /* 0x042fe400078e0210 */
[----:B------:R-:W2:Y:S04]  /*71330*/  LDL.LU R29, [R1+0x7fc] ;  /* 0x0007fc00011d7983 */ /* 0x000ea80000300800 */
[----:B------:R1:W-:Y:S02]  /*71340*/  @P1 STG.E desc[UR74][R42.64], R27 ;  /* 0x0000001b2a001986 */ /* 0x0003e4000c10194a */
[----:B-1----:R-:W-:-:S02]  /*71350*/  IMAD.WIDE R42, R25, 0x4, R14 ;  /* 0x00000004192a7825 */ /* 0x002fc400078e020e */
[----:B------:R-:W3:Y:S04]  /*71360*/  LDL.LU R27, [R1+0x7dc] ;  /* 0x0007dc00011b7983 */ /* 0x000ee80000300800 */
[----:B------:R1:W-:Y:S02]  /*71370*/  @P0 STG.E desc[UR74][R42.64], R26 ;  /* 0x0000001a2a000986 */ /* 0x0003e4000c10194a */
[----:B-1----:R-:W-:Y:S02]  /*71380*/  IMAD.WIDE R42, R25, 0x4, R12 ;  /* 0x00000004192a7825 */ /* 0x002fe400078e020c */
[----:B------:R-:W4:Y:S04]  /*71390*/  LDL.LU R26, [R1+0x79c] ;  /* 0x00079c00011a7983 */ /* 0x000f280000300800 */
[----:B------:R-:W4:Y:S04]  /*713a0*/  LDL.LU R25, [R1+0x53c] ;  /* 0x00053c0001197983 */ /* 0x000f280000300800 */
[----:B------:R-:W4:Y:S01]  /*713b0*/  LDL.LU R140, [R1+0x142c] ;  /* 0x00142c00018c7983 */ /* 0x000f220000300800 */
        /* <DEDUP_REMOVED lines=46> */
[----:B-1----:R-:W-:Y:S02]  /*716a0*/  IMAD.WIDE R42, R28, 0x4, R14 ;  /* 0x000000041c2a7825 */ /* 0x002fe400078e020e */
[----:B------:R-:W4:Y:S01]  /*716b0*/  LDL.LU R142, [R1+0xac] ;  /* 0x0000ac00018e7983 */ /* 0x000f220000300800 */
[----:B------:R-:W-:-:S03]  /*716c0*/  LOP3.LUT P0, RZ, R10, 0x200, RZ, 0xc0, !PT ;  /* 0x000002000aff7812 */ /* 0x000fc6000780c0ff */
[----:B--2---:R1:W-:Y:S02]  /*716d0*/  @P3 STG.E desc[UR74][R42.64], R29 ;  /* 0x0000001d2a003986 */ /* 0x0043e4000c10194a */
[----:B-1----:R-:W-:Y:S02]  /*716e0*/  IMAD.WIDE R42, R28, 0x4, R12 ;  /* 0x000000041c2a7825 */ /* 0x002fe400078e020c */
[----:B------:R-:W2:Y:S04]  /*716f0*/  LDL.LU R28, [R1+0x4c] ;  /* 0x00004c00011c7983 */ /* 0x000ea80000300800 */
[----:B---3--:R1:W-:Y:S04]  /*71700*/  @P2 STG.E desc[UR74][R42.64], R27 ;  /* 0x0000001b2a002986 */ /* 0x0083e8000c10194a */
[----:B------:R-:W3:Y:S04]  /*71710*/  LDL.LU R29, [R1+0x850] ;  /* 0x00085000011d7983 */ /* 0x000ee80000300800 */
[----:B-1----:R-:W3:Y:S01]  /*71720*/  LDL.LU R27, [R1+0x840] ;  /* 0x00084000011b7983 */ /* 0x002ee20000300800 */
[----:B----4-:R-:W-:-:S05]  /*71730*/  IMAD.WIDE R42, R140, 0x4, R18 ;  /* 0x000000048c2a7825 */ /* 0x010fca00078e0212 */
[----:B------:R1:W-:Y:S02]  /*71740*/  @P1 STG.E desc[UR74][R42.64], R26 ;  /* 0x0000001a2a001986 */ /* 0x0003e4000c10194a */
[----:B-1----:R-:W-:Y:S02]  /*71750*/  IMAD.WIDE R42, R140, 0x4, R16 ;  /* 0x000000048c2a7825 */ /* 0x002fe400078e0210 */
[----:B------:R-:W4:Y:S04]  /*71760*/  LDL.LU R26, [R1+0x830] ;  /* 0x00083000011a7983 */ /* 0x000f280000300800 */
[----:B------:R1:W-:Y:S04]  /*71770*/  @P0 STG.E desc[UR74][R42.64], R25 ;  /* 0x000000192a000986 */ /* 0x0003e8000c10194a */
[----:B-1----:R-:W3:Y:S04]  /*71780*/  LDL.LU R25, [R1+0x1430] ;  /* 0x0014300001197983 */ /* 0x002ee80000300800 */
        /* <DEDUP_REMOVED lines=11> */
[----:B------:R-:W-:Y:S01]  /*71840*/  LOP3.LUT P2, RZ, R10, 0x800, RZ, 0xc0, !PT ;  /* 0x000008000aff7812 */ /* 0x000fe2000784c0ff */
[----:B------:R-:W-:Y:S01]  /*71850*/  IMAD.WIDE R42, R140, 0x4, R14 ;  /* 0x000000048c2a7825 */ /* 0x000fe200078e020e */
[----:B------:R-:W4:Y:S01]  /*71860*/  LDL.LU R141, [R1+0x824] ;  /* 0x00082400018d7983 */ /* 0x000f220000300800 */
[C---:B------:R-:W-:Y:S02]  /*71870*/  LOP3.LUT P1, RZ, R10.reuse, 0x1000, RZ, 0xc0, !PT ;  /* 0x000010000aff7812 */ /* 0x040fe4000782c0ff */
[C---:B------:R-:W-:Y:S02]  /*71880*/  LOP3.LUT P0, RZ, R10.reuse, 0x2000, RZ, 0xc0, !PT ;  /* 0x000020000aff7812 */ /* 0x040fe4000780c0ff */
        /* <DEDUP_REMOVED lines=11> */
[----:B------:R1:W-:Y:S02]  /*71940*/  @P3 STG.E desc[UR74][R42.64], R142 ;  /* 0x0000008e2a003986 */ /* 0x0003e4000c10194a */
[----:B-1----:R-:W-:-:S05]  /*71950*/  IMAD.WIDE R42, R140, 0x4, R12 ;  /* 0x000000048c2a7825 */ /* 0x002fca00078e020c */
[----:B--2---:R1:W-:Y:S04]  /*71960*/  @P2 STG.E desc[UR74][R42.64], R28 ;  /* 0x0000001c2a002986 */ /* 0x0043e8000c10194a */
[----:B-1----:R-:W2:Y:S04]  /*71970*/  LDL.LU R28, [R1+0x143c] ;  /* 0x00143c00011c7983 */ /* 0x002ea80000300800 */
[----:B------:R-:W2:Y:S04]  /*71980*/  LDL.LU R142, [R1+0x7c4] ;  /* 0x0007c400018e7983 */ /* 0x000ea80000300800 */
[----:B------:R-:W2:Y:S01]  /*71990*/  LDL.LU R140, [R1+0x544] ;  /* 0x00054400018c7983 */ /* 0x000ea20000300800 */
[----:B---3--:R-:W-:-:S05]  /*719a0*/  IMAD.WIDE R42, R25, 0x4, R18 ;  /* 0x00000004192a7825 */ /* 0x008fca00078e0212 */
[----:B------:R1:W-:Y:S04]  /*719b0*/  @P1 STG.E desc[UR74][R42.64], R29 ;  /* 0x0000001d2a001986 */ /* 0x0003e8000c10194a */
[----:B-1----:R-:W3:Y:S01]  /*719c0*/  LDL.LU R29, [R1+0x94] ;  /* 0x00009400011d7983 */ /* 0x002ee20000300800 */
[----:B------:R-:W-:-:S05]  /*719d0*/  IMAD.WIDE R42, R25, 0x4, R16 ;  /* 0x00000004192a7825 */ /* 0x000fca00078e0210 */
[----:B------:R1:W-:Y:S04]  /*719e0*/  @P0 STG.E desc[UR74][R42.64], R27 ;  /* 0x0000001b2a000986 */ /* 0x0003e8000c10194a */
[----:B-1----:R-:W3:Y:S01]  /*719f0*/  LDL.LU R27, [R1+0x34] ;  /* 0x00003400011b7983 */ /* 0x002ee20000300800 */
        /* <DEDUP_REMOVED lines=12> */
[----:B------:R-:W-:-:S10]  /*71ac0*/  IMAD.WIDE R42, R25, 0x4, R14 ;  /* 0x00000004192a7825 */ /* 0x000fd400078e020e */
[----:B------:R-:W-:Y:S02]  /*71ad0*/  @P6 LOP3.LUT R31, R31, 0x2, RZ, 0xfc, !PT ;  /* 0x000000021f1f6812 */ /* 0x000fe400078efcff */
[----:B------:R-:W-:-:S13]  /*71ae0*/  LOP3.LUT P6, RZ, R10, 0x4000, RZ, 0xc0, !PT ;  /* 0x000040000aff7812 */ /* 0x000fda00078cc0ff */
[----:B----4-:R1:W-:Y:S01]  /*71af0*/  @P6 STG.E desc[UR74][R42.64], R26 ;  /* 0x0000001a2a006986 */ /* 0x0103e2000c10194a */
[----:B------:R-:W-:Y:S01]  /*71b00*/  LOP3.LUT P6, RZ, R31, 0x2, RZ, 0xc0, !PT ;  /* 0x000000021fff7812 */ /* 0x000fe200078cc0ff */
[----:B-1----:R-:W-:Y:S02]  /*71b10*/  IMAD.WIDE R42, R25, 0x4, R12 ;  /* 0x00000004192a7825 */ /* 0x002fe400078e020c */
[----:B------:R-:W4:Y:S04]  /*71b20*/  LDL.LU R25, [R1+0x858] ;  /* 0x0008580001197983 */ /* 0x000f280000300800 */
[----:B------:R-:W4:Y:S06]  /*71b30*/  LDL.LU R26, [R1+0x1440] ;  /* 0x00144000011a7983 */ /* 0x000f2c0000300800 */
[----:B------:R-:W-:Y:S01]  /*71b40*/  @P6 STG.E desc[UR74][R42.64], R41 ;  /* 0x000000292a006986 */ /* 0x000fe2000c10194a */
        /* <DEDUP_REMOVED lines=16> */
[----:B-1----:R-:W-:Y:S01]  /*71c50*/  IMAD.WIDE R30, R143, 0x4, R16 ;  /* 0x000000048f1e7825 */ /* 0x002fe200078e0210 */
[----:B------:R-:W-:Y:S01]  /*71c60*/  LOP3.LUT P5, RZ, R10, 0x800000, RZ, 0xc0, !PT ;  /* 0x008000000aff7812 */ /* 0x000fe200078ac0ff */
[----:B------:R-:W4:Y:S10]  /*71c70*/  LDL.LU R145, [R1+0x1448] ;  /* 0x0014480001917983 */ /* 0x000f340000300800 */
[----:B------:R1:W-:Y:S01]  /*71c80*/  @P6 STG.E desc[UR74][R30.64], R146 ;  /* 0x000000921e006986 */ /* 0x0003e2000c10194a */
[----:B------:R-:W-:-:S02]  /*71c90*/  LOP3.LUT P6, RZ, R40, 0x4000000, RZ, 0xc0, !PT ;  /* 0x0400000028ff7812 */ /* 0x000fc400078cc0ff */
[----:B------:R-:W-:Y:S01]  /*71ca0*/  LOP3.LUT P4, RZ, R10, 0x1000000, RZ, 0xc0, !PT ;  /* 0x010000000aff7812 */ /* 0x000fe2000788c0ff */
[----:B-1----:R-:W-:-:S10]  /*71cb0*/  IMAD.WIDE R30, R143, 0x4, R14 ;  /* 0x000000048f1e7825 */ /* 0x002fd400078e020e */
[----:B------:R1:W-:Y:S01]  /*71cc0*/  @P6 STG.E desc[UR74][R30.64], R144 ;  /* 0x000000901e006986 */ /* 0x0003e2000c10194a */
[----:B------:R-:W-:Y:S01]  /*71cd0*/  LOP3.LUT P3, RZ, R10, 0x2000000, RZ, 0xc0, !PT ;  /* 0x020000000aff7812 */ /* 0x000fe2000786c0ff */
[----:B-1----:R-:W-:-:S05]  /*71ce0*/  IMAD.WIDE R30, R143, 0x4, R12 ;  /* 0x000000048f1e7825 */ /* 0x002fca00078e020c */
[----:B------:R2:W-:Y:S01]  /*71cf0*/  @P5 STG.E desc[UR74][R30.64], R141 ;  /* 0x0000008d1e005986 */ /* 0x0005e2000c10194a */
[----:B------:R-:W-:Y:S01]  /*71d00*/  LOP3.LUT P2, RZ, R10, 0x4000000, RZ, 0xc0, !PT ;  /* 0x040000000aff7812 */ /* 0x000fe2000784c0ff */
[----:B--2---:R-:W-:-:S05]  /*71d10*/  IMAD.WIDE R30, R28, 0x4, R18 ;  /* 0x000000041c1e7825 */ /* 0x004fca00078e0212 */
[----:B------:R1:W-:Y:S01]  /*71d20*/  @P4 STG.E desc[UR74][R30.64], R142 ;  /* 0x0000008e1e004986 */ /* 0x0003e2000c10194a */
[----:B------:R-:W-:Y:S01]  /*71d30*/  LOP3.LUT P1, RZ, R10, 0x8000000, RZ, 0xc0, !PT ;  /* 0x080000000aff7812 */ /* 0x000fe2000782c0ff */
[----:B-1----:R-:W-:-:S05]  /*71d40*/  IMAD.WIDE R30, R28, 0x4, R16 ;  /* 0x000000041c1e7825 */ /* 0x002fca00078e0210 */
[----:B------:R1:W-:Y:S02]  /*71d50*/  @P3 STG.E desc[UR74][R30.64], R140 ;  /* 0x0000008c1e003986 */ /* 0x0003e4000c10194a */
[----:B-1----:R-:W-:-:S05]  /*71d60*/  IMAD.WIDE R30, R28, 0x4, R14 ;  /* 0x000000041c1e7825 */ /* 0x002fca00078e020e */
[----:B---3--:R1:W-:Y:S02]  /*71d70*/  @P2 STG.E desc[UR74][R30.64], R29 ;  /* 0x0000001d1e002986 */ /* 0x0083e4000c10194a */
[----:B-1----:R-:W-:Y:S02]  /*71d80*/  IMAD.WIDE R30, R28, 0x4, R12 ;  /* 0x000000041c1e7825 */ /* 0x002fe400078e020c */
[----:B------:R-:W2:Y:S04]  /*71d90*/  LDL.LU R28, [R1+0x848] ;  /* 0x00084800011c7983 */ /* 0x000ea80000300800 */
[----:B------:R1:W-:Y:S04]  /*71da0*/  @P1 STG.E desc[UR74][R30.64], R27 ;  /* 0x0000001b1e001986 */ /* 0x0003e8000c10194a */
[----:B-1----:R-:W3:Y:S01]  /*71db0*/  LDL.LU R27, [R1+0x838] ;  /* 0x00083800011b7983 */ /* 0x002ee20000300800 */
[----:B------:R-:W-:-:S03]  /*71dc0*/  LOP3.LUT P0, RZ, R10, 0x10000000, RZ, 0xc0, !PT ;  /* 0x100000000aff7812 */ /* 0x000fc6000780c0ff */
[----:B------:R-:W3:Y:S04]  /*71dd0*/  LDL.LU R42, [R1+0x828] ;  /* 0x00082800012a7983 */ /* 0x000ee80000300800 */
[----:B------:R-:W3:Y:S04]  /*71de0*/  LDL.LU R43, [R1+0x7c8] ;  /* 0x0007c800012b7983 */ /* 0x000ee80000300800 */
[----:B------:R-:W3:Y:S01]  /*71df0*/  LDL.LU R41, [R1+0x548] ;  /* 0x0005480001297983 */ /* 0x000ee20000300800 */
[----:B----4-:R-:W-:-:S05]  /*71e00*/  IMAD.WIDE R30, R26, 0x4, R18 ;  /* 0x000000041a1e7825 */ /* 0x010fca00078e0212 */
        /* <DEDUP_REMOVED lines=15> */
[----:B------:R-:W4:Y:S04]  /*71f00*/  LDL.LU R140, [R1+0x3c] ;  /* 0x00003c00018c7983 */ /* 0x000f280000300800 */
[----:B------:R-:W4:Y:S01]  /*71f10*/  LDL.LU R29, [R1+0x890] ;  /* 0x00089000011d7983 */ /* 0x000f220000300800 */
        /* <DEDUP_REMOVED lines=8> */
[----:B--2---:R1:W-:Y:S02]  /*71fa0*/  @P3 STG.E desc[UR74][R30.64], R28 ;  /* 0x0000001c1e003986 */ /* 0x0043e4000c10194a */
[C---:B-1----:R-:W-:Y:S02]  /*71fb0*/  IMAD.WIDE R30, R26.reuse, 0x4, R14 ;  /* 0x000000041a1e7825 */ /* 0x042fe400078e020e */
[----:B------:R-:W2:Y:S04]  /*71fc0*/  LDL.LU R28, [R1+0x880] ;  /* 0x00088000011c7983 */ /* 0x000ea80000300800 */
[----:B---3--:R1:W-:Y:S02]  /*71fd0*/  @P2 STG.E desc[UR74][R30.64], R27 ;  /* 0x0000001b1e002986 */ /* 0x0083e4000c10194a */
[----:B-1----:R-:W-:-:S02]  /*71fe0*/  IMAD.WIDE R30, R26, 0x4, R12 ;  /* 0x000000041a1e7825 */ /* 0x002fc400078e020c */
[----:B------:R-:W3:Y:S04]  /*71ff0*/  LDL.LU R27, [R1+0x870] ;  /* 0x00087000011b7983 */ /* 0x000ee80000300800 */
[----:B------:R-:W2:Y:S01]  /*72000*/  LDL.LU R26, [R1+0x1450] ;  /* 0x00145000011a7983 */ /* 0x000ea20000300800 */
        /* <DEDUP_REMOVED lines=14> */
[C---:B------:R-:W-:Y:S02]  /*720f0*/  LOP3.LUT P6, RZ, R11.reuse, 0x4, RZ, 0xc0, !PT ;  /* 0x000000040bff7812 */ /* 0x040fe400078cc0ff */
[----:B------:R-:W-:Y:S02]  /*72100*/  LOP3.LUT P0, RZ, R11, 0x1, RZ, 0xc0, !PT ;  /* 0x000000010bff7812 */ /* 0x000fe4000780c0ff */
[----:B------:R-:W-:Y:S01]  /*72110*/  LOP3.LUT R40, R40, 0xfdffffff, RZ, 0xc0, !PT ;  /* 0xfdffffff28287812 */ /* 0x000fe200078ec0ff */
[----:B------:R4:W-:Y:S08]  /*72120*/  @P1 STG.E desc[UR74][R30.64], R42 ;  /* 0x0000002a1e001986 */ /* 0x0009f0000c10194a */
[----:B------:R-:W-:-:S02]  /*72130*/  @P6 LOP3.LUT R40, R40, 0x2000000, RZ, 0xfc, !PT ;  /* 0x0200000028286812 */ /* 0x000fc400078efcff */
[----:B------:R-:W-:Y:S01]  /*72140*/  LOP3.LUT P6, RZ, R11, 0x2, RZ, 0xc0, !PT ;  /* 0x000000020bff7812 */ /* 0x000fe200078cc0ff */
[----:B----4-:R-:W-:-:S05]  /*72150*/  IMAD.WIDE R30, R25, 0x4, R18 ;  /* 0x00000004191e7825 */ /* 0x010fca00078e0212 */
[----:B------:R1:W-:Y:S02]  /*72160*/  @P0 STG.E desc[UR74][R30.64], R43 ;  /* 0x0000002b1e000986 */ /* 0x0003e4000c10194a */
[----:B-1----:R-:W-:-:S05]  /*72170*/  IMAD.WIDE R30, R25, 0x4, R16 ;  /* 0x00000004191e7825 */ /* 0x002fca00078e0210 */
[----:B------:R1:W-:Y:S01]  /*72180*/  @P6 STG.E desc[UR74][R30.64], R41 ;  /* 0x000000291e006986 */ /* 0x0003e2000c10194a */
[----:B------:R-:W-:Y:S01]  /*72190*/  LOP3.LUT P6, RZ, R40, 0x2000000, RZ, 0xc0, !PT ;  /* 0x0200000028ff7812 */ /* 0x000fe200078cc0ff */
[----:B-1----:R-:W-:-:S12]  /*721a0*/  IMAD.WIDE R30, R25, 0x4, R14 ;  /* 0x00000004191e7825 */ /* 0x002fd800078e020e */
[----:B------:R1:W-:Y:S01]  /*721b0*/  @P6 STG.E desc[UR74][R30.64], R108 ;  /* 0x0000006c1e006986 */ /* 0x0003e2000c10194a */
[C---:B------:R-:W-:Y:S01]  /*721c0*/  LOP3.LUT P6, RZ, R40.reuse, 0x1000000, RZ, 0xc0, !PT ;  /* 0x0100000028ff7812 */ /* 0x040fe200078cc0ff */
[----:B-1----:R-:W-:Y:S02]  /*721d0*/  IMAD.WIDE R30, R25, 0x4, R12 ;  /* 0x00000004191e7825 */ /* 0x002fe400078e020c */
        /* <DEDUP_REMOVED lines=30> */
[----:B--2---:R-:W-:-:S05]  /*723c0*/  IMAD.WIDE R30, R26, 0x4, R18 ;  /* 0x000000041a1e7825 */ /* 0x004fca00078e0212 */
[----:B------:R1:W-:Y:S02]  /*723d0*/  @P3 STG.E desc[UR74][R30.64], R29 ;  /* 0x0000001d1e003986 */ /* 0x0003e4000c10194a */
[C---:B-1----:R-:W-:Y:S02]  /*723e0*/  IMAD.WIDE R30, R26.reuse, 0x4, R16 ;  /* 0x000000041a1e7825 */ /* 0x042fe400078e0210 */
[----:B------:R-:W2:Y:S04]  /*723f0*/  LDL.LU R29, [R1+0x770] ;  /* 0x00077000011d7983 */ /* 0x000ea80000300800 */
[----:B------:R1:W-:Y:S02]  /*72400*/  @P2 STG.E desc[UR74][R30.64], R28 ;  /* 0x0000001c1e002986 */ /* 0x0003e4000c10194a */
[----:B-1----:R-:W-:-:S02]  /*72410*/  IMAD.WIDE R30, R26, 0x4, R14 ;  /* 0x000000041a1e7825 */ /* 0x002fc400078e020e */
[----:B------:R-:W2:Y:S04]  /*72420*/  LDL.LU R28, [R1+0x550] ;  /* 0x00055000011c7983 */ /* 0x000ea80000300800 */
[----:B---3--:R1:W-:Y:S02]  /*72430*/  @P1 STG.E desc[UR74][R30.64], R27 ;  /* 0x0000001b1e001986 */ /* 0x0083e4000c10194a */
[----:B-1----:R-:W-:Y:S02]  /*72440*/  IMAD.WIDE R30, R26, 0x4, R12 ;  /* 0x000000041a1e7825 */ /* 0x002fe400078e020c */
[----:B------:R-:W3:Y:S04]  /*72450*/  LDL.LU R27, [R1+0x80] ;  /* 0x00008000011b7983 */ /* 0x000ee80000300800 */
[----:B------:R-:W2:Y:S01]  /*72460*/  LDL.LU R26, [R1+0x1454] ;  /* 0x00145400011a7983 */ /* 0x000ea20000300800 */
[----:B------:R-:W-:-:S13]  /*72470*/  LOP3.LUT P0, RZ, R11, 0x8000, RZ, 0xc0, !PT ;  /* 0x000080000bff7812 */ /* 0x000fda000780c0ff */
[----:B----4-:R1:W-:Y:S04]  /*72480*/  @P0 STG.E desc[UR74][R30.64], R25 ;  /* 0x000000191e000986 */ /* 0x0103e8000c10194a */
        /* <DEDUP_REMOVED lines=10> */
[----:B------:R-:W-:-:S03]  /*72530*/  LOP3.LUT P3, RZ, R11, 0x10000, RZ, 0xc0, !PT ;  /* 0x000100000bff7812 */ /* 0x000fc6000786c0ff */
[----:B------:R-:W4:Y:S04]  /*72540*/  LDL.LU R144, [R1+0x898] ;  /* 0x0008980001907983 */ /* 0x000f280000300800 */
[----:B------:R-:W4:Y:S01]  /*72550*/  LDL.LU R141, [R1+0x888] ;  /* 0x00088800018d7983 */ /* 0x000f220000300800 */
[----:B------:R-:W-:-:S03]  /*72560*/  LOP3.LUT P2, RZ, R11, 0x20000, RZ, 0xc0, !PT ;  /* 0x000200000bff7812 */ /* 0x000fc6000784c0ff */
[----:B------:R-:W4:Y:S04]  /*72570*/  LDL.LU R142, [R1+0x878] ;  /* 0x00087800018e7983 */ /* 0x000f280000300800 */
[----:B------:R-:W4:Y:S01]  /*72580*/  LDL.LU R140, [R1+0x1460] ;  /* 0x00146000018c7983 */ /* 0x000f220000300800 */
        /* <DEDUP_REMOVED lines=21> */
[----:B------:R-:W3:Y:S04]  /*726e0*/  LDL.LU R26, [R1+0x88] ;  /* 0x00008800011a7983 */ /* 0x000ee80000300800 */
[----:B------:R-:W3:Y:S01]  /*726f0*/  LDL.LU R143, [R1+0x1464] ;  /* 0x00146400018f7983 */ /* 0x000ee20000300800 */
        /* <DEDUP_REMOVED lines=8> */
[C---:B------:R-:W-:Y:S02]  /*72780*/  LOP3.LUT P6, RZ, R11.reuse, 0x400000, RZ, 0xc0, !PT ;  /* 0x004000000bff7812 */ /* 0x040fe400078cc0ff */
[----:B------:R-:W-:Y:S02]  /*72790*/  LOP3.LUT R40, R40, 0xfffeffff, RZ, 0xc0, !PT ;  /* 0xfffeffff28287812 */ /* 0x000fe400078ec0ff */
[----:B------:R-:W-:-:S09]  /*727a0*/  LOP3.LUT P0, RZ, R11, 0x80000, RZ, 0xc0, !PT ;  /* 0x000800000bff7812 */ /* 0x000fd2000780c0ff */
[----:B------:R-:W-:Y:S02]  /*727b0*/  @P6 LOP3.LUT R40, R40, 0x10000, RZ, 0xfc, !PT ;  /* 0x0001000028286812 */ /* 0x000fe400078efcff */
[----:B------:R-:W-:Y:S02]  /*727c0*/  LOP3.LUT P6, RZ, R11, 0x200000, RZ, 0xc0, !PT ;  /* 0x002000000bff7812 */ /* 0x000fe400078cc0ff */
[----:B------:R-:W-:Y:S01]  /*727d0*/  LOP3.LUT R40, R40, 0xfffdffff, RZ, 0xc0, !PT ;  /* 0xfffdffff28287812 */ /* 0x000fe200078ec0ff */
[----:B----4-:R1:W-:Y:S10]  /*727e0*/  @P0 STG.E desc[UR74][R30.64], R25 ;  /* 0x000000191e000986 */ /* 0x0103f4000c10194a */
[----:B------:R-:W-:-:S02]  /*727f0*/  @P6 LOP3.LUT R40, R40, 0x20000, RZ, 0xfc, !PT ;  /* 0x0002000028286812 */ /* 0x000fc400078efcff */
        /* <DEDUP_REMOVED lines=39> */
[----:B--2---:R3:W-:Y:S01]  /*72a70*/  @P3 STG.E desc[UR74][R30.64], R29 ;  /* 0x0000001d1e003986 */ /* 0x0047e2000c10194a */
[----:B------:R-:W-:Y:S01]  /*72a80*/  LOP3.LUT P0, RZ, R20, 0x4, RZ, 0xc0, !PT ;  /* 0x0000000414ff7812 */ /* 0x000fe2000780c0ff */
[----:B---3--:R-:W-:-:S05]  /*72a90*/  IMAD.WIDE R30, R143, 0x4, R18 ;  /* 0x000000048f1e7825 */ /* 0x008fca00078e0212 */
[----:B------:R1:W-:Y:S02]  /*72aa0*/  @P2 STG.E desc[UR74][R30.64], R28 ;  /* 0x0000001c1e002986 */ /* 0x0003e4000c10194a */
[----:B-1----:R-:W-:-:S05]  /*72ab0*/  IMAD.WIDE R30, R143, 0x4, R16 ;  /* 0x000000048f1e7825 */ /* 0x002fca00078e0210 */
[----:B------:R1:W-:Y:S02]  /*72ac0*/  @P1 STG.E desc[UR74][R30.64], R27 ;  /* 0x0000001b1e001986 */ /* 0x0003e4000c10194a */
[----:B-1----:R-:W-:-:S05]  /*72ad0*/  IMAD.WIDE R30, R143, 0x4, R14 ;  /* 0x000000048f1e7825 */ /* 0x002fca00078e020e */
[----:B------:R1:W-:Y:S04]  /*72ae0*/  @P0 STG.E desc[UR74][R30.64], R26 ;  /* 0x0000001a1e000986 */ /* 0x0003e8000c10194a */
[----:B-1----:R-:W2:Y:S04]  /*72af0*/  LDL.LU R26, [R1+0x28] ;  /* 0x00002800011a7983 */ /* 0x002ea80000300800 */
[----:B------:R-:W3:Y:S04]  /*72b00*/  LDL.LU R141, [R1+0x89c] ;  /* 0x00089c00018d7983 */ /* 0x000ee80000300800 */
[----:B------:R-:W3:Y:S04]  /*72b10*/  LDL.LU R142, [R1+0x88c] ;  /* 0x00088c00018e7983 */ /* 0x000ee80000300800 */
        /* <DEDUP_REMOVED lines=17> */
[C---:B------:R-:W-:Y:S02]  /*72c30*/  LOP3.LUT P2, RZ, R20.reuse, 0x10, RZ, 0xc0, !PT ;  /* 0x0000001014ff7812 */ /* 0x040fe4000784c0ff */
[----:B------:R-:W-:-:S07]  /*72c40*/  LOP3.LUT P1, RZ, R20, 0x20, RZ, 0xc0, !PT ;  /* 0x0000002014ff7812 */ /* 0x000fce000782c0ff */
[----:B------:R-:W-:Y:S02]  /*72c50*/  @P6 LOP3.LUT R40, R40, 0x20, RZ, 0xfc, !PT ;  /* 0x0000002028286812 */ /* 0x000fe400078efcff */
[C---:B------:R-:W-:Y:S02]  /*72c60*/  LOP3.LUT P6, RZ, R20.reuse, 0x800, RZ, 0xc0, !PT ;  /* 0x0000080014ff7812 */ /* 0x040fe400078cc0ff */
[----:B------:R-:W-:Y:S01]  /*72c70*/  LOP3.LUT P0, RZ, R20, 0x40, RZ, 0xc0, !PT ;  /* 0x0000004014ff7812 */ /* 0x000fe2000780c0ff */
[----:B--2---:R1:W-:Y:S04]  /*72c80*/  @P3 STG.E desc[UR74][R30.64], R26 ;  /* 0x0000001a1e003986 */ /* 0x0043e8000c10194a */
[----:B-1----:R-:W2:Y:S04]  /*72c90*/  LDL.LU R26, [R1+0x55c] ;  /* 0x00055c00011a7983 */ /* 0x002ea80000300800 */
[----:B------:R-:W2:Y:S04]  /*72ca0*/  LDL.LU R108, [R1+0x8c] ;  /* 0x00008c00016c7983 */ /* 0x000ea80000300800 */
[----:B------:R-:W2:Y:S04]  /*72cb0*/  LDL.LU R110, [R1+0x2c] ;  /* 0x00002c00016e7983 */ /* 0x000ea80000300800 */
[----:B------:R-:W2:Y:S04]  /*72cc0*/  LDL.LU R146, [R1+0x1470] ;  /* 0x0014700001927983 */ /* 0x000ea80000300800 */
[----:B------:R-:W2:Y:S04]  /*72cd0*/  LDL.LU R111, [R1+0x8e0] ;  /* 0x0008e000016f7983 */ /* 0x000ea80000300800 */
[----:B------:R-:W2:Y:S01]  /*72ce0*/  LDL.LU R147, [R1+0x8d0] ;  /* 0x0008d00001937983 */ /* 0x000ea20000300800 */
[----:B---3--:R-:W-:Y:S01]  /*72cf0*/  IMAD.WIDE R30, R29, 0x4, R18 ;  /* 0x000000041d1e7825 */ /* 0x008fe200078e0212 */
[----:B------:R-:W-:-:S02]  /*72d00*/  LOP3.LUT R40, R40, 0xffffffbf, RZ, 0xc0, !PT ;  /* 0xffffffbf28287812 */ /* 0x000fc400078ec0ff */
[----:B------:R-:W3:Y:S04]  /*72d10*/  LDL.LU R145, [R1+0x8c0] ;  /* 0x0008c00001917983 */ /* 0x000ee80000300800 */
[----:B------:R1:W-:Y:S01]  /*72d20*/  @P2 STG.E desc[UR74][R30.64], R141 ;  /* 0x0000008d1e002986 */ /* 0x0003e2000c10194a */
[----:B------:R-:W-:Y:S02]  /*72d30*/  @P6 LOP3.LUT R40, R40, 0x40, RZ, 0xfc, !PT ;  /* 0x0000004028286812 */ /* 0x000fe400078efcff */
[----:B------:R-:W-:Y:S01]  /*72d40*/  LOP3.LUT P6, RZ, R20, 0x400, RZ, 0xc0, !PT ;  /* 0x0000040014ff7812 */ /* 0x000fe200078cc0ff */
[----:B-1----:R-:W-:-:S05]  /*72d50*/  IMAD.WIDE R30, R29, 0x4, R16 ;  /* 0x000000041d1e7825 */ /* 0x002fca00078e0210 */
[----:B------:R1:W-:Y:S01]  /*72d60*/  @P1 STG.E desc[UR74][R30.64], R142 ;  /* 0x0000008e1e001986 */ /* 0x0003e2000c10194a */
[----:B------:R-:W-:Y:S01]  /*72d70*/  LOP3.LUT R40, R40, 0xffffff7f, RZ, 0xc0, !PT ;  /* 0xffffff7f28287812 */ /* 0x000fe200078ec0ff */
[----:B-1----:R-:W-:-:S05]  /*72d80*/  IMAD.WIDE R30, R29, 0x4, R14 ;  /* 0x000000041d1e7825 */ /* 0x002fca00078e020e */
[----:B------:R1:W-:Y:S01]  /*72d90*/  @P0 STG.E desc[UR74][R30.64], R140 ;  /* 0x0000008c1e000986 */ /* 0x0003e2000c10194a */
[----:B------:R-:W-:Y:S02]  /*72da0*/  @P6 LOP3.LUT R40, R40, 0x80, RZ, 0xfc, !PT ;  /* 0x0000008028286812 */ /* 0x000fe400078efcff */
[----:B------:R-:W-:Y:S01]  /*72db0*/  LOP3.LUT P6, RZ, R20, 0x200, RZ, 0xc0, !PT ;  /* 0x0000020014ff7812 */ /* 0x000fe200078cc0ff */
[----:B-1----:R-:W3:Y:S04]  /*72dc0*/  LDL.LU R140, [R1+0x1474] ;  /* 0x00147400018c7983 */ /* 0x002ee80000300800 */
[----:B------:R-:W3:Y:S04]  /*72dd0*/  LDL.LU R144, [R1+0x8b0] ;  /* 0x0008b00001907983 */ /* 0x000ee80000300800 */
[----:B------:R-:W3:Y:S01]  /*72de0*/  LDL.LU R143, [R1+0x8a0] ;  /* 0x0008a000018f7983 */ /* 0x000ee20000300800 */
[----:B------:R-:W-:-:S03]  /*72df0*/  LOP3.LUT R40, R40, 0xfffffeff, RZ, 0xc0, !PT ;  /* 0xfffffeff28287812 */ /* 0x000fc600078ec0ff */
[----:B------:R-:W3:Y:S01]  /*72e00*/  LDL.LU R141, [R1+0x570] ;  /* 0x00057000018d7983 */ /* 0x000ee20000300800 */
[----:B------:R-:W-:Y:S02]  /*72e10*/  @P6 LOP3.LUT R40, R40, 0x100, RZ, 0xfc, !PT ;  /* 0x0000010028286812 */ /* 0x000fe400078efcff */
[----:B------:R-:W-:Y:S01]  /*72e20*/  LOP3.LUT P6, RZ, R20, 0x100, RZ, 0xc0, !PT ;  /* 0x0000010014ff7812 */ /* 0x000fe200078cc0ff */
[----:B------:R-:W-:Y:S01]  /*72e30*/  IMAD.WIDE R30, R29, 0x4, R12 ;  /* 0x000000041d1e7825 */ /* 0x000fe200078e020c */
[----:B------:R-:W-:Y:S01]  /*72e40*/  LOP3.LUT R40, R40, 0xfffffdff, RZ, 0xc0, !PT ;  /* 0xfffffdff28287812 */ /* 0x000fe200078ec0ff */
[----:B------:R-:W3:Y:S10]  /*72e50*/  LDL.LU R142, [R1+0x560] ;  /* 0x00056000018e7983 */ /* 0x000ef40000300800 */
[----:B------:R-:W-:-:S02]  /*72e60*/  @P6 LOP3.LUT R40, R40, 0x200, RZ, 0xfc, !PT ;  /* 0x0000020028286812 */ /* 0x000fc400078efcff */
[----:B------:R-:W-:-:S13]  /*72e70*/  LOP3.LUT P6, RZ, R20, 0x80, RZ, 0xc0, !PT ;  /* 0x0000008014ff7812 */ /* 0x000fda00078cc0ff */
[----:B------:R4:W-:Y:S01]  /*72e80*/  @P6 STG.E desc[UR74][R30.64], R28 ;  /* 0x0000001c1e006986 */ /* 0x0009e2000c10194a */
[C---:B------:R-:W-:Y:S01]  /*72e90*/  LOP3.LUT P6, RZ, R40.reuse, 0x200, RZ, 0xc0, !PT ;  /* 0x0000020028ff7812 */ /* 0x040fe200078cc0ff */
[----:B----4-:R-:W-:Y:S02]  /*72ea0*/  IMAD.WIDE R30, R109, 0x4, R18 ;  /* 0x000000046d1e7825 */ /* 0x010fe400078e0212 */
[----:B------:R-:W4:Y:S10]  /*72eb0*/  LDL.LU R28, [R1+0x70] ;  /* 0x00007000011c7983 */ /* 0x000f340000300800 */
[----:B------:R1:W-:Y:S01]  /*72ec0*/  @P6 STG.E desc[UR74][R30.64], R27 ;  /* 0x0000001b1e006986 */ /* 0x0003e2000c10194a */
[----:B------:R-:W-:-:S03]  /*72ed0*/  LOP3.LUT P6, RZ, R40, 0x100, RZ, 0xc0, !PT ;  /* 0x0000010028ff7812 */ /* 0x000fc600078cc0ff */
[----:B-1----:R-:W4:Y:S04]  /*72ee0*/  LDL.LU R27, [R1+0x8e4] ;  /* 0x0008e400011b7983 */ /* 0x002f280000300800 */
[----:B------:R-:W4:Y:S01]  /*72ef0*/  LDL.LU R29, [R1+0x1478] ;  /* 0x00147800011d7983 */ /* 0x000f220000300800 */
[----:B------:R-:W-:-:S05]  /*72f00*/  IMAD.WIDE R30, R109, 0x4, R16 ;  /* 0x000000046d1e7825 */ /* 0x000fca00078e0210 */
        /* <DEDUP_REMOVED lines=9> */
[----:B-1----:R-:W-:Y:S01]  /*72fa0*/  IMAD.WIDE R30, R146, 0x4, R18 ;  /* 0x00000004921e7825 */ /* 0x002fe200078e0212 */
[----:B------:R-:W-:Y:S01]  /*72fb0*/  LOP3.LUT P5, RZ, R20, 0x10000, RZ, 0xc0, !PT ;  /* 0x0001000014ff7812 */ /* 0x000fe200078ac0ff */
[----:B------:R-:W2:Y:S10]  /*72fc0*/  LDL.LU R110, [R1+0x1480] ;  /* 0x00148000016e7983 */ /* 0x000eb40000300800 */
[----:B------:R1:W-:Y:S01]  /*72fd0*/  @P6 STG.E desc[UR74][R30.64], R111 ;  /* 0x0000006f1e006986 */ /* 0x0003e2000c10194a */
[----:B------:R-:W-:Y:S01]  /*72fe0*/  LOP3.LUT P6, RZ, R40, 0x10, RZ, 0xc0, !PT ;  /* 0x0000001028ff7812 */ /* 0x000fe200078cc0ff */
[----:B-1----:R-:W-:-:S12]  /*72ff0*/  IMAD.WIDE R30, R146, 0x4, R16 ;  /* 0x00000004921e7825 */ /* 0x002fd800078e0210 */
[----:B------:R1:W-:Y:S01]  /*73000*/  @P6 STG.E desc[UR74][R30.64], R147 ;  /* 0x000000931e006986 */ /* 0x0003e2000c10194a */
[----:B------:R-:W-:Y:S01]  /*73010*/  LOP3.LUT P6, RZ, R40, 0x8, RZ, 0xc0, !PT ;  /* 0x0000000828ff7812 */ /* 0x000fe200078cc0ff */
[----:B-1----:R-:W-:-:S12]  /*73020*/  IMAD.WIDE R30, R146, 0x4, R14 ;  /* 0x00000004921e7825 */ /* 0x002fd800078e020e */
[----:B---3--:R1:W-:Y:S01]  /*73030*/  @P6 STG.E desc[UR74][R30.64], R145 ;  /* 0x000000911e006986 */ /* 0x0083e2000c10194a */
[----:B------:R-:W-:Y:S02]  /*73040*/  LOP3.LUT P6, RZ, R40, 0x4, RZ, 0xc0, !PT ;  /* 0x0000000428ff7812 */ /* 0x000fe400078cc0ff */
[----:B------:R-:W-:Y:S01]  /*73050*/  LOP3.LUT P4, RZ, R20, 0x20000, RZ, 0xc0, !PT ;  /* 0x0002000014ff7812 */ /* 0x000fe2000788c0ff */
[----:B-1----:R-:W-:-:S10]  /*73060*/  IMAD.WIDE R30, R146, 0x4, R12 ;  /* 0x00000004921e7825 */ /* 0x002fd400078e020c */
[----:B------:R1:W-:Y:S02]  /*73070*/  @P6 STG.E desc[UR74][R30.64], R144 ;  /* 0x000000901e006986 */ /* 0x0003e4000c10194a */
[----:B-1----:R-:W-:-:S05]  /*73080*/  IMAD.WIDE R30, R140, 0x4, R18 ;  /* 0x000000048c1e7825 */ /* 0x002fca00078e0212 */
[----:B------:R1:W-:Y:S02]  /*73090*/  @P5 STG.E desc[UR74][R30.64], R143 ;  /* 0x0000008f1e005986 */ /* 0x0003e4000c10194a */
[----:B-1----:R-:W-:-:S05]  /*730a0*/  IMAD.WIDE R30, R140, 0x4, R16 ;  /* 0x000000048c1e7825 */ /* 0x002fca00078e0210 */
[----:B------:R1:W-:Y:S04]  /*730b0*/  @P4 STG.E desc[UR74][R30.64], R141 ;  /* 0x0000008d1e004986 */ /* 0x0003e8000c10194a */
[----:B-1----:R-:W3:Y:S01]  /*730c0*/  LDL.LU R141, [R1+0x8c4] ;  /* 0x0008c400018d7983 */ /* 0x002ee20000300800 */
[C---:B------:R-:W-:Y:S02]  /*730d0*/  LOP3.LUT P3, RZ, R20.reuse, 0x40000, RZ, 0xc0, !PT ;  /* 0x0004000014ff7812 */ /* 0x040fe4000786c0ff */
[----:B------:R-:W-:Y:S01]  /*730e0*/  LOP3.LUT P2, RZ, R20, 0x80000, RZ, 0xc0, !PT ;  /* 0x0008000014ff7812 */ /* 0x000fe2000784c0ff */
[----:B------:R-:W-:Y:S01]  /*730f0*/  IMAD.WIDE R30, R140, 0x4, R14 ;  /* 0x000000048c1e7825 */ /* 0x000fe200078e020e */
[C---:B------:R-:W-:Y:S02]  /*73100*/  LOP3.LUT P1, RZ, R20.reuse, 0x100000, RZ, 0xc0, !PT ;  /* 0x0010000014ff7812 */ /* 0x040fe4000782c0ff */
[----:B------:R-:W-:-:S07]  /*73110*/  LOP3.LUT P0, RZ, R20, 0x200000, RZ, 0xc0, !PT ;  /* 0x0020000014ff7812 */ /* 0x000fce000780c0ff */
[----:B------:R1:W-:Y:S02]  /*73120*/  @P3 STG.E desc[UR74][R30.64], R142 ;  /* 0x0000008e1e003986 */ /* 0x0003e4000c10194a */
[----:B-1----:R-:W-:Y:S02]  /*73130*/  IMAD.WIDE R30, R140, 0x4, R12 ;  /* 0x000000048c1e7825 */ /* 0x002fe400078e020c */
[----:B------:R-:W3:Y:S04]  /*73140*/  LDL.LU R142, [R1+0x8b4] ;  /* 0x0008b400018e7983 */ /* 0x000ee80000300800 */
[----:B----4-:R1:W-:Y:S04]  /*73150*/  @P2 STG.E desc[UR74][R30.64], R28 ;  /* 0x0000001c1e002986 */ /* 0x0103e8000c10194a */
[----:B------:R-:W4:Y:S01]  /*73160*/  LDL.LU R140, [R1+0x8a4] ;  /* 0x0008a400018c7983 */ /* 0x000f220000300800 */
[----:B-1----:R-:W-:-:S03]  /*73170*/  IMAD.WIDE R30, R29, 0x4, R18 ;  /* 0x000000041d1e7825 */ /* 0x002fc600078e0212 */
[----:B------:R-:W4:Y:S04]  /*73180*/  LDL.LU R28, [R1+0x574] ;  /* 0x00057400011c7983 */ /* 0x000f280000300800 */
[----:B------:R1:W-:Y:S02]  /*73190*/  @P1 STG.E desc[UR74][R30.64], R27 ;  /* 0x0000001b1e001986 */ /* 0x0003e4000c10194a */
[----:B-1----:R-:W-:Y:S02]  /*731a0*/  IMAD.WIDE R30, R29, 0x4, R16 ;  /* 0x000000041d1e7825 */ /* 0x002fe400078e0210 */
[----:B------:R-:W4:Y:S04]  /*731b0*/  LDL.LU R27, [R1+0x564] ;  /* 0x00056400011b7983 */ /* 0x000f280000300800 */
[----:B--2---:R1:W-:Y:S04]  /*731c0*/  @P0 STG.E desc[UR74][R30.64], R26 ;  /* 0x0000001a1e000986 */ /* 0x0043e8000c10194a */
[----:B-1----:R-:W2:Y:S04]  /*731d0*/  LDL.LU R26, [R1+0x147c] ;  /* 0x00147c00011a7983 */ /* 0x002ea80000300800 */
[----:B------:R-:W4:Y:S01]  /*731e0*/  LDL.LU R43, [R1+0x74] ;  /* 0x00007400012b7983 */ /* 0x000f220000300800 */
[----:B------:R-:W-:-:S03]  /*731f0*/  LOP3.LUT P6, RZ, R21, 0x4, RZ, 0xc0, !PT ;  /* 0x0000000415ff7812 */ /* 0x000fc600078cc0ff */
[----:B------:R-:W4:Y:S01]  /*73200*/  LDL.LU R41, [R1+0x8e8] ;  /* 0x0008e80001297983 */ /* 0x000f220000300800 */
[----:B------:R-:W-:-:S03]  /*73210*/  LOP3.LUT R11, R11, 0xfbffffff, RZ, 0xc0, !PT ;  /* 0xfbffffff0b0b7812 */ /* 0x000fc600078ec0ff */
[----:B------:R-:W4:Y:S01]  /*73220*/  LDL.LU R108, [R1+0x8d8] ;  /* 0x0008d800016c7983 */ /* 0x000f220000300800 */
[----:B------:R-:W-:-:S03]  /*73230*/  LOP3.LUT P3, RZ, R20, 0x400000, RZ, 0xc0, !PT ;  /* 0x0040000014ff7812 */ /* 0x000fc6000786c0ff */
[----:B------:R-:W4:Y:S02]  /*73240*/  LDL.LU R109, [R1+0x8c8] ;  /* 0x0008c800016d7983 */ /* 0x000f240000300800 */
[----:B------:R-:W-:Y:S02]  /*73250*/  @P6 LOP3.LUT R11, R11, 0x4000000, RZ, 0xfc, !PT ;  /* 0x040000000b0b6812 */ /* 0x000fe400078efcff */
[----:B------:R-:W-:Y:S01]  /*73260*/  LOP3.LUT P6, RZ, R21, 0x2, RZ, 0xc0, !PT ;  /* 0x0000000215ff7812 */ /* 0x000fe200078cc0ff */
[----:B------:R-:W-:Y:S01]  /*73270*/  IMAD.WIDE R30, R29, 0x4, R14 ;  /* 0x000000041d1e7825 */ /* 0x000fe200078e020e */
[----:B------:R-:W-:Y:S01]  /*73280*/  LOP3.LUT R11, R11, 0xf7ffffff, RZ, 0xc0, !PT ;  /* 0xf7ffffff0b0b7812 */ /* 0x000fe200078ec0ff */
[----:B------:R-:W4:Y:S04]  /*73290*/  LDL.LU R147, [R1+0x8a8] ;  /* 0x0008a80001937983 */ /* 0x000f280000300800 */
[----:B------:R-:W4:Y:S04]  /*732a0*/  LDL.LU R145, [R1+0x578] ;  /* 0x0005780001917983 */ /* 0x000f280000300800 */
[----:B------:R-:W4:Y:S02]  /*732b0*/  LDL.LU R146, [R1+0x568] ;  /* 0x0005680001927983 */ /* 0x000f240000300800 */
[----:B------:R-:W-:-:S02]  /*732c0*/  @P6 LOP3.LUT R11, R11, 0x8000000, RZ, 0xfc, !PT ;  /* 0x080000000b0b6812 */ /* 0x000fc400078efcff */
[----:B------:R-:W-:Y:S01]  /*732d0*/  LOP3.LUT P6, RZ, R21, 0x1, RZ, 0xc0, !PT ;  /* 0x0000000115ff7812 */ /* 0x000fe200078cc0ff */
[----:B------:R-:W4:Y:S01]  /*732e0*/  LDL.LU R144, [R1+0x1484] ;  /* 0x0014840001907983 */ /* 0x000f220000300800 */
[----:B------:R-:W-:-:S03]  /*732f0*/  LOP3.LUT R11, R11, 0xefffffff, RZ, 0xc0, !PT ;  /* 0xefffffff0b0b7812 */ /* 0x000fc600078ec0ff */
[----:B------:R-:W4:Y:S08]  /*73300*/  LDL.LU R143, [R1+0x78] ;  /* 0x00007800018f7983 */ /* 0x000f300000300800 */
[----:B------:R-:W-:Y:S02]  /*73310*/  @P6 LOP3.LUT R11, R11, 0x10000000, RZ, 0xfc, !PT ;  /* 0x100000000b0b6812 */ /* 0x000fe400078efcff */
[----:B------:R-:W-:-:S02]  /*73320*/  LOP3.LUT P6, RZ, R20, 0x80000000, RZ, 0xc0, !PT ;  /* 0x8000000014ff7812 */ /* 0x000fc400078cc0ff */
        /* <DEDUP_REMOVED lines=9> */
[----:B---3--:R1:W-:Y:S02]  /*733c0*/  @P3 STG.E desc[UR74][R30.64], R141 ;  /* 0x0000008d1e003986 */ /* 0x0083e4000c10194a */
[----:B-1----:R-:W-:Y:S02]  /*733d0*/  IMAD.WIDE R30, R29, 0x4, R12 ;  /* 0x000000041d1e7825 */ /* 0x002fe400078e020c */
[----:B------:R-:W3:Y:S04]  /*733e0*/  LDL.LU R29, [R1+0x1488] ;  /* 0x00148800011d7983 */ /* 0x000ee80000300800 */
[----:B------:R-:W3:Y:S01]  /*733f0*/  LDL.LU R111, [R1+0x8b8] ;  /* 0x0008b800016f7983 */ /* 0x000ee20000300800 */
[----:B------:R-:W-:-:S02]  /*73400*/  LOP3.LUT R40, R40, 0xfffffffe, RZ, 0xc0, !PT ;  /* 0xfffffffe28287812 */ /* 0x000fc400078ec0ff */
[----:B------:R-:W-:Y:S01]  /*73410*/  LOP3.LUT P2, RZ, R20, 0x800000, RZ, 0xc0, !PT ;  /* 0x0080000014ff7812 */ /* 0x000fe2000784c0ff */
[----:B------:R-:W3:Y:S01]  /*73420*/  LDL.LU R141, [R1+0x8ec] ;  /* 0x0008ec00018d7983 */ /* 0x000ee20000300800 */
[----:B------:R-:W-:Y:S02]  /*73430*/  @P6 LOP3.LUT R40, R40, 0x1, RZ, 0xfc, !PT ;  /* 0x0000000128286812 */ /* 0x000fe400078efcff */
[C---:B------:R-:W-:Y:S02]  /*73440*/  LOP3.LUT P6, RZ, R20.reuse, 0x8000000, RZ, 0xc0, !PT ;  /* 0x0800000014ff7812 */ /* 0x040fe400078cc0ff */
[C---:B------:R-:W-:Y:S02]  /*73450*/  LOP3.LUT P1, RZ, R20.reuse, 0x1000000, RZ, 0xc0, !PT ;  /* 0x0100000014ff7812 */ /* 0x040fe4000782c0ff */
[----:B------:R-:W-:Y:S02]  /*73460*/  LOP3.LUT P0, RZ, R20, 0x2000000, RZ, 0xc0, !PT ;  /* 0x0200000014ff7812 */ /* 0x000fe4000780c0ff */
[----:B------:R-:W-:-:S03]  /*73470*/  LOP3.LUT R40, R40, 0xfffffffd, RZ, 0xc0, !PT ;  /* 0xfffffffd28287812 */ /* 0x000fc600078ec0ff */
[----:B------:R1:W-:Y:S04]  /*73480*/  @P2 STG.E desc[UR74][R30.64], R142 ;  /* 0x0000008e1e002986 */ /* 0x0003e8000c10194a */
[----:B------:R-:W-:Y:S02]  /*73490*/  @P6 LOP3.LUT R40, R40, 0x2, RZ, 0xfc, !PT ;  /* 0x0000000228286812 */ /* 0x000fe400078efcff */
[----:B------:R-:W-:Y:S01]  /*734a0*/  LOP3.LUT P6, RZ, R20, 0x4000000, RZ, 0xc0, !PT ;  /* 0x0400000014ff7812 */ /* 0x000fe200078cc0ff */
[----:B-1----:R-:W3:Y:S01]  /*734b0*/  LDL.LU R142, [R1+0x8dc] ;  /* 0x0008dc00018e7983 */ /* 0x002ee20000300800 */
[----:B--2---:R-:W-:-:S05]  /*734c0*/  IMAD.WIDE R30, R26, 0x4, R18 ;  /* 0x000000041a1e7825 */ /* 0x004fca00078e0212 */
[----:B----4-:R1:W-:Y:S02]  /*734d0*/  @P1 STG.E desc[UR74][R30.64], R140 ;  /* 0x0000008c1e001986 */ /* 0x0103e4000c10194a */
[C---:B-1----:R-:W-:Y:S02]  /*734e0*/  IMAD.WIDE R30, R26.reuse, 0x4, R16 ;  /* 0x000000041a1e7825 */ /* 0x042fe400078e0210 */
[----:B------:R-:W2:Y:S04]  /*734f0*/  LDL.LU R140, [R1+0x8cc] ;  /* 0x0008cc00018c7983 */ /* 0x000ea80000300800 */
[----:B------:R1:W-:Y:S02]  /*73500*/  @P0 STG.E desc[UR74][R30.64], R28 ;  /* 0x0000001c1e000986 */ /* 0x0003e4000c10194a */
[----:B-1----:R-:W-:-:S05]  /*73510*/  IMAD.WIDE R30, R26, 0x4, R14 ;  /* 0x000000041a1e7825 */ /* 0x002fca00078e020e */
[----:B------:R1:W-:Y:S04]  /*73520*/  @P6 STG.E desc[UR74][R30.64], R27 ;  /* 0x0000001b1e006986 */ /* 0x0003e8000c10194a */
[----:B-1----:R-:W4:Y:S01]  /*73530*/  LDL.LU R27, [R1+0x8bc] ;  /* 0x0008bc00011b7983 */ /* 0x002f220000300800 */
[----:B------:R-:W-:Y:S01]  /*73540*/  LOP3.LUT P6, RZ, R40, 0x2, RZ, 0xc0, !PT ;  /* 0x0000000228ff7812 */ /* 0x000fe200078cc0ff */
[----:B------:R-:W-:Y:S02]  /*73550*/  IMAD.WIDE R30, R26, 0x4, R12 ;  /* 0x000000041a1e7825 */ /* 0x000fe400078e020c */
[----:B------:R-:W4:Y:S04]  /*73560*/  LDL.LU R26, [R1+0x8ac] ;  /* 0x0008ac00011a7983 */ /* 0x000f280000300800 */
[----:B------:R-:W4:Y:S06]  /*73570*/  LDL.LU R28, [R1+0x148c] ;  /* 0x00148c00011c7983 */ /* 0x000f2c0000300800 */
        /* <DEDUP_REMOVED lines=32> */
[----:B------:R1:W-:Y:S02]  /*73780*/  @P3 STG.E desc[UR74][R30.64], R142 ;  /* 0x0000008e1e003986 */ /* 0x0003e4000c10194a */
[----:B-1----:R-:W-:-:S05]  /*73790*/  IMAD.WIDE R30, R29, 0x4, R14 ;  /* 0x000000041d1e7825 */ /* 0x002fca00078e020e */
[----:B--2---:R1:W-:Y:S04]  /*737a0*/  @P2 STG.E desc[UR74][R30.64], R140 ;  /* 0x0000008c1e002986 */ /* 0x0043e8000c10194a */
[----:B-1----:R-:W2:Y:S01]  /*737b0*/  LDL.LU R140, [R1+0x57c] ;  /* 0x00057c00018c7983 */ /* 0x002ea20000300800 */
[----:B------:R-:W-:-:S03]  /*737c0*/  IMAD.WIDE R30, R29, 0x4, R12 ;  /* 0x000000041d1e7825 */ /* 0x000fc600078e020c */
[----:B------:R-:W3:Y:S04]  /*737d0*/  LDL.LU R29, [R1+0x56c] ;  /* 0x00056c00011d7983 */ /* 0x000ee80000300800 */
[----:B----4-:R1:W-:Y:S04]  /*737e0*/  @P1 STG.E desc[UR74][R30.64], R27 ;  /* 0x0000001b1e001986 */ /* 0x0103e8000c10194a */
[----:B-1----:R-:W4:Y:S01]  /*737f0*/  LDL.LU R27, [R1+0x7c] ;  /* 0x00007c00011b7983 */ /* 0x002f220000300800 */
[----:B------:R-:W-:Y:S01]  /*73800*/  LOP3.LUT P0, RZ, R21, 0x100, RZ, 0xc0, !PT ;  /* 0x0000010015ff7812 */ /* 0x000fe2000780c0ff */
[----:B------:R-:W-:-:S02]  /*73810*/  IMAD.WIDE R30, R28, 0x4, R18 ;  /* 0x000000041c1e7825 */ /* 0x000fc400078e0212 */
[----:B------:R-:W4:Y:S04]  /*73820*/  LDL.LU R42, [R1+0xa80] ;  /* 0x000a8000012a7983 */ /* 0x000f280000300800 */
[----:B------:R-:W4:Y:S06]  /*73830*/  LDL.LU R43, [R1+0xa70] ;  /* 0x000a7000012b7983 */ /* 0x000f2c0000300800 */
        /* <DEDUP_REMOVED lines=15> */
[----:B------:R-:W-:Y:S01]  /*73930*/  IMAD.WIDE R30, R28, 0x4, R16 ;  /* 0x000000041c1e7825 */ /* 0x000fe200078e0210 */
[C---:B------:R-:W-:Y:S01]  /*73940*/  LOP3.LUT P1, RZ, R21.reuse, 0x800, RZ, 0xc0, !PT ;  /* 0x0000080015ff7812 */ /* 0x040fe2000782c0ff */
        /* <DEDUP_REMOVED lines=21> */
[----:B----4-:R1:W-:Y:S04]  /*73aa0*/  @P1 STG.E desc[UR74][R30.64], R27 ;  /* 0x0000001b1e001986 */ /* 0x0103e8000c10194a */
[----:B------:R-:W4:Y:S04]  /*73ab0*/  LDL.LU R28, [R1+0x8f4] ;  /* 0x0008f400011c7983 */ /* 0x000f280000300800 */
[----:B-1----:R-:W2:Y:S01]  /*73ac0*/  LDL.LU R27, [R1+0x14a0] ;  /* 0x0014a000011b7983 */ /* 0x002ea20000300800 */
[----:B------:R-:W-:-:S02]  /*73ad0*/  @P6 LOP3.LUT R11, R11, 0x400000, RZ, 0xfc, !PT ;  /* 0x004000000b0b6812 */ /* 0x000fc400078efcff */
        /* <DEDUP_REMOVED lines=8> */
[----:B------:R-:W-:Y:S01]  /*73b60*/  LOP3.LUT R11, R11, 0xfdffffff, RZ, 0xc0, !PT ;  /* 0xfdffffff0b0b7812 */ /* 0x000fe200078ec0ff */
[----:B------:R-:W-:-:S10]  /*73b70*/  IMAD.WIDE R30, R26, 0x4, R18 ;  /* 0x000000041a1e7825 */ /* 0x000fd400078e0212 */
[----:B------:R-:W-:Y:S02]  /*73b80*/  @P6 LOP3.LUT R11, R11, 0x2000000, RZ, 0xfc, !PT ;  /* 0x020000000b0b6812 */ /* 0x000fe400078efcff */
[----:B------:R-:W-:Y:S01]  /*73b90*/  LOP3.LUT P6, RZ, R21, 0x2000, RZ, 0xc0, !PT ;  /* 0x0000200015ff7812 */ /* 0x000fe200078cc0ff */
[----:B------:R1:W-:Y:S02]  /*73ba0*/  @P0 STG.E desc[UR74][R30.64], R42 ;  /* 0x0000002a1e000986 */ /* 0x0003e4000c10194a */
[----:B-1----:R-:W-:-:S10]  /*73bb0*/  IMAD.WIDE R30, R26, 0x4, R16 ;  /* 0x000000041a1e7825 */ /* 0x002fd400078e0210 */
        /* <DEDUP_REMOVED lines=40> */
[----:B---3--:R1:W-:Y:S02]  /*73e40*/  @P2 STG.E desc[UR74][R30.64], R29 ;  /* 0x0000001d1e002986 */ /* 0x0083e4000c10194a */
[----:B-1----:R-:W-:-:S02]  /*73e50*/  IMAD.WIDE R30, R27, 0x4, R14 ;  /* 0x000000041b1e7825 */ /* 0x002fc400078e020e */
[----:B------:R-:W3:Y:S04]  /*73e60*/  LDL.LU R29, [R1+0xa78] ;  /* 0x000a7800011d7983 */ /* 0x000ee80000300800 */
[----:B----4-:R1:W-:Y:S02]  /*73e70*/  @P1 STG.E desc[UR74][R30.64], R28 ;  /* 0x0000001c1e001986 */ /* 0x0103e4000c10194a */
[----:B-1----:R-:W-:Y:S02]  /*73e80*/  IMAD.WIDE R30, R27, 0x4, R12 ;  /* 0x000000041b1e7825 */ /* 0x002fe400078e020c */
[----:B------:R-:W4:Y:S04]  /*73e90*/  LDL.LU R28, [R1+0xa68] ;  /* 0x000a6800011c7983 */ /* 0x000f280000300800 */
[----:B------:R-:W2:Y:S01]  /*73ea0*/  LDL.LU R27, [R1+0x14a4] ;  /* 0x0014a400011b7983 */ /* 0x000ea20000300800 */
[----:B------:R-:W-:-:S13]  /*73eb0*/  LOP3.LUT P0, RZ, R21, 0x8000000, RZ, 0xc0, !PT ;  /* 0x0800000015ff7812 */ /* 0x000fda000780c0ff */
        /* <DEDUP_REMOVED lines=13> */
[----:B------:R-:W4:Y:S04]  /*73f90*/  LDL.LU R144, [R1+0x90c] ;  /* 0x00090c0001907983 */ /* 0x000f280000300800 */
[----:B------:R-:W4:Y:S01]  /*73fa0*/  LDL.LU R143, [R1+0x8fc] ;  /* 0x0008fc00018f7983 */ /* 0x000f220000300800 */
[----:B------:R-:W-:-:S03]  /*73fb0*/  LOP3.LUT P2, RZ, R21, 0x20000000, RZ, 0xc0, !PT ;  /* 0x2000000015ff7812 */ /* 0x000fc6000784c0ff */
[----:B------:R-:W4:Y:S01]  /*73fc0*/  LDL.LU R141, [R1+0x14b0] ;  /* 0x0014b000018d7983 */ /* 0x000f220000300800 */
[----:B------:R-:W-:-:S03]  /*73fd0*/  LOP3.LUT P1, RZ, R21, 0x40000000, RZ, 0xc0, !PT ;  /* 0x4000000015ff7812 */ /* 0x000fc6000782c0ff */
        /* <DEDUP_REMOVED lines=36> */
[----:B------:R1:W-:Y:S10]  /*74220*/  @P0 STG.E desc[UR74][R30.64], R26 ;  /* 0x0000001a1e000986 */ /* 0x0003f4000c10194a */
        /* <DEDUP_REMOVED lines=40> */
[----:B------:R-:W4:Y:S04]  /*744b0*/  LDL.LU R143, [R1+0xab0] ;  /* 0x000ab000018f7983 */ /* 0x000f280000300800 */
[----:B------:R2:W-:Y:S04]  /*744c0*/  @P3 STG.E desc[UR74][R30.64], R142 ;  /* 0x0000008e1e003986 */ /* 0x0005e8000c10194a */
[----:B------:R-:W4:Y:S01]  /*744d0*/  LDL.LU R141, [R1+0xaa0] ;  /* 0x000aa000018d7983 */ /* 0x000f220000300800 */
[----:B--2---:R-:W-:-:S05]  /*744e0*/  IMAD.WIDE R30, R27, 0x4, R18 ;  /* 0x000000041b1e7825 */ /* 0x004fca00078e0212 */
[----:B------:R1:W-:Y:S02]  /*744f0*/  @P2 STG.E desc[UR74][R30.64], R140 ;  /* 0x0000008c1e002986 */ /* 0x0003e4000c10194a */
[C---:B-1----:R-:W-:Y:S02]  /*74500*/  IMAD.WIDE R30, R27.reuse, 0x4, R16 ;  /* 0x000000041b1e7825 */ /* 0x042fe400078e0210 */
[----:B------:R-:W2:Y:S04]  /*74510*/  LDL.LU R140, [R1+0xa90] ;  /* 0x000a9000018c7983 */ /* 0x000ea80000300800 */
[----:B---3--:R1:W-:Y:S02]  /*74520*/  @P1 STG.E desc[UR74][R30.64], R29 ;  /* 0x0000001d1e001986 */ /* 0x0083e4000c10194a */
[----:B-1----:R-:W-:-:S02]  /*74530*/  IMAD.WIDE R30, R27, 0x4, R14 ;  /* 0x000000041b1e7825 */ /* 0x002fc400078e020e */
[----:B------:R-:W3:Y:S04]  /*74540*/  LDL.LU R29, [R1+0x590] ;  /* 0x00059000011d7983 */ /* 0x000ee80000300800 */
[----:B----4-:R1:W-:Y:S04]  /*74550*/  @P0 STG.E desc[UR74][R30.64], R28 ;  /* 0x0000001c1e000986 */ /* 0x0103e8000c10194a */
[----:B-1----:R-:W4:Y:S01]  /*74560*/  LDL.LU R28, [R1+0x14b8] ;  /* 0x0014b800011c7983 */ /* 0x002f220000300800 */
[----:B------:R-:W-:-:S03]  /*74570*/  IMAD.WIDE R30, R27, 0x4, R12 ;  /* 0x000000041b1e7825 */ /* 0x000fc600078e020c */
        /* <DEDUP_REMOVED lines=10> */
[----:B------:R-:W3:Y:S01]  /*74620*/  LDL.LU R111, [R1+0x594] ;  /* 0x00059400016f7983 */ /* 0x000ee20000300800 */
[----:B------:R-:W-:-:S02]  /*74630*/  LOP3.LUT P3, RZ, R22, 0x8000, RZ, 0xc0, !PT ;  /* 0x0000800016ff7812 */ /* 0x000fc4000786c0ff */
[C---:B------:R-:W-:Y:S01]  /*74640*/  LOP3.LUT P2, RZ, R22.reuse, 0x10000, RZ, 0xc0, !PT ;  /* 0x0001000016ff7812 */ /* 0x040fe2000784c0ff */
[----:B------:R-:W3:Y:S01]  /*74650*/  LDL.LU R145, [R1+0xd4] ;  /* 0x0000d40001917983 */ /* 0x000ee20000300800 */
[----:B------:R-:W-:-:S03]  /*74660*/  LOP3.LUT P1, RZ, R22, 0x20000, RZ, 0xc0, !PT ;  /* 0x0002000016ff7812 */ /* 0x000fc6000782c0ff */
[----:B------:R-:W3:Y:S01]  /*74670*/  LDL.LU R144, [R1+0xae8] ;  /* 0x000ae80001907983 */ /* 0x000ee20000300800 */
        /* <DEDUP_REMOVED lines=9> */
[----:B------:R1:W-:Y:S04]  /*74710*/  @P3 STG.E desc[UR74][R30.64], R143 ;  /* 0x0000008f1e003986 */ /* 0x0003e8000c10194a */
[----:B-1----:R-:W3:Y:S01]  /*74720*/  LDL.LU R143, [R1+0xad8] ;  /* 0x000ad800018f7983 */ /* 0x002ee20000300800 */
[----:B----4-:R-:W-:-:S05]  /*74730*/  IMAD.WIDE R30, R28, 0x4, R18 ;  /* 0x000000041c1e7825 */ /* 0x010fca00078e0212 */
[----:B------:R1:W-:Y:S02]  /*74740*/  @P2 STG.E desc[UR74][R30.64], R141 ;  /* 0x0000008d1e002986 */ /* 0x0003e4000c10194a */
[C---:B-1----:R-:W-:Y:S02]  /*74750*/  IMAD.WIDE R30, R28.reuse, 0x4, R16 ;  /* 0x000000041c1e7825 */ /* 0x042fe400078e0210 */
[----:B------:R-:W4:Y:S04]  /*74760*/  LDL.LU R141, [R1+0xac8] ;  /* 0x000ac800018d7983 */ /* 0x000f280000300800 */
[----:B--2---:R1:W-:Y:S02]  /*74770*/  @P1 STG.E desc[UR74][R30.64], R140 ;  /* 0x0000008c1e001986 */ /* 0x0043e4000c10194a */
[----:B-1----:R-:W-:-:S02]  /*74780*/  IMAD.WIDE R30, R28, 0x4, R14 ;  /* 0x000000041c1e7825 */ /* 0x002fc400078e020e */
[----:B------:R-:W2:Y:S04]  /*74790*/  LDL.LU R140, [R1+0xab8] ;  /* 0x000ab800018c7983 */ /* 0x000ea80000300800 */
[----:B---3--:R1:W-:Y:S02]  /*747a0*/  @P0 STG.E desc[UR74][R30.64], R29 ;  /* 0x0000001d1e000986 */ /* 0x0083e4000c10194a */
[----:B-1----:R-:W-:Y:S02]  /*747b0*/  IMAD.WIDE R30, R28, 0x4, R12 ;  /* 0x000000041c1e7825 */ /* 0x002fe400078e020c */
[----:B------:R-:W3:Y:S04]  /*747c0*/  LDL.LU R29, [R1+0xaa8] ;  /* 0x000aa800011d7983 */ /* 0x000ee80000300800 */
[----:B------:R-:W2:Y:S04]  /*747d0*/  LDL.LU R28, [R1+0xa98] ;  /* 0x000a9800011c7983 */ /* 0x000ea80000300800 */
[----:B------:R-:W3:Y:S01]  /*747e0*/  LDL.LU R146, [R1+0x14c8] ;  /* 0x0014c80001927983 */ /* 0x000ee20000300800 */
        /* <DEDUP_REMOVED lines=57> */
[----:B--2---:R3:W-:Y:S02]  /*74b80*/  @P2 STG.E desc[UR74][R30.64], R140 ;  /* 0x0000008c1e002986 */ /* 0x0047e4000c10194a */
[----:B---3--:R-:W-:-:S05]  /*74b90*/  IMAD.WIDE R30, R146, 0x4, R18 ;  /* 0x00000004921e7825 */ /* 0x008fca00078e0212 */
[----:B------:R1:W-:Y:S02]  /*74ba0*/  @P1 STG.E desc[UR74][R30.64], R29 ;  /* 0x0000001d1e001986 */ /* 0x0003e4000c10194a */
[----:B-1----:R-:W-:-:S05]  /*74bb0*/  IMAD.WIDE R30, R146, 0x4, R16 ;  /* 0x00000004921e7825 */ /* 0x002fca00078e0210 */
[----:B------:R1:W-:Y:S04]  /*74bc0*/  @P0 STG.E desc[UR74][R30.64], R28 ;  /* 0x0000001c1e000986 */ /* 0x0003e8000c10194a */
        /* <DEDUP_REMOVED lines=12> */
[C---:B------:R-:W-:Y:S02]  /*74c90*/  LOP3.LUT P6, RZ, R23.reuse, 0x2000, RZ, 0xc0, !PT ;  /* 0x0000200017ff7812 */ /* 0x040fe400078cc0ff */
[----:B------:R-:W-:Y:S02]  /*74ca0*/  LOP3.LUT R20, R20, 0xf7ffffff, RZ, 0xc0, !PT ;  /* 0xf7ffffff14147812 */ /* 0x000fe400078ec0ff */
[C---:B------:R-:W-:Y:S02]  /*74cb0*/  LOP3.LUT P2, RZ, R23.reuse, 0x8, RZ, 0xc0, !PT ;  /* 0x0000000817ff7812 */ /* 0x040fe4000784c0ff */
[----:B------:R-:W-:-:S07]  /*74cc0*/  LOP3.LUT P1, RZ, R23, 0x10, RZ, 0xc0, !PT ;  /* 0x0000001017ff7812 */ /* 0x000fce000782c0ff */
[----:B------:R-:W-:Y:S02]  /*74cd0*/  @P6 LOP3.LUT R20, R20, 0x8000000, RZ, 0xfc, !PT ;  /* 0x0800000014146812 */ /* 0x000fe400078efcff */
[C---:B------:R-:W-:Y:S02]  /*74ce0*/  LOP3.LUT P6, RZ, R23.reuse, 0x1000, RZ, 0xc0, !PT ;  /* 0x0000100017ff7812 */ /* 0x040fe400078cc0ff */
[----:B------:R-:W-:Y:S02]  /*74cf0*/  LOP3.LUT R20, R20, 0xefffffff, RZ, 0xc0, !PT ;  /* 0xefffffff14147812 */ /* 0x000fe400078ec0ff */
[----:B------:R-:W-:-:S09]  /*74d00*/  LOP3.LUT P0, RZ, R23, 0x20, RZ, 0xc0, !PT ;  /* 0x0000002017ff7812 */ /* 0x000fd2000780c0ff */
[----:B------:R-:W-:Y:S02]  /*74d10*/  @P6 LOP3.LUT R20, R20, 0x10000000, RZ, 0xfc, !PT ;  /* 0x1000000014146812 */ /* 0x000fe400078efcff */
[----:B------:R-:W-:Y:S02]  /*74d20*/  LOP3.LUT P6, RZ, R23, 0x800, RZ, 0xc0, !PT ;  /* 0x0000080017ff7812 */ /* 0x000fe400078cc0ff */
[----:B------:R-:W-:-:S11]  /*74d30*/  LOP3.LUT R20, R20, 0xdfffffff, RZ, 0xc0, !PT ;  /* 0xdfffffff14147812 */ /* 0x000fd600078ec0ff */
[----:B------:R-:W-:Y:S02]  /*74d40*/  @P6 LOP3.LUT R20, R20, 0x20000000, RZ, 0xfc, !PT ;  /* 0x2000000014146812 */ /* 0x000fe400078efcff */
        /* <DEDUP_REMOVED lines=8> */
[----:B------:R-:W-:-:S03]  /*74dd0*/  IMAD.WIDE R30, R146, 0x4, R12 ;  /* 0x00000004921e7825 */ /* 0x000fc600078e020c */
[----:B------:R-:W2:Y:S04]  /*74de0*/  LDL.LU R111, [R1+0xb20] ;  /* 0x000b2000016f7983 */ /* 0x000ea80000300800 */
[----:B---3--:R1:W-:Y:S02]  /*74df0*/  @P2 STG.E desc[UR74][R30.64], R144 ;  /* 0x000000901e002986 */ /* 0x0083e4000c10194a */
[----:B-1----:R-:W-:-:S05]  /*74e00*/  IMAD.WIDE R30, R140, 0x4, R18 ;  /* 0x000000048c1e7825 */ /* 0x002fca00078e0212 */
[----:B----4-:R1:W-:Y:S02]  /*74e10*/  @P1 STG.E desc[UR74][R30.64], R143 ;  /* 0x0000008f1e001986 */ /* 0x0103e4000c10194a */
[----:B-1----:R-:W-:-:S05]  /*74e20*/  IMAD.WIDE R30, R140, 0x4, R16 ;  /* 0x000000048c1e7825 */ /* 0x002fca00078e0210 */
[----:B------:R1:W-:Y:S04]  /*74e30*/  @P0 STG.E desc[UR74][R30.64], R142 ;  /* 0x0000008e1e000986 */ /* 0x0003e8000c10194a */
[----:B-1----:R-:W3:Y:S04]  /*74e40*/  LDL.LU R142, [R1+0x14d8] ;  /* 0x0014d800018e7983 */ /* 0x002ee80000300800 */
[----:B------:R-:W4:Y:S01]  /*74e50*/  LDL.LU R147, [R1+0xb10] ;  /* 0x000b100001937983 */ /* 0x000f220000300800 */
[----:B------:R-:W-:Y:S02]  /*74e60*/  LOP3.LUT R20, R20, 0xbfffffff, RZ, 0xc0, !PT ;  /* 0xbfffffff14147812 */ /* 0x000fe400078ec0ff */
[----:B------:R-:W-:Y:S01]  /*74e70*/  LOP3.LUT R11, R11, 0xfffffffe, RZ, 0xc0, !PT ;  /* 0xfffffffe0b0b7812 */ /* 0x000fe200078ec0ff */
[----:B------:R-:W-:Y:S01]  /*74e80*/  IMAD.WIDE R30, R140, 0x4, R14 ;  /* 0x000000048c1e7825 */ /* 0x000fe200078e020e */
[----:B------:R-:W-:Y:S01]  /*74e90*/  @P6 LOP3.LUT R20, R20, 0x40000000, RZ, 0xfc, !PT ;  /* 0x4000000014146812 */ /* 0x000fe200078efcff */
[----:B------:R-:W3:Y:S01]  /*74ea0*/  LDL.LU R146, [R1+0xb00] ;  /* 0x000b000001927983 */ /* 0x000ee20000300800 */
[----:B------:R-:W-:-:S02]  /*74eb0*/  LOP3.LUT P6, RZ, R23, 0x200, RZ, 0xc0, !PT ;  /* 0x0000020017ff7812 */ /* 0x000fc400078cc0ff */
[----:B------:R-:W-:Y:S01]  /*74ec0*/  LOP3.LUT R20, R20, 0x7fffffff, RZ, 0xc0, !PT ;  /* 0x7fffffff14147812 */ /* 0x000fe200078ec0ff */
[----:B------:R-:W3:Y:S04]  /*74ed0*/  LDL.LU R144, [R1+0xaf0] ;  /* 0x000af00001907983 */ /* 0x000ee80000300800 */
[----:B------:R-:W3:Y:S06]  /*74ee0*/  LDL.LU R143, [R1+0x5a0] ;  /* 0x0005a000018f7983 */ /* 0x000eec0000300800 */
[----:B------:R-:W-:-:S02]  /*74ef0*/  @P6 LOP3.LUT R20, R20, 0x80000000, RZ, 0xfc, !PT ;  /* 0x8000000014146812 */ /* 0x000fc400078efcff */
[----:B------:R-:W-:-:S13]  /*74f00*/  LOP3.LUT P6, RZ, R23, 0x100, RZ, 0xc0, !PT ;  /* 0x0000010017ff7812 */ /* 0x000fda00078cc0ff */
[----:B------:R-:W-:Y:S02]  /*74f10*/  @P6 LOP3.LUT R11, R11, 0x1, RZ, 0xfc, !PT ;  /* 0x000000010b0b6812 */ /* 0x000fe400078efcff */
[----:B------:R-:W-:Y:S02]  /*74f20*/  LOP3.LUT P6, RZ, R23, 0x80, RZ, 0xc0, !PT ;  /* 0x0000008017ff7812 */ /* 0x000fe400078cc0ff */
[----:B------:R-:W-:-:S11]  /*74f30*/  LOP3.LUT R11, R11, 0xfffffffd, RZ, 0xc0, !PT ;  /* 0xfffffffd0b0b7812 */ /* 0x000fd600078ec0ff */
[----:B------:R-:W-:Y:S02]  /*74f40*/  @P6 LOP3.LUT R11, R11, 0x2, RZ, 0xfc, !PT ;  /* 0x000000020b0b6812 */ /* 0x000fe400078efcff */
[----:B------:R-:W-:-:S13]  /*74f50*/  LOP3.LUT P6, RZ, R23, 0x40, RZ, 0xc0, !PT ;  /* 0x0000004017ff7812 */ /* 0x000fda00078cc0ff */
[----:B------:R1:W-:Y:S01]  /*74f60*/  @P6 STG.E desc[UR74][R30.64], R141 ;  /* 0x0000008d1e006986 */ /* 0x0003e2000c10194a */
[C---:B------:R-:W-:Y:S01]  /*74f70*/  LOP3.LUT P6, RZ, R11.reuse, 0x2, RZ, 0xc0, !PT ;  /* 0x000000020bff7812 */ /* 0x040fe200078cc0ff */
[----:B-1----:R-:W-:Y:S02]  /*74f80*/  IMAD.WIDE R30, R140, 0x4, R12 ;  /* 0x000000048c1e7825 */ /* 0x002fe400078e020c */
[----:B------:R-:W3:Y:S10]  /*74f90*/  LDL.LU R141, [R1+0x490] ;  /* 0x00049000018d7983 */ /* 0x000ef40000300800 */
[----:B------:R1:W-:Y:S01]  /*74fa0*/  @P6 STG.E desc[UR74][R30.64], R29 ;  /* 0x0000001d1e006986 */ /* 0x0003e2000c10194a */
[----:B------:R-:W-:Y:S01]  /*74fb0*/  LOP3.LUT P6, RZ, R11, 0x1, RZ, 0xc0, !PT ;  /* 0x000000010bff7812 */ /* 0x000fe200078cc0ff */
[----:B-1----:R-:W-:-:S02]  /*74fc0*/  IMAD.WIDE R30, R108, 0x4, R18 ;  /* 0x000000046c1e7825 */ /* 0x002fc400078e0212 */
[----:B------:R-:W3:Y:S10]  /*74fd0*/  LDL.LU R29, [R1+0xe0] ;  /* 0x0000e000011d7983 */ /* 0x000ef40000300800 */
        /* <DEDUP_REMOVED lines=22> */
[----:B----4-:R1:W-:Y:S01]  /*75140*/  @P6 STG.E desc[UR74][R30.64], R147 ;  /* 0x000000931e006986 */ /* 0x0103e2000c10194a */
        /* <DEDUP_REMOVED lines=14> */
[----:B------:R-:W-:Y:S01]  /*75230*/  LOP3.LUT P4, RZ, R23, 0x10000, RZ, 0xc0, !PT ;  /* 0x0001000017ff7812 */ /* 0x000fe2000788c0ff */
[----:B-1----:R-:W-:Y:S01]  /*75240*/  IMAD.WIDE R30, R145, 0x4, R12 ;  /* 0x00000004911e7825 */ /* 0x002fe200078e020c */
[----:B------:R-:W-:-:S07]  /*75250*/  LOP3.LUT P3, RZ, R23, 0x20000, RZ, 0xc0, !PT ;  /* 0x0002000017ff7812 */ /* 0x000fce000786c0ff */
[----:B------:R-:W-:Y:S02]  /*75260*/  @P6 LOP3.LUT R20, R20, 0x400000, RZ, 0xfc, !PT ;  /* 0x0040000014146812 */ /* 0x000fe400078efcff */
[C---:B------:R-:W-:Y:S01]  /*75270*/  LOP3.LUT P6, RZ, R23.reuse, 0x10000000, RZ, 0xc0, !PT ;  /* 0x1000000017ff7812 */ /* 0x040fe200078cc0ff */
[----:B---3--:R1:W-:Y:S01]  /*75280*/  @P5 STG.E desc[UR74][R30.64], R146 ;  /* 0x000000921e005986 */ /* 0x0083e2000c10194a */
[----:B------:R-:W-:Y:S02]  /*75290*/  LOP3.LUT R20, R20, 0xff7fffff, RZ, 0xc0, !PT ;  /* 0xff7fffff14147812 */ /* 0x000fe400078ec0ff */
[----:B------:R-:W-:Y:S01]  /*752a0*/  LOP3.LUT P2, RZ, R23, 0x40000, RZ, 0xc0, !PT ;  /* 0x0004000017ff7812 */ /* 0x000fe2000784c0ff */
[----:B-1----:R-:W-:-:S08]  /*752b0*/  IMAD.WIDE R30, R142, 0x4, R18 ;  /* 0x000000048e1e7825 */ /* 0x002fd000078e0212 */
[----:B------:R-:W-:Y:S01]  /*752c0*/  @P6 LOP3.LUT R20, R20, 0x800000, RZ, 0xfc, !PT ;  /* 0x0080000014146812 */ /* 0x000fe200078efcff */
[----:B------:R1:W-:Y:S01]  /*752d0*/  @P4 STG.E desc[UR74][R30.64], R144 ;  /* 0x000000901e004986 */ /* 0x0003e2000c10194a */
[C---:B------:R-:W-:Y:S02]  /*752e0*/  LOP3.LUT P6, RZ, R23.reuse, 0x8000000, RZ, 0xc0, !PT ;  /* 0x0800000017ff7812 */ /* 0x040fe400078cc0ff */
[----:B------:R-:W-:Y:S01]  /*752f0*/  LOP3.LUT P1, RZ, R23, 0x80000, RZ, 0xc0, !PT ;  /* 0x0008000017ff7812 */ /* 0x000fe2000782c0ff */
[----:B-1----:R-:W-:-:S05]  /*75300*/  IMAD.WIDE R30, R142, 0x4, R16 ;  /* 0x000000048e1e7825 */ /* 0x002fca00078e0210 */
[----:B------:R1:W-:Y:S01]  /*75310*/  @P3 STG.E desc[UR74][R30.64], R143 ;  /* 0x0000008f1e003986 */ /* 0x0003e2000c10194a */
[----:B------:R-:W-:Y:S02]  /*75320*/  LOP3.LUT P0, RZ, R23, 0x100000, RZ, 0xc0, !PT ;  /* 0x0010000017ff7812 */ /* 0x000fe4000780c0ff */
[----:B------:R-:W-:Y:S01]  /*75330*/  LOP3.LUT R20, R20, 0xfeffffff, RZ, 0xc0, !PT ;  /* 0xfeffffff14147812 */ /* 0x000fe200078ec0ff */
[----:B-1----:R-:W-:-:S03]  /*75340*/  IMAD.WIDE R30, R142, 0x4, R14 ;  /* 0x000000048e1e7825 */ /* 0x002fc600078e020e */
[----:B------:R-:W-:Y:S02]  /*75350*/  @P6 LOP3.LUT R20, R20, 0x1000000, RZ, 0xfc, !PT ;  /* 0x0100000014146812 */ /* 0x000fe400078efcff */
[----:B------:R1:W-:Y:S01]  /*75360*/  @P2 STG.E desc[UR74][R30.64], R141 ;  /* 0x0000008d1e002986 */ /* 0x0003e2000c10194a */
[----:B------:R-:W-:Y:S01]  /*75370*/  LOP3.LUT P6, RZ, R23, 0x4000000, RZ, 0xc0, !PT ;  /* 0x0400000017ff7812 */ /* 0x000fe200078cc0ff */
[----:B-1----:R-:W-:Y:S02]  /*75380*/  IMAD.WIDE R30, R142, 0x4, R12 ;  /* 0x000000048e1e7825 */ /* 0x002fe400078e020c */
[----:B------:R-:W3:Y:S04]  /*75390*/  LDL.LU R141, [R1+0xb24] ;  /* 0x000b2400018d7983 */ /* 0x000ee80000300800 */
[----:B------:R2:W-:Y:S04]  /*753a0*/  @P1 STG.E desc[UR74][R30.64], R29 ;  /* 0x0000001d1e001986 */ /* 0x0005e8000c10194a */
[----:B------:R-:W4:Y:S01]  /*753b0*/  LDL.LU R142, [R1+0xb14] ;  /* 0x000b1400018e7983 */ /* 0x000f220000300800 */
[----:B------:R-:W-:-:S02]  /*753c0*/  LOP3.LUT R20, R20, 0xfdffffff, RZ, 0xc0, !PT ;  /* 0xfdffffff14147812 */ /* 0x000fc400078ec0ff */
[C---:B------:R-:W-:Y:S02]  /*753d0*/  LOP3.LUT P3, RZ, R23.reuse, 0x200000, RZ, 0xc0, !PT ;  /* 0x0020000017ff7812 */ /* 0x040fe4000786c0ff */
[----:B------:R-:W-:Y:S02]  /*753e0*/  @P6 LOP3.LUT R20, R20, 0x2000000, RZ, 0xfc, !PT ;  /* 0x0200000014146812 */ /* 0x000fe400078efcff */
[C---:B------:R-:W-:Y:S02]  /*753f0*/  LOP3.LUT P2, RZ, R23.reuse, 0x400000, RZ, 0xc0, !PT ;  /* 0x0040000017ff7812 */ /* 0x040fe4000784c0ff */
[C---:B------:R-:W-:Y:S02]  /*75400*/  LOP3.LUT P1, RZ, R23.reuse, 0x800000, RZ, 0xc0, !PT ;  /* 0x0080000017ff7812 */ /* 0x040fe4000782c0ff */
[----:B------:R-:W-:Y:S01]  /*75410*/  LOP3.LUT P6, RZ, R23, 0x2000000, RZ, 0xc0, !PT ;  /* 0x0200000017ff7812 */ /* 0x000fe200078cc0ff */
[----:B--2---:R-:W-:-:S05]  /*75420*/  IMAD.WIDE R30, R140, 0x4, R18 ;  /* 0x000000048c1e7825 */ /* 0x004fca00078e0212 */
[----:B------:R1:W-:Y:S01]  /*75430*/  @P0 STG.E desc[UR74][R30.64], R28 ;  /* 0x0000001c1e000986 */ /* 0x0003e2000c10194a */
[----:B------:R-:W-:-:S03]  /*75440*/  LOP3.LUT P0, RZ, R23, 0x1000000, RZ, 0xc0, !PT ;  /* 0x0100000017ff7812 */ /* 0x000fc6000780c0ff */
        /* <DEDUP_REMOVED lines=14> */
[----:B------:R-:W-:-:S03]  /*75530*/  IMAD.WIDE R30, R140, 0x4, R16 ;  /* 0x000000048c1e7825 */ /* 0x000fc600078e0210 */
[----:B------:R-:W2:Y:S04]  /*75540*/  LDL.LU R144, [R1+0xe8] ;  /* 0x0000e80001907983 */ /* 0x000ea80000300800 */
[----:B------:R-:W2:Y:S04]  /*75550*/  LDL.LU R143, [R1+0xb3c] ;  /* 0x000b3c00018f7983 */ /* 0x000ea80000300800 */
[----:B---3--:R1:W-:Y:S02]  /*75560*/  @P3 STG.E desc[UR74][R30.64], R141 ;  /* 0x0000008d1e003986 */ /* 0x0083e4000c10194a */
[----:B-1----:R-:W-:-:S02]  /*75570*/  IMAD.WIDE R30, R140, 0x4, R14 ;  /* 0x000000048c1e7825 */ /* 0x002fc400078e020e */
[----:B------:R-:W3:Y:S04]  /*75580*/  LDL.LU R141, [R1+0xb2c] ;  /* 0x000b2c00018d7983 */ /* 0x000ee80000300800 */
[----:B----4-:R1:W-:Y:S02]  /*75590*/  @P2 STG.E desc[UR74][R30.64], R142 ;  /* 0x0000008e1e002986 */ /* 0x0103e4000c10194a */
[----:B-1----:R-:W-:Y:S02]  /*755a0*/  IMAD.WIDE R30, R140, 0x4, R12 ;  /* 0x000000048c1e7825 */ /* 0x002fe400078e020c */
[----:B------:R-:W4:Y:S04]  /*755b0*/  LDL.LU R142, [R1+0xb1c] ;  /* 0x000b1c00018e7983 */ /* 0x000f280000300800 */
        /* <DEDUP_REMOVED lines=40> */
[C---:B------:R-:W-:Y:S02]  /*75840*/  LOP3.LUT P1, RZ, R24.reuse, 0x40, RZ, 0xc0, !PT ;  /* 0x0000004018ff7812 */ /* 0x040fe4000782c0ff */
[----:B------:R-:W-:Y:S01]  /*75850*/  LOP3.LUT P0, RZ, R24, 0x80, RZ, 0xc0, !PT ;  /* 0x0000008018ff7812 */ /* 0x000fe2000780c0ff */
[----:B---3--:R-:W-:-:S05]  /*75860*/  IMAD.WIDE R30, R140, 0x4, R18 ;  /* 0x000000048c1e7825 */ /* 0x008fca00078e0212 */
[----:B------:R1:W-:Y:S02]  /*75870*/  @P3 STG.E desc[UR74][R30.64], R143 ;  /* 0x0000008f1e003986 */ /* 0x0003e4000c10194a */
[----:B-1----:R-:W-:-:S05]  /*75880*/  IMAD.WIDE R30, R140, 0x4, R16 ;  /* 0x000000048c1e7825 */ /* 0x002fca00078e0210 */
[----:B------:R1:W-:Y:S02]  /*75890*/  @P2 STG.E desc[UR74][R30.64], R141 ;  /* 0x0000008d1e002986 */ /* 0x0003e4000c10194a */
[----:B-1----:R-:W-:-:S05]  /*758a0*/  IMAD.WIDE R30, R140, 0x4, R14 ;  /* 0x000000048c1e7825 */ /* 0x002fca00078e020e */
[----:B----4-:R1:W-:Y:S02]  /*758b0*/  @P1 STG.E desc[UR74][R30.64], R142 ;  /* 0x0000008e1e001986 */ /* 0x0103e4000c10194a */
[----:B-1----:R-:W-:-:S05]  /*758c0*/  IMAD.WIDE R30, R140, 0x4, R12 ;  /* 0x000000048c1e7825 */ /* 0x002fca00078e020c */
[----:B--2---:R1:W-:Y:S04]  /*758d0*/  @P0 STG.E desc[UR74][R30.64], R29 ;  /* 0x0000001d1e000986 */ /* 0x0043e8000c10194a */
[----:B-1----:R-:W2:Y:S04]  /*758e0*/  LDL.LU R29, [R1+0xafc] ;  /* 0x000afc00011d7983 */ /* 0x002ea80000300800 */
[----:B------:R-:W3:Y:S04]  /*758f0*/  LDL.LU R143, [R1+0x5ac] ;  /* 0x0005ac00018f7983 */ /* 0x000ee80000300800 */
[----:B------:R-:W4:Y:S04]  /*75900*/  LDL.LU R141, [R1+0x49c] ;  /* 0x00049c00018d7983 */ /* 0x000f280000300800 */
[----:B------:R-:W2:Y:S04]  /*75910*/  LDL.LU R142, [R1+0x14f0] ;  /* 0x0014f000018e7983 */ /* 0x000ea80000300800 */
[----:B------:R-:W3:Y:S01]  /*75920*/  LDL.LU R140, [R1+0xec] ;  /* 0x0000ec00018c7983 */ /* 0x000ee20000300800 */
[----:B------:R-:W-:-:S03]  /*75930*/  LOP3.LUT P3, RZ, R24, 0x100, RZ, 0xc0, !PT ;  /* 0x0000010018ff7812 */ /* 0x000fc6000786c0ff */
[----:B------:R-:W3:Y:S01]  /*75940*/  LDL.LU R40, [R1+0x14f4] ;  /* 0x0014f40001287983 */ /* 0x000ee20000300800 */
[C---:B------:R-:W-:Y:S02]  /*75950*/  LOP3.LUT P2, RZ, R24.reuse, 0x200, RZ, 0xc0, !PT ;  /* 0x0000020018ff7812 */ /* 0x040fe4000784c0ff */
        /* <DEDUP_REMOVED lines=28> */
[----:B------:R-:W-:-:S05]  /*75b20*/  IMAD.WIDE R30, R142, 0x4, R16 ;  /* 0x000000048e1e7825 */ /* 0x000fca00078e0210 */
[----:B---3--:R1:W-:Y:S02]  /*75b30*/  @P2 STG.E desc[UR74][R30.64], R143 ;  /* 0x0000008f1e002986 */ /* 0x0083e4000c10194a */
[C---:B-1----:R-:W-:Y:S02]  /*75b40*/  IMAD.WIDE R30, R142.reuse, 0x4, R14 ;  /* 0x000000048e1e7825 */ /* 0x042fe400078e020e */
[----:B------:R-:W3:Y:S04]  /*75b50*/  LDL.LU R143, [R1+0xb54] ;  /* 0x000b5400018f7983 */ /* 0x000ee80000300800 */
[----:B----4-:R1:W-:Y:S02]  /*75b60*/  @P1 STG.E desc[UR74][R30.64], R141 ;  /* 0x0000008d1e001986 */ /* 0x0103e4000c10194a */
[----:B-1----:R-:W-:-:S02]  /*75b70*/  IMAD.WIDE R30, R142, 0x4, R12 ;  /* 0x000000048e1e7825 */ /* 0x002fc400078e020c */
[----:B------:R-:W4:Y:S04]  /*75b80*/  LDL.LU R141, [R1+0xb44] ;  /* 0x000b4400018d7983 */ /* 0x000f280000300800 */
[----:B------:R1:W-:Y:S04]  /*75b90*/  @P0 STG.E desc[UR74][R30.64], R140 ;  /* 0x0000008c1e000986 */ /* 0x0003e8000c10194a */
[----:B------:R-:W3:Y:S04]  /*75ba0*/  LDL.LU R142, [R1+0x444] ;  /* 0x00044400018e7983 */ /* 0x000ee80000300800 */
[----:B-1----:R-:W3:Y:S04]  /*75bb0*/  LDL.LU R140, [R1+0x424] ;  /* 0x00042400018c7983 */ /* 0x002ee80000300800 */
        /* <DEDUP_REMOVED lines=15> */
[C---:B------:R-:W-:Y:S02]  /*75cb0*/  LOP3.LUT P6, RZ, R24.reuse, 0x1000, RZ, 0xc0, !PT ;  /* 0x0000100018ff7812 */ /* 0x040fe400078cc0ff */
[C---:B------:R-:W-:Y:S02]  /*75cc0*/  LOP3.LUT P5, RZ, R24.reuse, 0x200000, RZ, 0xc0, !PT ;  /* 0x0020000018ff7812 */ /* 0x040fe400078ac0ff */
[C---:B------:R-:W-:Y:S02]  /*75cd0*/  LOP3.LUT P4, RZ, R24.reuse, 0x400000, RZ, 0xc0, !PT ;  /* 0x0040000018ff7812 */ /* 0x040fe4000788c0ff */
[C---:B------:R-:W-:Y:S02]  /*75ce0*/  LOP3.LUT P3, RZ, R24.reuse, 0x800000, RZ, 0xc0, !PT ;  /* 0x0080000018ff7812 */ /* 0x040fe4000786c0ff */
[----:B------:R-:W-:-:S05]  /*75cf0*/  LOP3.LUT P2, RZ, R24, 0x1000000, RZ, 0xc0, !PT ;  /* 0x0100000018ff7812 */ /* 0x000fca000784c0ff */
[----:B--2---:R1:W-:Y:S01]  /*75d00*/  @P6 STG.E desc[UR74][R30.64], R29 ;  /* 0x0000001d1e006986 */ /* 0x0043e2000c10194a */
        /* <DEDUP_REMOVED lines=25> */
[----:B------:R1:W-:Y:S02]  /*75ea0*/  @P6 STG.E desc[UR74][R30.64], R111 ;  /* 0x0000006f1e006986 */ /* 0x0003e4000c10194a */
[----:B-1----:R-:W-:-:S05]  /*75eb0*/  IMAD.WIDE R30, R146, 0x4, R16 ;  /* 0x00000004921e7825 */ /* 0x002fca00078e0210 */
[----:B------:R1:W-:Y:S02]  /*75ec0*/  @P5 STG.E desc[UR74][R30.64], R147 ;  /* 0x000000931e005986 */ /* 0x0003e4000c10194a */
[----:B-1----:R-:W-:-:S05]  /*75ed0*/  IMAD.WIDE R30, R146, 0x4, R14 ;  /* 0x00000004921e7825 */ /* 0x002fca00078e020e */
[----:B------:R1:W-:Y:S01]  /*75ee0*/  @P4 STG.E desc[UR74][R30.64], R145 ;  /* 0x000000911e004986 */ /* 0x0003e2000c10194a */
[----:B------:R-:W-:Y:S01]  /*75ef0*/  LOP3.LUT P0, RZ, R24, 0x4000000, RZ, 0xc0, !PT ;  /* 0x0400000018ff7812 */ /* 0x000fe2000780c0ff */
[----:B-1----:R-:W-:Y:S02]  /*75f00*/  IMAD.WIDE R30, R146, 0x4, R12 ;  /* 0x00000004921e7825 */ /* 0x002fe400078e020c */
[----:B------:R-:W2:Y:S04]  /*75f10*/  LDL.LU R146, [R1+0xf4] ;  /* 0x0000f40001927983 */ /* 0x000ea80000300800 */
[----:B---3--:R1:W-:Y:S02]  /*75f20*/  @P3 STG.E desc[UR74][R30.64], R143 ;  /* 0x0000008f1e003986 */ /* 0x0083e4000c10194a */
[----:B-1----:R-:W-:-:S02]  /*75f30*/  IMAD.WIDE R30, R144, 0x4, R18 ;  /* 0x00000004901e7825 */ /* 0x002fc400078e0212 */
[----:B------:R-:W3:Y:S04]  /*75f40*/  LDL.LU R143, [R1+0xb88] ;  /* 0x000b8800018f7983 */ /* 0x000ee80000300800 */
[----:B----4-:R1:W-:Y:S02]  /*75f50*/  @P2 STG.E desc[UR74][R30.64], R141 ;  /* 0x0000008d1e002986 */ /* 0x0103e4000c10194a */
[C---:B-1----:R-:W-:Y:S02]  /*75f60*/  IMAD.WIDE R30, R144.reuse, 0x4, R16 ;  /* 0x00000004901e7825 */ /* 0x042fe400078e0210 */
[----:B------:R-:W4:Y:S04]  /*75f70*/  LDL.LU R141, [R1+0xb78] ;  /* 0x000b7800018d7983 */ /* 0x000f280000300800 */
[----:B------:R1:W-:Y:S02]  /*75f80*/  @P1 STG.E desc[UR74][R30.64], R142 ;  /* 0x0000008e1e001986 */ /* 0x0003e4000c10194a */
[----:B-1----:R-:W-:-:S02]  /*75f90*/  IMAD.WIDE R30, R144, 0x4, R14 ;  /* 0x00000004901e7825 */ /* 0x002fc400078e020e */
[----:B------:R-:W3:Y:S04]  /*75fa0*/  LDL.LU R142, [R1+0xb68] ;  /* 0x000b6800018e7983 */ /* 0x000ee80000300800 */
[----:B------:R1:W-:Y:S04]  /*75fb0*/  @P0 STG.E desc[UR74][R30.64], R140 ;  /* 0x0000008c1e000986 */ /* 0x0003e8000c10194a */
[----:B-1----:R-:W3:Y:S01]  /*75fc0*/  LDL.LU R140, [R1+0x1504] ;  /* 0x00150400018c7983 */ /* 0x002ee20000300800 */
        /* <DEDUP_REMOVED lines=24> */
[C---:B------:R-:W-:Y:S02]  /*76150*/  LOP3.LUT P2, RZ, R24.reuse, 0x10000000, RZ, 0xc0, !PT ;  /* 0x1000000018ff7812 */ /* 0x040fe4000784c0ff */
[----:B------:R-:W-:-:S02]  /*76160*/  LOP3.LUT P1, RZ, R24, 0x20000000, RZ, 0xc0, !PT ;  /* 0x2000000018ff7812 */ /* 0x000fc4000782c0ff */
[----:B------:R-:W-:-:S03]  /*76170*/  LOP3.LUT P0, RZ, R24, 0x40000000, RZ, 0xc0, !PT ;  /* 0x4000000018ff7812 */ /* 0x000fc6000780c0ff */
[----:B------:R-:W-:Y:S02]  /*76180*/  @P6 LOP3.LUT R20, R20, 0x200, RZ, 0xfc, !PT ;  /* 0x0000020014146812 */ /* 0x000fe400078efcff */
[----:B------:R-:W-:Y:S02]  /*76190*/  LOP3.LUT P6, RZ, R24, 0x80000000, RZ, 0xc0, !PT ;  /* 0x8000000018ff7812 */ /* 0x000fe400078cc0ff */
        /* <DEDUP_REMOVED lines=15> */
[----:B--2---:R1:W-:Y:S04]  /*76290*/  @P3 STG.E desc[UR74][R30.64], R146 ;  /* 0x000000921e003986 */ /* 0x0043e8000c10194a */
[----:B-1----:R-:W2:Y:S01]  /*762a0*/  LDL.LU R146, [R1+0x42c] ;  /* 0x00042c0001927983 */ /* 0x002ea20000300800 */
[----:B---3--:R-:W-:-:S05]  /*762b0*/  IMAD.WIDE R30, R140, 0x4, R18 ;  /* 0x000000048c1e7825 */ /* 0x008fca00078e0212 */
[----:B------:R1:W-:Y:S02]  /*762c0*/  @P2 STG.E desc[UR74][R30.64], R143 ;  /* 0x0000008f1e002986 */ /* 0x0003e4000c10194a */
[C---:B-1----:R-:W-:Y:S02]  /*762d0*/  IMAD.WIDE R30, R140.reuse, 0x4, R16 ;  /* 0x000000048c1e7825 */ /* 0x042fe400078e0210 */
[----:B------:R-:W3:Y:S04]  /*762e0*/  LDL.LU R143, [R1+0xfc] ;  /* 0x0000fc00018f7983 */ /* 0x000ee80000300800 */
[----:B----4-:R1:W-:Y:S02]  /*762f0*/  @P1 STG.E desc[UR74][R30.64], R141 ;  /* 0x0000008d1e001986 */ /* 0x0103e4000c10194a */
[----:B-1----:R-:W-:-:S05]  /*76300*/  IMAD.WIDE R30, R140, 0x4, R14 ;  /* 0x000000048c1e7825 */ /* 0x002fca00078e020e */
[----:B------:R1:W-:Y:S02]  /*76310*/  @P0 STG.E desc[UR74][R30.64], R142 ;  /* 0x0000008e1e000986 */ /* 0x0003e4000c10194a */
[----:B-1----:R-:W-:Y:S02]  /*76320*/  IMAD.WIDE R30, R140, 0x4, R12 ;  /* 0x000000048c1e7825 */ /* 0x002fe400078e020c */
[----:B------:R-:W4:Y:S04]  /*76330*/  LDL.LU R142, [R1+0xbc0] ;  /* 0x000bc000018e7983 */ /* 0x000f280000300800 */
[----:B------:R-:W4:Y:S04]  /*76340*/  LDL.LU R140, [R1+0xbb0] ;  /* 0x000bb000018c7983 */ /* 0x000f280000300800 */
[----:B------:R-:W4:Y:S04]  /*76350*/  LDL.LU R141, [R1+0x1514] ;  /* 0x00151400018d7983 */ /* 0x000f280000300800 */
        /* <DEDUP_REMOVED lines=49> */
[----:B-1----:R-:W3:Y:S01]  /*76670*/  LDL.LU R140, [R1+0x1518] ;  /* 0x00151800018c7983 */ /* 0x002ee20000300800 */
[----:B------:R-:W-:-:S03]  /*76680*/  LOP3.LUT P6, RZ, R25, 0x4000000, RZ, 0xc0, !PT ;  /* 0x0400000019ff7812 */ /* 0x000fc600078cc0ff */
[----:B------:R-:W4:Y:S01]  /*76690*/  LDL.LU R23, [R1+0x100] ;  /* 0x0001000001177983 */ /* 0x000f220000300800 */
[----:B------:R-:W-:-:S03]  /*766a0*/  LOP3.LUT R21, R21, 0xfbffffff, RZ, 0xc0, !PT ;  /* 0xfbffffff15157812 */ /* 0x000fc600078ec0ff */
[----:B------:R-:W4:Y:S04]  /*766b0*/  LDL.LU R11, [R1+0xbc4] ;  /* 0x000bc400010b7983 */ /* 0x000f280000300800 */
[----:B------:R-:W4:Y:S02]  /*766c0*/  LDL.LU R40, [R1+0xbb4] ;  /* 0x000bb40001287983 */ /* 0x000f240000300800 */
[----:B------:R-:W-:Y:S02]  /*766d0*/  @P6 LOP3.LUT R21, R21, 0x4000000, RZ, 0xfc, !PT ;  /* 0x0400000015156812 */ /* 0x000fe400078efcff */
[----:B------:R-:W-:Y:S01]  /*766e0*/  LOP3.LUT P6, RZ, R25, 0x2000000, RZ, 0xc0, !PT ;  /* 0x0200000019ff7812 */ /* 0x000fe200078cc0ff */
[----:B------:R-:W4:Y:S01]  /*766f0*/  LDL.LU R42, [R1+0xba4] ;  /* 0x000ba400012a7983 */ /* 0x000f220000300800 */
[----:B------:R-:W-:-:S02]  /*76700*/  LOP3.LUT R21, R21, 0xf7ffffff, RZ, 0xc0, !PT ;  /* 0xf7ffffff15157812 */ /* 0x000fc400078ec0ff */
[----:B------:R-:W-:Y:S01]  /*76710*/  LOP3.LUT P3, RZ, R25, 0x4000, RZ, 0xc0, !PT ;  /* 0x0000400019ff7812 */ /* 0x000fe2000786c0ff */
[----:B------:R-:W-:Y:S01]  /*76720*/  IMAD.WIDE R30, R141, 0x4, R14 ;  /* 0x000000048d1e7825 */ /* 0x000fe200078e020e */
[----:B------:R-:W4:Y:S04]  /*76730*/  LDL.LU R108, [R1+0x7e4] ;  /* 0x0007e400016c7983 */ /* 0x000f280000300800 */
[----:B------:R-:W4:Y:S03]  /*76740*/  LDL.LU R109, [R1+0x5b4] ;  /* 0x0005b400016d7983 */ /* 0x000f260000300800 */
[----:B------:R-:W-:Y:S01]  /*76750*/  @P6 LOP3.LUT R21, R21, 0x8000000, RZ, 0xfc, !PT ;  /* 0x0800000015156812 */ /* 0x000fe200078efcff */
[----:B------:R-:W4:Y:S01]  /*76760*/  LDL.LU R110, [R1+0x3e4] ;  /* 0x0003e400016e7983 */ /* 0x000f220000300800 */
[----:B------:R-:W-:-:S02]  /*76770*/  LOP3.LUT P6, RZ, R25, 0x1000000, RZ, 0xc0, !PT ;  /* 0x0100000019ff7812 */ /* 0x000fc400078cc0ff */
[----:B------:R-:W-:Y:S01]  /*76780*/  LOP3.LUT R21, R21, 0xefffffff, RZ, 0xc0, !PT ;  /* 0xefffffff15157812 */ /* 0x000fe200078ec0ff */
[----:B------:R-:W4:Y:S04]  /*76790*/  LDL.LU R111, [R1+0x1520] ;  /* 0x00152000016f7983 */ /* 0x000f280000300800 */
[----:B------:R-:W4:Y:S06]  /*767a0*/  LDL.LU R147, [R1+0x104] ;  /* 0x0001040001937983 */ /* 0x000f2c0000300800 */
        /* <DEDUP_REMOVED lines=11> */
[C---:B------:R-:W-:Y:S02]  /*76860*/  LOP3.LUT P2, RZ, R25.reuse, 0x8000, RZ, 0xc0, !PT ;  /* 0x0000800019ff7812 */ /* 0x040fe4000784c0ff */
[----:B------:R-:W-:Y:S02]  /*76870*/  LOP3.LUT R20, R20, 0xfffffffe, RZ, 0xc0, !PT ;  /* 0xfffffffe14147812 */ /* 0x000fe400078ec0ff */
[----:B------:R-:W-:-:S07]  /*76880*/  LOP3.LUT P1, RZ, R25, 0x10000, RZ, 0xc0, !PT ;  /* 0x0001000019ff7812 */ /* 0x000fce000782c0ff */
[----:B------:R-:W-:Y:S02]  /*76890*/  @P6 LOP3.LUT R20, R20, 0x1, RZ, 0xfc, !PT ;  /* 0x0000000114146812 */ /* 0x000fe400078efcff */
[C---:B------:R-:W-:Y:S02]  /*768a0*/  LOP3.LUT P6, RZ, R25.reuse, 0x80000, RZ, 0xc0, !PT ;  /* 0x0008000019ff7812 */ /* 0x040fe400078cc0ff */
[C---:B------:R-:W-:Y:S02]  /*768b0*/  LOP3.LUT P0, RZ, R25.reuse, 0x20000, RZ, 0xc0, !PT ;  /* 0x0002000019ff7812 */ /* 0x040fe4000780c0ff */
[----:B------:R-:W-:Y:S02]  /*768c0*/  LOP3.LUT R20, R20, 0xfffffffd, RZ, 0xc0, !PT ;  /* 0xfffffffd14147812 */ /* 0x000fe400078ec0ff */
[C---:B------:R-:W-:Y:S02]  /*768d0*/  LOP3.LUT P5, RZ, R25.reuse, 0x8000000, RZ, 0xc0, !PT ;  /* 0x0800000019ff7812 */ /* 0x040fe400078ac0ff */
[----:B------:R-:W-:-:S05]  /*768e0*/  LOP3.LUT P4, RZ, R25, 0x10000000, RZ, 0xc0, !PT ;  /* 0x1000000019ff7812 */ /* 0x000fca000788c0ff */
[----:B------:R-:W-:Y:S02]  /*768f0*/  @P6 LOP3.LUT R20, R20, 0x2, RZ, 0xfc, !PT ;  /* 0x0000000214146812 */ /* 0x000fe400078efcff */
[----:B------:R-:W-:Y:S01]  /*76900*/  LOP3.LUT P6, RZ, R25, 0x40000, RZ, 0xc0, !PT ;  /* 0x0004000019ff7812 */ /* 0x000fe200078cc0ff */
[----:B------:R1:W-:Y:S02]  /*76910*/  @P3 STG.E desc[UR74][R30.64], R145 ;  /* 0x000000911e003986 */ /* 0x0003e4000c10194a */
[----:B-1----:R-:W-:Y:S02]  /*76920*/  IMAD.WIDE R30, R141, 0x4, R12 ;  /* 0x000000048d1e7825 */ /* 0x002fe400078e020c */
[----:B------:R-:W4:Y:S04]  /*76930*/  LDL.LU R141, [R1+0x1524] ;  /* 0x00152400018d7983 */ /* 0x000f280000300800 */
[----:B------:R-:W4:Y:S04]  /*76940*/  LDL.LU R41, [R1+0xb94] ;  /* 0x000b940001297983 */ /* 0x000f280000300800 */
[----:B------:R-:W4:Y:S04]  /*76950*/  LDL.LU R145, [R1+0xbc8] ;  /* 0x000bc80001917983 */ /* 0x000f280000300800 */
[----:B--2---:R3:W-:Y:S01]  /*76960*/  @P2 STG.E desc[UR74][R30.64], R146 ;  /* 0x000000921e002986 */ /* 0x0047e2000c10194a */
[----:B------:R-:W-:-:S02]  /*76970*/  LOP3.LUT P3, RZ, R25, 0x20000000, RZ, 0xc0, !PT ;  /* 0x2000000019ff7812 */ /* 0x000fc4000786c0ff */
[----:B------:R-:W-:Y:S01]  /*76980*/  LOP3.LUT P2, RZ, R25, 0x40000000, RZ, 0xc0, !PT ;  /* 0x4000000019ff7812 */ /* 0x000fe2000784c0ff */
[----:B---3--:R-:W-:-:S05]  /*76990*/  IMAD.WIDE R30, R140, 0x4, R18 ;  /* 0x000000048c1e7825 */ /* 0x008fca00078e0212 */
[----:B------:R1:W-:Y:S01]  /*769a0*/  @P1 STG.E desc[UR74][R30.64], R144 ;  /* 0x000000901e001986 */ /* 0x0003e2000c10194a */
[----:B------:R-:W-:Y:S01]  /*769b0*/  LOP3.LUT P1, RZ, R25, 0x80000000, RZ, 0xc0, !PT ;  /* 0x8000000019ff7812 */ /* 0x000fe2000782c0ff */
[----:B------:R-:W-:-:S05]  /*769c0*/  IMAD.WIDE R24, R140, 0x4, R16 ;  /* 0x000000048c187825 */ /* 0x000fca00078e0210 */
[----:B------:R2:W-:Y:S04]  /*769d0*/  @P0 STG.E desc[UR74][R24.64], R143 ;  /* 0x0000008f18000986 */ /* 0x0005e8000c10194a */
[----:B-1----:R-:W3:Y:S01]  /*769e0*/  LDL.LU R144, [R1+0xbb8] ;  /* 0x000bb80001907983 */ /* 0x002ee20000300800 */
[----:B--2---:R-:W-:-:S03]  /*769f0*/  IMAD.WIDE R24, R140, 0x4, R14 ;  /* 0x000000048c187825 */ /* 0x004fc600078e020e */
[----:B------:R-:W2:Y:S04]  /*76a00*/  LDL.LU R143, [R1+0xba8] ;  /* 0x000ba800018f7983 */ /* 0x000ea80000300800 */
[----:B----4-:R1:W-:Y:S02]  /*76a10*/  @P6 STG.E desc[UR74][R24.64], R142 ;  /* 0x0000008e18006986 */ /* 0x0103e4000c10194a */
[----:B-1----:R-:W-:Y:S02]  /*76a20*/  IMAD.WIDE R24, R140, 0x4, R12 ;  /* 0x000000048c187825 */ /* 0x002fe400078e020c */
[----:B------:R-:W4:Y:S04]  /*76a30*/  LDL.LU R142, [R1+0xb98] ;  /* 0x000b9800018e7983 */ /* 0x000f280000300800 */
[----:B------:R-:W4:Y:S04]  /*76a40*/  LDL.LU R140, [R1+0x7e8] ;  /* 0x0007e800018c7983 */ /* 0x000f280000300800 */
[----:B------:R-:W4:Y:S01]  /*76a50*/  LDL.LU R146, [R1+0x1528] ;  /* 0x0015280001927983 */ /* 0x000f220000300800 */
        /* <DEDUP_REMOVED lines=13> */
[----:B------:R-:W-:-:S11]  /*76b30*/  LOP3.LUT P0, RZ, R26, 0x1, RZ, 0xc0, !PT ;  /* 0x000000011aff7812 */ /* 0x000fd6000780c0ff */
[----:B------:R1:W-:Y:S01]  /*76b40*/  @P6 STG.E desc[UR74][R24.64], R41 ;  /* 0x0000002918006986 */ /* 0x0003e2000c10194a */
[----:B------:R-:W-:Y:S01]  /*76b50*/  LOP3.LUT P6, RZ, R21, 0x10000000, RZ, 0xc0, !PT ;  /* 0x1000000015ff7812 */ /* 0x000fe200078cc0ff */
[----:B-1----:R-:W-:-:S12]  /*76b60*/  IMAD.WIDE R24, R111, 0x4, R18 ;  /* 0x000000046f187825 */ /* 0x002fd800078e0212 */
[----:B------:R1:W-:Y:S01]  /*76b70*/  @P6 STG.E desc[UR74][R24.64], R108 ;  /* 0x0000006c18006986 */ /* 0x0003e2000c10194a */
[----:B------:R-:W-:Y:S01]  /*76b80*/  LOP3.LUT P6, RZ, R21, 0x8000000, RZ, 0xc0, !PT ;  /* 0x0800000015ff7812 */ /* 0x000fe200078cc0ff */
[----:B-1----:R-:W-:Y:S02]  /*76b90*/  IMAD.WIDE R24, R111, 0x4, R16 ;  /* 0x000000046f187825 */ /* 0x002fe400078e0210 */
[----:B------:R-:W4:Y:S10]  /*76ba0*/  LDL.LU R108, [R1+0x1530] ;  /* 0x00153000016c7983 */ /* 0x000f340000300800 */
[----:B------:R1:W-:Y:S01]  /*76bb0*/  @P6 STG.E desc[UR74][R24.64], R109 ;  /* 0x0000006d18006986 */ /* 0x0003e2000c10194a */
[----:B------:R-:W-:Y:S01]  /*76bc0*/  LOP3.LUT P6, RZ, R21, 0x4000000, RZ, 0xc0, !PT ;  /* 0x0400000015ff7812 */ /* 0x000fe200078cc0ff */
[----:B-1----:R-:W-:-:S12]  /*76bd0*/  IMAD.WIDE R24, R111, 0x4, R14 ;  /* 0x000000046f187825 */ /* 0x002fd800078e020e */
[----:B------:R1:W-:Y:S02]  /*76be0*/  @P6 STG.E desc[UR74][R24.64], R110 ;  /* 0x0000006e18006986 */ /* 0x0003e4000c10194a */
[----:B-1----:R-:W-:-:S05]  /*76bf0*/  IMAD.WIDE R24, R111, 0x4, R12 ;  /* 0x000000046f187825 */ /* 0x002fca00078e020c */
[----:B------:R1:W-:Y:S02]  /*76c00*/  @P5 STG.E desc[UR74][R24.64], R147 ;  /* 0x0000009318005986 */ /* 0x0003e4000c10194a */
[----:B-1----:R-:W-:-:S05]  /*76c10*/  IMAD.WIDE R24, R141, 0x4, R18 ;  /* 0x000000048d187825 */ /* 0x002fca00078e0212 */
[----:B------:R1:W-:Y:S02]  /*76c20*/  @P4 STG.E desc[UR74][R24.64], R145 ;  /* 0x0000009118004986 */ /* 0x0003e4000c10194a */
[----:B-1----:R-:W-:-:S05]  /*76c30*/  IMAD.WIDE R24, R141, 0x4, R16 ;  /* 0x000000048d187825 */ /* 0x002fca00078e0210 */
[----:B---3--:R1:W-:Y:S02]  /*76c40*/  @P3 STG.E desc[UR74][R24.64], R144 ;  /* 0x0000009018003986 */ /* 0x0083e4000c10194a */
[----:B-1----:R-:W-:-:S05]  /*76c50*/  IMAD.WIDE R24, R141, 0x4, R14 ;  /* 0x000000048d187825 */ /* 0x002fca00078e020e */
[----:B--2---:R1:W-:Y:S02]  /*76c60*/  @P2 STG.E desc[UR74][R24.64], R143 ;  /* 0x0000008f18002986 */ /* 0x0043e4000c10194a */
[----:B-1----:R-:W-:-:S05]  /*76c70*/  IMAD.WIDE R24, R141, 0x4, R12 ;  /* 0x000000048d187825 */ /* 0x002fca00078e020c */
[----:B----4-:R1:W-:Y:S02]  /*76c80*/  @P1 STG.E desc[UR74][R24.64], R142 ;  /* 0x0000008e18001986 */ /* 0x0103e4000c10194a */
[----:B-1----:R-:W-:-:S05]  /*76c90*/  IMAD.WIDE R24, R146, 0x4, R18 ;  /* 0x0000000492187825 */ /* 0x002fca00078e0212 */
[----:B------:R1:W-:Y:S04]  /*76ca0*/  @P0 STG.E desc[UR74][R24.64], R140 ;  /* 0x0000008c18000986 */ /* 0x0003e8000c10194a */
[----:B-1----:R-:W2:Y:S04]  /*76cb0*/  LDL.LU R140, [R1+0x5b8] ;  /* 0x0005b800018c7983 */ /* 0x002ea80000300800 */
[----:B------:R-:W3:Y:S04]  /*76cc0*/  LDL.LU R145, [R1+0x3e8] ;  /* 0x0003e80001917983 */ /* 0x000ee80000300800 */
[----:B------:R-:W4:Y:S04]  /*76cd0*/  LDL.LU R144, [R1+0x108] ;  /* 0x0001080001907983 */ /* 0x000f280000300800 */
[----:B------:R-:W3:Y:S04]  /*76ce0*/  LDL.LU R142, [R1+0xbcc] ;  /* 0x000bcc00018e7983 */ /* 0x000ee80000300800 */
[----:B------:R-:W3:Y:S04]  /*76cf0*/  LDL.LU R143, [R1+0xbbc] ;  /* 0x000bbc00018f7983 */ /* 0x000ee80000300800 */
[----:B------:R-:W3:Y:S04]  /*76d00*/  LDL.LU R141, [R1+0xbac] ;  /* 0x000bac00018d7983 */ /* 0x000ee80000300800 */
[----:B------:R-:W3:Y:S01]  /*76d10*/  LDL.LU R40, [R1+0x152c] ;  /* 0x00152c0001287983 */ /* 0x000ee20000300800 */
[----:B------:R-:W-:Y:S01]  /*76d20*/  LOP3.LUT P3, RZ, R26, 0x2, RZ, 0xc0, !PT ;  /* 0x000000021aff7812 */ /* 0x000fe2000786c0ff */
[----:B------:R-:W-:Y:S01]  /*76d30*/  IMAD.WIDE R24, R146, 0x4, R16 ;  /* 0x0000000492187825 */ /* 0x000fe200078e0210 */
        /* <DEDUP_REMOVED lines=13> */
[----:B------:R-:W-:Y:S01]  /*76e10*/  LOP3.LUT P6, RZ, R26, 0x200, RZ, 0xc0, !PT ;  /* 0x000002001aff7812 */ /* 0x000fe200078cc0ff */
[----:B--2---:R1:W-:Y:S04]  /*76e20*/  @P3 STG.E desc[UR74][R24.64], R140 ;  /* 0x0000008c18003986 */ /* 0x0043e8000c10194a */
[----:B-1----:R-:W2:Y:S04]  /*76e30*/  LDL.LU R140, [R1+0xb9c] ;  /* 0x000b9c00018c7983 */ /* 0x002ea80000300800 */
[----:B------:R-:W2:Y:S01]  /*76e40*/  LDL.LU R42, [R1+0x7ec] ;  /* 0x0007ec00012a7983 */ /* 0x000ea20000300800 */
[----:B------:R-:W-:-:S03]  /*76e50*/  LOP3.LUT R21, R21, 0xffbfffff, RZ, 0xc0, !PT ;  /* 0xffbfffff15157812 */ /* 0x000fc600078ec0ff */
[----:B------:R-:W2:Y:S01]  /*76e60*/  LDL.LU R43, [R1+0x5bc] ;  /* 0x0005bc00012b7983 */ /* 0x000ea20000300800 */
[----:B------:R-:W-:Y:S01]  /*76e70*/  @P6 LOP3.LUT R21, R21, 0x400000, RZ, 0xfc, !PT ;  /* 0x0040000015156812 */ /* 0x000fe200078efcff */
[----:B------:R-:W-:Y:S01]  /*76e80*/  IMAD.WIDE R24, R146, 0x4, R14 ;  /* 0x0000000492187825 */ /* 0x000fe200078e020e */
[----:B------:R-:W-:-:S04]  /*76e90*/  LOP3.LUT P6, RZ, R26, 0x100, RZ, 0xc0, !PT ;  /* 0x000001001aff7812 */ /* 0x000fc800078cc0ff */
[----:B---3--:R1:W-:Y:S01]  /*76ea0*/  @P2 STG.E desc[UR74][R24.64], R145 ;  /* 0x0000009118002986 */ /* 0x0083e2000c10194a */
[----:B------:R-:W-:-:S03]  /*76eb0*/  LOP3.LUT R21, R21, 0xff7fffff, RZ, 0xc0, !PT ;  /* 0xff7fffff15157812 */ /* 0x000fc600078ec0ff */
[----:B-1----:R-:W3:Y:S04]  /*76ec0*/  LDL.LU R145, [R1+0x1534] ;  /* 0x0015340001917983 */ /* 0x002ee80000300800 */
[----:B------:R-:W3:Y:S01]  /*76ed0*/  LDL.LU R41, [R1+0x3ec] ;  /* 0x0003ec0001297983 */ /* 0x000ee20000300800 */
[----:B------:R-:W-:Y:S02]  /*76ee0*/  @P6 LOP3.LUT R21, R21, 0x800000, RZ, 0xfc, !PT ;  /* 0x0080000015156812 */ /* 0x000fe400078efcff */
[C---:B------:R-:W-:Y:S01]  /*76ef0*/  LOP3.LUT P6, RZ, R26.reuse, 0x80, RZ, 0xc0, !PT ;  /* 0x000000801aff7812 */ /* 0x040fe200078cc0ff */
[----:B------:R-:W3:Y:S01]  /*76f00*/  LDL.LU R109, [R1+0x10c] ;  /* 0x00010c00016d7983 */ /* 0x000ee20000300800 */
[----:B------:R-:W-:Y:S02]  /*76f10*/  LOP3.LUT R21, R21, 0xfeffffff, RZ, 0xc0, !PT ;  /* 0xfeffffff15157812 */ /* 0x000fe400078ec0ff */
[C---:B------:R-:W-:Y:S01]  /*76f20*/  LOP3.LUT P1, RZ, R26.reuse, 0x8, RZ, 0xc0, !PT ;  /* 0x000000081aff7812 */ /* 0x040fe2000782c0ff */
[----:B------:R-:W3:Y:S01]  /*76f30*/  LDL.LU R110, [R1+0xbf0] ;  /* 0x000bf000016e7983 */ /* 0x000ee20000300800 */
[----:B------:R-:W-:Y:S01]  /*76f40*/  LOP3.LUT P0, RZ, R26, 0x10, RZ, 0xc0, !PT ;  /* 0x000000101aff7812 */ /* 0x000fe2000780c0ff */
[----:B------:R-:W-:-:S02]  /*76f50*/  IMAD.WIDE R24, R146, 0x4, R12 ;  /* 0x0000000492187825 */ /* 0x000fc400078e020c */
[----:B------:R-:W3:Y:S04]  /*76f60*/  LDL.LU R111, [R1+0xbe0] ;  /* 0x000be000016f7983 */ /* 0x000ee80000300800 */
[----:B------:R-:W-:Y:S02]  /*76f70*/  @P6 LOP3.LUT R21, R21, 0x1000000, RZ, 0xfc, !PT ;  /* 0x0100000015156812 */ /* 0x000fe400078efcff */
[----:B------:R-:W-:Y:S02]  /*76f80*/  LOP3.LUT P6, RZ, R26, 0x40, RZ, 0xc0, !PT ;  /* 0x000000401aff7812 */ /* 0x000fe400078cc0ff */
[----:B------:R-:W-:Y:S01]  /*76f90*/  LOP3.LUT R21, R21, 0xfdffffff, RZ, 0xc0, !PT ;  /* 0xfdffffff15157812 */ /* 0x000fe200078ec0ff */
[----:B----4-:R1:W-:Y:S10]  /*76fa0*/  @P1 STG.E desc[UR74][R24.64], R144 ;  /* 0x0000009018001986 */ /* 0x0103f4000c10194a */
[----:B------:R-:W-:-:S02]  /*76fb0*/  @P6 LOP3.LUT R21, R21, 0x2000000, RZ, 0xfc, !PT ;  /* 0x0200000015156812 */ /* 0x000fc400078efcff */
[----:B------:R-:W-:Y:S01]  /*76fc0*/  LOP3.LUT P6, RZ, R26, 0x20, RZ, 0xc0, !PT ;  /* 0x000000201aff7812 */ /* 0x000fe200078cc0ff */
[----:B-1----:R-:W-:-:S05]  /*76fd0*/  IMAD.WIDE R24, R40, 0x4, R18 ;  /* 0x0000000428187825 */ /* 0x002fca00078e0212 */
[----:B------:R1:W-:Y:S02]  /*76fe0*/  @P0 STG.E desc[UR74][R24.64], R142 ;  /* 0x0000008e18000986 */ /* 0x0003e4000c10194a */
[----:B-1----:R-:W-:Y:S02]  /*76ff0*/  IMAD.WIDE R24, R40, 0x4, R16 ;  /* 0x0000000428187825 */ /* 0x002fe400078e0210 */
[----:B------:R-:W4:Y:S04]  /*77000*/  LDL.LU R142, [R1+0x1538] ;  /* 0x00153800018e7983 */ /* 0x000f280000300800 */
[----:B------:R-:W4:Y:S04]  /*77010*/  LDL.LU R147, [R1+0xbd0] ;  /* 0x000bd00001937983 */ /* 0x000f280000300800 */
[----:B------:R1:W-:Y:S01]  /*77020*/  @P6 STG.E desc[UR74][R24.64], R143 ;  /* 0x0000008f18006986 */ /* 0x0003e2000c10194a */
[----:B------:R-:W-:-:S03]  /*77030*/  LOP3.LUT P6, RZ, R21, 0x2000000, RZ, 0xc0, !PT ;  /* 0x0200000015ff7812 */ /* 0x000fc600078cc0ff */
[----:B------:R-:W4:Y:S04]  /*77040*/  LDL.LU R146, [R1+0xa00] ;  /* 0x000a000001927983 */ /* 0x000f280000300800 */
[----:B------:R-:W4:Y:S01]  /*77050*/  LDL.LU R144, [R1+0x780] ;  /* 0x0007800001907983 */ /* 0x000f220000300800 */
[----:B-1----:R-:W-:-:S03]  /*77060*/  IMAD.WIDE R24, R40, 0x4, R14 ;  /* 0x0000000428187825 */ /* 0x002fc600078e020e */
[----:B------:R-:W4:Y:S04]  /*77070*/  LDL.LU R143, [R1+0x5c0] ;  /* 0x0005c000018f7983 */ /* 0x000f280000300800 */
        /* <DEDUP_REMOVED lines=23> */
[----:B------:R-:W-:-:S02]  /*771f0*/  LOP3.LUT P6, RZ, R21, 0x40000, RZ, 0xc0, !PT ;  /* 0x0004000015ff7812 */ /* 0x000fc400078cc0ff */
[----:B------:R-:W-:Y:S01]  /*77200*/  LOP3.LUT P4, RZ, R26, 0x8000, RZ, 0xc0, !PT ;  /* 0x000080001aff7812 */ /* 0x000fe2000788c0ff */
[----:B-1----:R-:W-:-:S10]  /*77210*/  IMAD.WIDE R24, R145, 0x4, R16 ;  /* 0x0000000491187825 */ /* 0x002fd400078e0210 */
        /* <DEDUP_REMOVED lines=13> */
[C---:B-1----:R-:W-:Y:S02]  /*772f0*/  IMAD.WIDE R24, R142.reuse, 0x4, R14 ;  /* 0x000000048e187825 */ /* 0x042fe400078e020e */
[----:B------:R-:W4:Y:S04]  /*77300*/  LDL.LU R143, [R1+0xbf4] ;  /* 0x000bf400018f7983 */ /* 0x000f280000300800 */
[----:B------:R1:W-:Y:S02]  /*77310*/  @P1 STG.E desc[UR74][R24.64], R141 ;  /* 0x0000008d18001986 */ /* 0x0003e4000c10194a */
[----:B-1----:R-:W-:-:S02]  /*77320*/  IMAD.WIDE R24, R142, 0x4, R12 ;  /* 0x000000048e187825 */ /* 0x002fc400078e020c */
[----:B------:R-:W3:Y:S04]  /*77330*/  LDL.LU R141, [R1+0xbe4] ;  /* 0x000be400018d7983 */ /* 0x000ee80000300800 */
[----:B------:R-:W3:Y:S04]  /*77340*/  LDL.LU R142, [R1+0xbd4] ;  /* 0x000bd400018e7983 */ /* 0x000ee80000300800 */
[----:B--2---:R1:W-:Y:S04]  /*77350*/  @P0 STG.E desc[UR74][R24.64], R140 ;  /* 0x0000008c18000986 */ /* 0x0043e8000c10194a */
[----:B-1----:R-:W2:Y:S04]  /*77360*/  LDL.LU R140, [R1+0x153c] ;  /* 0x00153c00018c7983 */ /* 0x002ea80000300800 */
        /* <DEDUP_REMOVED lines=10> */
[----:B------:R-:W-:-:S03]  /*77410*/  LOP3.LUT P3, RZ, R26, 0x100000, RZ, 0xc0, !PT ;  /* 0x001000001aff7812 */ /* 0x000fc6000786c0ff */
[----:B------:R-:W3:Y:S04]  /*77420*/  LDL.LU R111, [R1+0x788] ;  /* 0x00078800016f7983 */ /* 0x000ee80000300800 */
[----:B------:R-:W3:Y:S01]  /*77430*/  LDL.LU R147, [R1+0x5c8] ;  /* 0x0005c80001937983 */ /* 0x000ee20000300800 */
[----:B------:R-:W-:-:S03]  /*77440*/  LOP3.LUT P2, RZ, R26, 0x200000, RZ, 0xc0, !PT ;  /* 0x002000001aff7812 */ /* 0x000fc6000784c0ff */
[----:B------:R-:W3:Y:S04]  /*77450*/  LDL.LU R146, [R1+0x3a8] ;  /* 0x0003a80001927983 */ /* 0x000ee80000300800 */
[----:B------:R-:W3:Y:S01]  /*77460*/  LDL.LU R144, [R1+0x1548] ;  /* 0x0015480001907983 */ /* 0x000ee20000300800 */
[----:B------:R-:W-:Y:S02]  /*77470*/  LOP3.LUT P1, RZ, R26, 0x400000, RZ, 0xc0, !PT ;  /* 0x004000001aff7812 */ /* 0x000fe4000782c0ff */
        /* <DEDUP_REMOVED lines=23> */
[----:B---3--:R1:W-:Y:S02]  /*775f0*/  @P2 STG.E desc[UR74][R24.64], R141 ;  /* 0x0000008d18002986 */ /* 0x0083e4000c10194a */
[----:B-1----:R-:W-:-:S02]  /*77600*/  IMAD.WIDE R24, R140, 0x4, R14 ;  /* 0x000000048c187825 */ /* 0x002fc400078e020e */
[----:B------:R-:W3:Y:S04]  /*77610*/  LDL.LU R141, [R1+0xbfc] ;  /* 0x000bfc00018d7983 */ /* 0x000ee80000300800 */
[----:B------:R1:W-:Y:S02]  /*77620*/  @P1 STG.E desc[UR74][R24.64], R142 ;  /* 0x0000008e18001986 */ /* 0x0003e4000c10194a */
[----:B-1----:R-:W-:Y:S02]  /*77630*/  IMAD.WIDE R24, R140, 0x4, R12 ;  /* 0x000000048c187825 */ /* 0x002fe400078e020c */
[----:B------:R-:W4:Y:S04]  /*77640*/  LDL.LU R142, [R1+0xbec] ;  /* 0x000bec00018e7983 */ /* 0x000f280000300800 */
[----:B------:R-:W3:Y:S04]  /*77650*/  LDL.LU R140, [R1+0xbdc] ;  /* 0x000bdc00018c7983 */ /* 0x000ee80000300800 */
[----:B------:R-:W3:Y:S01]  /*77660*/  LDL.LU R145, [R1+0x154c] ;  /* 0x00154c0001917983 */ /* 0x000ee20000300800 */
[----:B------:R-:W-:-:S04]  /*77670*/  LOP3.LUT R21, R21, 0xfffeffff, RZ, 0xc0, !PT ;  /* 0xfffeffff15157812 */ /* 0x000fc800078ec0ff */
[----:B------:R-:W-:Y:S02]  /*77680*/  @P6 LOP3.LUT R21, R21, 0x10000, RZ, 0xfc, !PT ;  /* 0x0001000015156812 */ /* 0x000fe400078efcff */
[C---:B------:R-:W-:Y:S02]  /*77690*/  LOP3.LUT P6, RZ, R26.reuse, 0x2000000, RZ, 0xc0, !PT ;  /* 0x020000001aff7812 */ /* 0x040fe400078cc0ff */
[----:B------:R-:W-:Y:S02]  /*776a0*/  LOP3.LUT P0, RZ, R26, 0x800000, RZ, 0xc0, !PT ;  /* 0x008000001aff7812 */ /* 0x000fe4000780c0ff */
[----:B------:R-:W-:-:S09]  /*776b0*/  LOP3.LUT R21, R21, 0xfffdffff, RZ, 0xc0, !PT ;  /* 0xfffdffff15157812 */ /* 0x000fd200078ec0ff */
        /* <DEDUP_REMOVED lines=39> */
[----:B------:R-:W4:Y:S04]  /*77930*/  LDL.LU R146, [R1+0xa0c] ;  /* 0x000a0c0001927983 */ /* 0x000f280000300800 */
[----:B------:R-:W4:Y:S04]  /*77940*/  LDL.LU R144, [R1+0x78c] ;  /* 0x00078c0001907983 */ /* 0x000f280000300800 */
[----:B--2---:R1:W-:Y:S04]  /*77950*/  @P3 STG.E desc[UR74][R24.64], R143 ;  /* 0x0000008f18003986 */ /* 0x0043e8000c10194a */
[----:B-1----:R-:W2:Y:S01]  /*77960*/  LDL.LU R143, [R1+0x5cc] ;  /* 0x0005cc00018f7983 */ /* 0x002ea20000300800 */
[----:B---3--:R-:W-:-:S05]  /*77970*/  IMAD.WIDE R24, R145, 0x4, R18 ;  /* 0x0000000491187825 */ /* 0x008fca00078e0212 */
[----:B------:R1:W-:Y:S02]  /*77980*/  @P2 STG.E desc[UR74][R24.64], R141 ;  /* 0x0000008d18002986 */ /* 0x0003e4000c10194a */
[----:B-1----:R-:W-:Y:S02]  /*77990*/  IMAD.WIDE R24, R145, 0x4, R16 ;  /* 0x0000000491187825 */ /* 0x002fe400078e0210 */
[----:B------:R-:W3:Y:S04]  /*779a0*/  LDL.LU R141, [R1+0x3ac] ;  /* 0x0003ac00018d7983 */ /* 0x000ee80000300800 */
[----:B----4-:R1:W-:Y:S04]  /*779b0*/  @P1 STG.E desc[UR74][R24.64], R142 ;  /* 0x0000008e18001986 */ /* 0x0103e8000c10194a */
[----:B-1----:R-:W4:Y:S01]  /*779c0*/  LDL.LU R142, [R1+0x1550] ;  /* 0x00155000018e7983 */ /* 0x002f220000300800 */
[----:B------:R-:W-:Y:S01]  /*779d0*/  LOP3.LUT P0, RZ, R27, 0x40, RZ, 0xc0, !PT ;  /* 0x000000401bff7812 */ /* 0x000fe2000780c0ff */
[----:B------:R-:W-:-:S12]  /*779e0*/  IMAD.WIDE R24, R145, 0x4, R14 ;  /* 0x0000000491187825 */ /* 0x000fd800078e020e */
[----:B------:R1:W-:Y:S04]  /*779f0*/  @P0 STG.E desc[UR74][R24.64], R140 ;  /* 0x0000008c18000986 */ /* 0x0003e8000c10194a */
[----:B-1----:R-:W2:Y:S04]  /*77a00*/  LDL.LU R140, [R1+0x11c] ;  /* 0x00011c00018c7983 */ /* 0x002ea80000300800 */
[----:B------:R-:W2:Y:S04]  /*77a10*/  LDL.LU R42, [R1+0x1554] ;  /* 0x00155400012a7983 */ /* 0x000ea80000300800 */
[----:B------:R-:W2:Y:S04]  /*77a20*/  LDL.LU R23, [R1+0xc20] ;  /* 0x000c200001177983 */ /* 0x000ea80000300800 */
[----:B------:R-:W3:Y:S04]  /*77a30*/  LDL.LU R11, [R1+0xc10] ;  /* 0x000c1000010b7983 */ /* 0x000ee80000300800 */
[----:B------:R-:W3:Y:S01]  /*77a40*/  LDL.LU R40, [R1+0xc00] ;  /* 0x000c000001287983 */ /* 0x000ee20000300800 */
[----:B------:R-:W-:-:S03]  /*77a50*/  LOP3.LUT P6, RZ, R27, 0x80000, RZ, 0xc0, !PT ;  /* 0x000800001bff7812 */ /* 0x000fc600078cc0ff */
[----:B------:R-:W3:Y:S01]  /*77a60*/  LDL.LU R43, [R1+0x9f0] ;  /* 0x0009f000012b7983 */ /* 0x000ee20000300800 */
[----:B------:R-:W-:-:S03]  /*77a70*/  LOP3.LUT R21, R21, 0xfffffffb, RZ, 0xc0, !PT ;  /* 0xfffffffb15157812 */ /* 0x000fc600078ec0ff */
[----:B------:R-:W3:Y:S04]  /*77a80*/  LDL.LU R110, [R1+0x1558] ;  /* 0x00155800016e7983 */ /* 0x000ee80000300800 */
[----:B------:R-:W3:Y:S02]  /*77a90*/  LDL.LU R41, [R1+0x5d0] ;  /* 0x0005d00001297983 */ /* 0x000ee40000300800 */
[----:B------:R-:W-:Y:S02]  /*77aa0*/  @P6 LOP3.LUT R21, R21, 0x4, RZ, 0xfc, !PT ;  /* 0x0000000415156812 */ /* 0x000fe400078efcff */
[----:B------:R-:W-:Y:S01]  /*77ab0*/  LOP3.LUT P6, RZ, R27, 0x40000, RZ, 0xc0, !PT ;  /* 0x000400001bff7812 */ /* 0x000fe200078cc0ff */
[----:B------:R-:W3:Y:S01]  /*77ac0*/  LDL.LU R108, [R1+0x400] ;  /* 0x00040000016c7983 */ /* 0x000ee20000300800 */
[----:B------:R-:W-:-:S02]  /*77ad0*/  LOP3.LUT R21, R21, 0xfffffff7, RZ, 0xc0, !PT ;  /* 0xfffffff715157812 */ /* 0x000fc400078ec0ff */
[----:B------:R-:W-:Y:S01]  /*77ae0*/  LOP3.LUT P3, RZ, R27, 0x80, RZ, 0xc0, !PT ;  /* 0x000000801bff7812 */ /* 0x000fe2000786c0ff */
[----:B------:R-:W3:Y:S08]  /*77af0*/  LDL.LU R109, [R1+0x380] ;  /* 0x00038000016d7983 */ /* 0x000ef00000300800 */
[----:B------:R-:W-:Y:S02]  /*77b00*/  @P6 LOP3.LUT R21, R21, 0x8, RZ, 0xfc, !PT ;  /* 0x0000000815156812 */ /* 0x000fe400078efcff */
[----:B------:R-:W-:-:S02]  /*77b10*/  LOP3.LUT P6, RZ, R27, 0x20000, RZ, 0xc0, !PT ;  /* 0x000200001bff7812 */ /* 0x000fc400078cc0ff */
[----:B------:R-:W-:Y:S02]  /*77b20*/  LOP3.LUT R21, R21, 0xffffffef, RZ, 0xc0, !PT ;  /* 0xffffffef15157812 */ /* 0x000fe400078ec0ff */
[----:B------:R-:W-:-:S09]  /*77b30*/  LOP3.LUT P2, RZ, R27, 0x100, RZ, 0xc0, !PT ;  /* 0x000001001bff7812 */ /* 0x000fd2000784c0ff */
[----:B------:R-:W-:Y:S02]  /*77b40*/  @P6 LOP3.LUT R21, R21, 0x10, RZ, 0xfc, !PT ;  /* 0x0000001015156812 */ /* 0x000fe400078efcff */
[----:B------:R-:W-:Y:S01]  /*77b50*/  LOP3.LUT P6, RZ, R27, 0x10000, RZ, 0xc0, !PT ;  /* 0x000100001bff7812 */ /* 0x000fe200078cc0ff */
[----:B------:R-:W-:Y:S01]  /*77b60*/  IMAD.WIDE R24, R145, 0x4, R12 ;  /* 0x0000000491187825 */ /* 0x000fe200078e020c */
        /* <DEDUP_REMOVED lines=11> */
[----:B------:R-:W-:Y:S01]  /*77c20*/  @P6 LOP3.LUT R21, R21, 0x100, RZ, 0xfc, !PT ;  /* 0x0000010015156812 */ /* 0x000fe200078efcff */
[----:B------:R4:W-:Y:S01]  /*77c30*/  @P3 STG.E desc[UR74][R24.64], R146 ;  /* 0x0000009218003986 */ /* 0x0009e2000c10194a */
[C---:B------:R-:W-:Y:S02]  /*77c40*/  LOP3.LUT P6, RZ, R27.reuse, 0x1000, RZ, 0xc0, !PT ;  /* 0x000010001bff7812 */ /* 0x040fe400078cc0ff */
[----:B------:R-:W-:Y:S02]  /*77c50*/  LOP3.LUT P0, RZ, R27, 0x400, RZ, 0xc0, !PT ;  /* 0x000004001bff7812 */ /* 0x000fe4000780c0ff */
[----:B------:R-:W-:-:S09]  /*77c60*/  LOP3.LUT R21, R21, 0xfffffdff, RZ, 0xc0, !PT ;  /* 0xfffffdff15157812 */ /* 0x000fd200078ec0ff */
[----:B------:R-:W-:Y:S02]  /*77c70*/  @P6 LOP3.LUT R21, R21, 0x200, RZ, 0xfc, !PT ;  /* 0x0000020015156812 */ /* 0x000fe400078efcff */
[----:B------:R-:W-:Y:S01]  /*77c80*/  LOP3.LUT P6, RZ, R27, 0x800, RZ, 0xc0, !PT ;  /* 0x000008001bff7812 */ /* 0x000fe200078cc0ff */
[----:B----4-:R-:W-:-:S05]  /*77c90*/  IMAD.WIDE R24, R142, 0x4, R18 ;  /* 0x000000048e187825 */ /* 0x010fca00078e0212 */
[----:B------:R1:W-:Y:S04]  /*77ca0*/  @P2 STG.E desc[UR74][R24.64], R144 ;  /* 0x0000009018002986 */ /* 0x0003e8000c10194a */
[----:B-1----:R-:W4:Y:S04]  /*77cb0*/  LDL.LU R144, [R1+0x155c] ;  /* 0x00155c0001907983 */ /* 0x002f280000300800 */
[----:B------:R-:W4:Y:S04]  /*77cc0*/  LDL.LU R111, [R1+0x120] ;  /* 0x00012000016f7983 */ /* 0x000f280000300800 */
[----:B------:R-:W4:Y:S04]  /*77cd0*/  LDL.LU R147, [R1+0xc24] ;  /* 0x000c240001937983 */ /* 0x000f280000300800 */
[----:B------:R-:W4:Y:S01]  /*77ce0*/  LDL.LU R145, [R1+0xc14] ;  /* 0x000c140001917983 */ /* 0x000f220000300800 */
[----:B------:R-:W-:-:S03]  /*77cf0*/  IMAD.WIDE R24, R142, 0x4, R16 ;  /* 0x000000048e187825 */ /* 0x000fc600078e0210 */
[----:B------:R-:W4:Y:S04]  /*77d00*/  LDL.LU R146, [R1+0xc04] ;  /* 0x000c040001927983 */ /* 0x000f280000300800 */
[----:B--2---:R1:W-:Y:S02]  /*77d10*/  @P1 STG.E desc[UR74][R24.64], R143 ;  /* 0x0000008f18001986 */ /* 0x0043e4000c10194a */
[----:B-1----:R-:W-:-:S05]  /*77d20*/  IMAD.WIDE R24, R142, 0x4, R14 ;  /* 0x000000048e187825 */ /* 0x002fca00078e020e */
[----:B---3--:R1:W-:Y:S02]  /*77d30*/  @P0 STG.E desc[UR74][R24.64], R141 ;  /* 0x0000008d18000986 */ /* 0x0083e4000c10194a */
[----:B-1----:R-:W-:Y:S02]  /*77d40*/  IMAD.WIDE R24, R142, 0x4, R12 ;  /* 0x000000048e187825 */ /* 0x002fe400078e020c */
[----:B------:R-:W2:Y:S04]  /*77d50*/  LDL.LU R141, [R1+0x9f4] ;  /* 0x0009f400018d7983 */ /* 0x000ea80000300800 */
[----:B------:R1:W-:Y:S04]  /*77d60*/  @P6 STG.E desc[UR74][R24.64], R140 ;  /* 0x0000008c18006986 */ /* 0x0003e8000c10194a */
[----:B------:R-:W3:Y:S04]  /*77d70*/  LDL.LU R142, [R1+0x5d4] ;  /* 0x0005d400018e7983 */ /* 0x000ee80000300800 */
        /* <DEDUP_REMOVED lines=15> */
[C---:B-1----:R-:W-:Y:S01]  /*77e70*/  IMAD.WIDE R24, R110.reuse, 0x4, R18 ;  /* 0x000000046e187825 */ /* 0x042fe200078e0212 */
        /* <DEDUP_REMOVED lines=10> */
[C---:B------:R-:W-:Y:S01]  /*77f20*/  LOP3.LUT P4, RZ, R27.reuse, 0x200000, RZ, 0xc0, !PT ;  /* 0x002000001bff7812 */ /* 0x040fe2000788c0ff */
[----:B-1----:R-:W-:Y:S01]  /*77f30*/  IMAD.WIDE R24, R110, 0x4, R12 ;  /* 0x000000046e187825 */ /* 0x002fe200078e020c */
[C---:B------:R-:W-:Y:S02]  /*77f40*/  LOP3.LUT P3, RZ, R27.reuse, 0x400000, RZ, 0xc0, !PT ;  /* 0x004000001bff7812 */ /* 0x040fe4000786c0ff */
[C---:B------:R-:W-:Y:S02]  /*77f50*/  LOP3.LUT P2, RZ, R27.reuse, 0x800000, RZ, 0xc0, !PT ;  /* 0x008000001bff7812 */ /* 0x040fe4000784c0ff */
[C---:B------:R-:W-:Y:S02]  /*77f60*/  LOP3.LUT P1, RZ, R27.reuse, 0x1000000, RZ, 0xc0, !PT ;  /* 0x010000001bff7812 */ /* 0x040fe4000782c0ff */
[----:B------:R-:W-:-:S03]  /*77f70*/  LOP3.LUT P0, RZ, R27, 0x2000000, RZ, 0xc0, !PT ;  /* 0x020000001bff7812 */ /* 0x000fc6000780c0ff */
[----:B----4-:R1:W-:Y:S02]  /*77f80*/  @P6 STG.E desc[UR74][R24.64], R111 ;  /* 0x0000006f18006986 */ /* 0x0103e4000c10194a */
[----:B-1----:R-:W-:-:S05]  /*77f90*/  IMAD.WIDE R24, R144, 0x4, R18 ;  /* 0x0000000490187825 */ /* 0x002fca00078e0212 */
[----:B------:R1:W-:Y:S02]  /*77fa0*/  @P5 STG.E desc[UR74][R24.64], R147 ;  /* 0x0000009318005986 */ /* 0x0003e4000c10194a */
[----:B-1----:R-:W-:-:S05]  /*77fb0*/  IMAD.WIDE R24, R144, 0x4, R16 ;  /* 0x0000000490187825 */ /* 0x002fca00078e0210 */
[----:B------:R1:W-:Y:S04]  /*77fc0*/  @P4 STG.E desc[UR74][R24.64], R145 ;  /* 0x0000009118004986 */ /* 0x0003e8000c10194a */
[----:B-1----:R-:W4:Y:S01]  /*77fd0*/  LDL.LU R145, [R1+0x384] ;  /* 0x0003840001917983 */ /* 0x002f220000300800 */
[----:B------:R-:W-:-:S05]  /*77fe0*/  IMAD.WIDE R24, R144, 0x4, R14 ;  /* 0x0000000490187825 */ /* 0x000fca00078e020e */
[----:B------:R1:W-:Y:S02]  /*77ff0*/  @P3 STG.E desc[UR74][R24.64], R146 ;  /* 0x0000009218003986 */ /* 0x0003e4000c10194a */
[----:B-1----:R-:W-:Y:S02]  /*78000*/  IMAD.WIDE R24, R144, 0x4, R12 ;  /* 0x0000000490187825 */ /* 0x002fe400078e020c */
[----:B------:R-:W4:Y:S04]  /*78010*/  LDL.LU R146, [R1+0x124] ;  /* 0x0001240001927983 */ /* 0x000f280000300800 */
[----:B--2---:R1:W-:Y:S04]  /*78020*/  @P2 STG.E desc[UR74][R24.64], R141 ;  /* 0x0000008d18002986 */ /* 0x0043e8000c10194a */
[----:B------:R-:W2:Y:S01]  /*78030*/  LDL.LU R144, [R1+0xc28] ;  /* 0x000c280001907983 */ /* 0x000ea20000300800 */
[----:B-1----:R-:W-:-:S03]  /*78040*/  IMAD.WIDE R24, R143, 0x4, R18 ;  /* 0x000000048f187825 */ /* 0x002fc600078e0212 */
[----:B------:R-:W2:Y:S04]  /*78050*/  LDL.LU R141, [R1+0xc18] ;  /* 0x000c1800018d7983 */ /* 0x000ea80000300800 */
[----:B---3--:R1:W-:Y:S02]  /*78060*/  @P1 STG.E desc[UR74][R24.64], R142 ;  /* 0x0000008e18001986 */ /* 0x0083e4000c10194a */
[----:B-1----:R-:W-:Y:S02]  /*78070*/  IMAD.WIDE R24, R143, 0x4, R16 ;  /* 0x000000048f187825 */ /* 0x002fe400078e0210 */
[----:B------:R-:W3:Y:S04]  /*78080*/  LDL.LU R142, [R1+0xc08] ;  /* 0x000c0800018e7983 */ /* 0x000ee80000300800 */
[----:B------:R1:W-:Y:S04]  /*78090*/  @P0 STG.E desc[UR74][R24.64], R140 ;  /* 0x0000008c18000986 */ /* 0x0003e8000c10194a */
[----:B-1----:R-:W2:Y:S04]  /*780a0*/  LDL.LU R140, [R1+0x1564] ;  /* 0x00156400018c7983 */ /* 0x002ea80000300800 */
[----:B------:R-:W3:Y:S01]  /*780b0*/  LDL.LU R23, [R1+0x9f8] ;  /* 0x0009f80001177983 */ /* 0x000ee20000300800 */
[----:B------:R-:W-:-:S03]  /*780c0*/  LOP3.LUT P6, RZ, R28, 0x40, RZ, 0xc0, !PT ;  /* 0x000000401cff7812 */ /* 0x000fc600078cc0ff */
[----:B------:R-:W3:Y:S01]  /*780d0*/  LDL.LU R11, [R1+0x5d8] ;  /* 0x0005d800010b7983 */ /* 0x000ee20000300800 */
[----:B------:R-:W-:-:S03]  /*780e0*/  LOP3.LUT R22, R22, 0xfbffffff, RZ, 0xc0, !PT ;  /* 0xfbffffff16167812 */ /* 0x000fc600078ec0ff */
[----:B------:R-:W3:Y:S01]  /*780f0*/  LDL.LU R40, [R1+0x408] ;  /* 0x0004080001287983 */ /* 0x000ee20000300800 */
[----:B------:R-:W-:-:S03]  /*78100*/  LOP3.LUT P3, RZ, R27, 0x4000000, RZ, 0xc0, !PT ;  /* 0x040000001bff7812 */ /* 0x000fc6000786c0ff */
[----:B------:R-:W3:Y:S02]  /*78110*/  LDL.LU R42, [R1+0x388] ;  /* 0x00038800012a7983 */ /* 0x000ee40000300800 */
[----:B------:R-:W-:Y:S02]  /*78120*/  @P6 LOP3.LUT R22, R22, 0x4000000, RZ, 0xfc, !PT ;  /* 0x0400000016166812 */ /* 0x000fe400078efcff */
[----:B------:R-:W-:Y:S01]  /*78130*/  LOP3.LUT P6, RZ, R28, 0x20, RZ, 0xc0, !PT ;  /* 0x000000201cff7812 */ /* 0x000fe200078cc0ff */
[----:B------:R-:W-:Y:S01]  /*78140*/  IMAD.WIDE R24, R143, 0x4, R14 ;  /* 0x000000048f187825 */ /* 0x000fe200078e020e */
[----:B------:R-:W-:Y:S01]  /*78150*/  LOP3.LUT R22, R22, 0xf7ffffff, RZ, 0xc0, !PT ;  /* 0xf7ffffff16167812 */ /* 0x000fe200078ec0ff */
[----:B------:R-:W3:Y:S04]  /*78160*/  LDL.LU R108, [R1+0xc2c] ;  /* 0x000c2c00016c7983 */ /* 0x000ee80000300800 */
[----:B------:R-:W3:Y:S04]  /*78170*/  LDL.LU R109, [R1+0xc1c] ;  /* 0x000c1c00016d7983 */ /* 0x000ee80000300800 */
[----:B------:R-:W3:Y:S02]  /*78180*/  LDL.LU R110, [R1+0xc0c] ;  /* 0x000c0c00016e7983 */ /* 0x000ee40000300800 */
[----:B------:R-:W-:-:S02]  /*78190*/  @P6 LOP3.LUT R22, R22, 0x8000000, RZ, 0xfc, !PT ;  /* 0x0800000016166812 */ /* 0x000fc400078efcff */
[----:B------:R-:W-:Y:S01]  /*781a0*/  LOP3.LUT P6, RZ, R28, 0x10, RZ, 0xc0, !PT ;  /* 0x000000101cff7812 */ /* 0x000fe200078cc0ff */
[----:B------:R-:W3:Y:S01]  /*781b0*/  LDL.LU R111, [R1+0x156c] ;  /* 0x00156c00016f7983 */ /* 0x000ee20000300800 */
[----:B------:R-:W-:-:S03]  /*781c0*/  LOP3.LUT R22, R22, 0xefffffff, RZ, 0xc0, !PT ;  /* 0xefffffff16167812 */ /* 0x000fc600078ec0ff */
[----:B------:R-:W3:Y:S08]  /*781d0*/  LDL.LU R147, [R1+0x9fc] ;  /* 0x0009fc0001937983 */ /* 0x000ef00000300800 */
        /* <DEDUP_REMOVED lines=12> */
[----:B------:R-:W-:Y:S02]  /*782a0*/  LOP3.LUT R21, R21, 0xfffffffe, RZ, 0xc0, !PT ;  /* 0xfffffffe15157812 */ /* 0x000fe400078ec0ff */
[C---:B------:R-:W-:Y:S02]  /*782b0*/  LOP3.LUT P1, RZ, R27.reuse, 0x10000000, RZ, 0xc0, !PT ;  /* 0x100000001bff7812 */ /* 0x040fe4000782c0ff */
[----:B------:R-:W-:-:S07]  /*782c0*/  LOP3.LUT P0, RZ, R27, 0x20000000, RZ, 0xc0, !PT ;  /* 0x200000001bff7812 */ /* 0x000fce000780c0ff */
[----:B------:R-:W-:Y:S02]  /*782d0*/  @P6 LOP3.LUT R21, R21, 0x1, RZ, 0xfc, !PT ;  /* 0x0000000115156812 */ /* 0x000fe400078efcff */
[----:B------:R-:W-:Y:S02]  /*782e0*/  LOP3.LUT P6, RZ, R27, 0x80000000, RZ, 0xc0, !PT ;  /* 0x800000001bff7812 */ /* 0x000fe400078cc0ff */
[----:B------:R-:W-:-:S11]  /*782f0*/  LOP3.LUT R21, R21, 0xfffffffd, RZ, 0xc0, !PT ;  /* 0xfffffffd15157812 */ /* 0x000fd600078ec0ff */
[----:B------:R-:W-:Y:S02]  /*78300*/  @P6 LOP3.LUT R21, R21, 0x2, RZ, 0xfc, !PT ;  /* 0x0000000215156812 */ /* 0x000fe400078efcff */
[----:B------:R-:W-:Y:S01]  /*78310*/  LOP3.LUT P6, RZ, R27, 0x40000000, RZ, 0xc0, !PT ;  /* 0x400000001bff7812 */ /* 0x000fe200078cc0ff */
[----:B----4-:R1:W-:Y:S02]  /*78320*/  @P3 STG.E desc[UR74][R24.64], R145 ;  /* 0x0000009118003986 */ /* 0x0103e4000c10194a */
[----:B-1----:R-:W-:Y:S02]  /*78330*/  IMAD.WIDE R24, R143, 0x4, R12 ;  /* 0x000000048f187825 */ /* 0x002fe400078e020c */
[----:B------:R-:W4:Y:S04]  /*78340*/  LDL.LU R143, [R1+0x1570] ;  /* 0x00157000018f7983 */ /* 0x000f280000300800 */
[----:B------:R-:W4:Y:S04]  /*78350*/  LDL.LU R41, [R1+0x128] ;  /* 0x0001280001297983 */ /* 0x000f280000300800 */
[----:B------:R-:W4:Y:S04]  /*78360*/  LDL.LU R145, [R1+0x5dc] ;  /* 0x0005dc0001917983 */ /* 0x000f280000300800 */
[----:B------:R1:W-:Y:S04]  /*78370*/  @P2 STG.E desc[UR74][R24.64], R146 ;  /* 0x0000009218002986 */ /* 0x0003e8000c10194a */
[----:B-1----:R-:W4:Y:S01]  /*78380*/  LDL.LU R146, [R1+0x40c] ;  /* 0x00040c0001927983 */ /* 0x002f220000300800 */
[----:B--2---:R-:W-:-:S05]  /*78390*/  IMAD.WIDE R24, R140, 0x4, R18 ;  /* 0x000000048c187825 */ /* 0x004fca00078e0212 */
[----:B------:R1:W-:Y:S04]  /*783a0*/  @P1 STG.E desc[UR74][R24.64], R144 ;  /* 0x0000009018001986 */ /* 0x0003e8000c10194a */
[----:B-1----:R-:W2:Y:S01]  /*783b0*/  LDL.LU R144, [R1+0x38c] ;  /* 0x00038c0001907983 */ /* 0x002ea20000300800 */
[----:B------:R-:W-:-:S05]  /*783c0*/  IMAD.WIDE R24, R140, 0x4, R16 ;  /* 0x000000048c187825 */ /* 0x000fca00078e0210 */
[----:B------:R1:W-:Y:S04]  /*783d0*/  @P0 STG.E desc[UR74][R24.64], R141 ;  /* 0x0000008d18000986 */ /* 0x0003e8000c10194a */
[----:B-1----:R-:W2:Y:S01]  /*783e0*/  LDL.LU R141, [R1+0x12c] ;  /* 0x00012c00018d7983 */ /* 0x002ea20000300800 */
[----:B------:R-:W-:-:S05]  /*783f0*/  IMAD.WIDE R24, R140, 0x4, R14 ;  /* 0x000000048c187825 */ /* 0x000fca00078e020e */
[----:B---3--:R1:W-:Y:S02]  /*78400*/  @P6 STG.E desc[UR74][R24.64], R142 ;  /* 0x0000008e18006986 */ /* 0x0083e4000c10194a */
[----:B-1----:R-:W-:Y:S02]  /*78410*/  IMAD.WIDE R24, R140, 0x4, R12 ;  /* 0x000000048c187825 */ /* 0x002fe400078e020c */
[----:B------:R-:W3:Y:S04]  /*78420*/  LDL.LU R140, [R1+0xc50] ;  /* 0x000c5000018c7983 */ /* 0x000ee80000300800 */
[----:B------:R-:W2:Y:S01]  /*78430*/  LDL.LU R142, [R1+0x1574] ;  /* 0x00157400018e7983 */ /* 0x000ea20000300800 */
[----:B------:R-:W-:-:S13]  /*78440*/  LOP3.LUT P6, RZ, R21, 0x2, RZ, 0xc0, !PT ;  /* 0x0000000215ff7812 */ /* 0x000fda00078cc0ff */
        /* <DEDUP_REMOVED lines=12> */
[C---:B------:R-:W-:Y:S02]  /*78510*/  LOP3.LUT P5, RZ, R28.reuse, 0x80, RZ, 0xc0, !PT ;  /* 0x000000801cff7812 */ /* 0x040fe400078ac0ff */
[C---:B------:R-:W-:Y:S02]  /*78520*/  LOP3.LUT P4, RZ, R28.reuse, 0x100, RZ, 0xc0, !PT ;  /* 0x000001001cff7812 */ /* 0x040fe4000788c0ff */
[C---:B------:R-:W-:Y:S02]  /*78530*/  LOP3.LUT P3, RZ, R28.reuse, 0x200, RZ, 0xc0, !PT ;  /* 0x000002001cff7812 */ /* 0x040fe4000786c0ff */
[C---:B------:R-:W-:Y:S02]  /*78540*/  LOP3.LUT P2, RZ, R28.reuse, 0x400, RZ, 0xc0, !PT ;  /* 0x000004001cff7812 */ /* 0x040fe4000784c0ff */
[----:B------:R-:W-:-:S02]  /*78550*/  LOP3.LUT P1, RZ, R28, 0x800, RZ, 0xc0, !PT ;  /* 0x000008001cff7812 */ /* 0x000fc4000782c0ff */
[----:B------:R-:W-:Y:S01]  /*78560*/  LOP3.LUT P0, RZ, R28, 0x1000, RZ, 0xc0, !PT ;  /* 0x000010001cff7812 */ /* 0x000fe2000780c0ff */
[----:B----4-:R1:W-:Y:S01]  /*78570*/  @P6 STG.E desc[UR74][R20.64], R41 ;  /* 0x0000002914006986 */ /* 0x0103e2000c10194a */
[----:B------:R-:W-:Y:S01]  /*78580*/  LOP3.LUT P6, RZ, R22, 0x10000000, RZ, 0xc0, !PT ;  /* 0x1000000016ff7812 */ /* 0x000fe200078cc0ff */
[----:B-1----:R-:W-:-:S12]  /*78590*/  IMAD.WIDE R20, R111, 0x4, R18 ;  /* 0x000000046f147825 */ /* 0x002fd800078e0212 */
[----:B------:R1:W-:Y:S01]  /*785a0*/  @P6 STG.E desc[UR74][R20.64], R108 ;  /* 0x0000006c14006986 */ /* 0x0003e2000c10194a */
[C---:B------:R-:W-:Y:S01]  /*785b0*/  LOP3.LUT P6, RZ, R22.reuse, 0x8000000, RZ, 0xc0, !PT ;  /* 0x0800000016ff7812 */ /* 0x040fe200078cc0ff */
[C---:B-1----:R-:W-:Y:S02]  /*785c0*/  IMAD.WIDE R20, R111.reuse, 0x4, R16 ;  /* 0x000000046f147825 */ /* 0x042fe400078e0210 */
        /* <DEDUP_REMOVED lines=10> */
[----:B------:R1:W-:Y:S02]  /*78670*/  @P3 STG.E desc[UR74][R20.64], R146 ;  /* 0x0000009214003986 */ /* 0x0003e4000c10194a */
[----:B-1----:R-:W-:-:S05]  /*78680*/  IMAD.WIDE R20, R143, 0x4, R14 ;  /* 0x000000048f147825 */ /* 0x002fca00078e020e */
[----:B--2---:R1:W-:Y:S02]  /*78690*/  @P2 STG.E desc[UR74][R20.64], R144 ;  /* 0x0000009014002986 */ /* 0x0043e4000c10194a */
[----:B-1----:R-:W-:Y:S02]  /*786a0*/  IMAD.WIDE R20, R143, 0x4, R12 ;  /* 0x000000048f147825 */ /* 0x002fe400078e020c */
[----:B------:R-:W2:Y:S04]  /*786b0*/  LDL.LU R143, [R1+0xc40] ;  /* 0x000c4000018f7983 */ /* 0x000ea80000300800 */
[----:B------:R1:W-:Y:S04]  /*786c0*/  @P1 STG.E desc[UR74][R20.64], R141 ;  /* 0x0000008d14001986 */ /* 0x0003e8000c10194a */
[----:B-1----:R-:W4:Y:S01]  /*786d0*/  LDL.LU R141, [R1+0xc30] ;  /* 0x000c3000018d7983 */ /* 0x002f220000300800 */
[----:B------:R-:W-:-:S03]  /*786e0*/  IMAD.WIDE R20, R142, 0x4, R18 ;  /* 0x000000048e147825 */ /* 0x000fc600078e0212 */
[----:B------:R-:W4:Y:S04]  /*786f0*/  LDL.LU R30, [R1+0x7b0] ;  /* 0x0007b000011e7983 */ /* 0x000f280000300800 */
[----:B------:R-:W4:Y:S04]  /*78700*/  LDL.LU R31, [R1+0x5e0] ;  /* 0x0005e000011f7983 */ /* 0x000f280000300800 */
[----:B---3--:R1:W-:Y:S04]  /*78710*/  @P0 STG.E desc[UR74][R20.64], R140 ;  /* 0x0000008c14000986 */ /* 0x0083e8000c10194a */
[----:B------:R-:W3:Y:S04]  /*78720*/  LDL.LU R23, [R1+0x3c0] ;  /* 0x0003c00001177983 */ /* 0x000ee80000300800 */
[----:B-1----:R-:W3:Y:S04]  /*78730*/  LDL.LU R140, [R1+0x1578] ;  /* 0x00157800018c7983 */ /* 0x002ee80000300800 */
        /* <DEDUP_REMOVED lines=9> */
[----:B------:R-:W-:-:S03]  /*787d0*/  LOP3.LUT R22, R22, 0xfff7ffff, RZ, 0xc0, !PT ;  /* 0xfff7ffff16167812 */ /* 0x000fc600078ec0ff */
[----:B------:R-:W3:Y:S04]  /*787e0*/  LDL.LU R109, [R1+0x7b4] ;  /* 0x0007b400016d7983 */ /* 0x000ee80000300800 */
[----:B------:R-:W3:Y:S04]  /*787f0*/  LDL.LU R110, [R1+0x5e4] ;  /* 0x0005e400016e7983 */ /* 0x000ee80000300800 */
[----:B------:R-:W-:Y:S01]  /*78800*/  @P6 LOP3.LUT R22, R22, 0x80000, RZ, 0xfc, !PT ;  /* 0x0008000016166812 */ /* 0x000fe200078efcff */
[----:B------:R-:W3:Y:S01]  /*78810*/  LDL.LU R111, [R1+0x3c4] ;  /* 0x0003c400016f7983 */ /* 0x000ee20000300800 */
[----:B------:R-:W-:-:S02]  /*78820*/  LOP3.LUT P6, RZ, R28, 0x800000, RZ, 0xc0, !PT ;  /* 0x008000001cff7812 */ /* 0x000fc400078cc0ff */
[----:B------:R-:W-:Y:S01]  /*78830*/  LOP3.LUT R22, R22, 0xffefffff, RZ, 0xc0, !PT ;  /* 0xffefffff16167812 */ /* 0x000fe200078ec0ff */
[----:B------:R-:W3:Y:S04]  /*78840*/  LDL.LU R147, [R1+0x374] ;  /* 0x0003740001937983 */ /* 0x000ee80000300800 */
[----:B------:R-:W3:Y:S01]  /*78850*/  LDL.LU R145, [R1+0x1580] ;  /* 0x0015800001917983 */ /* 0x000ee20000300800 */
[C---:B------:R-:W-:Y:S02]  /*78860*/  LOP3.LUT P3, RZ, R28.reuse, 0x2000, RZ, 0xc0, !PT ;  /* 0x000020001cff7812 */ /* 0x040fe4000786c0ff */
[----:B------:R-:W-:Y:S01]  /*78870*/  LOP3.LUT P2, RZ, R28, 0x4000, RZ, 0xc0, !PT ;  /* 0x000040001cff7812 */ /* 0x000fe2000784c0ff */
[----:B------:R-:W-:Y:S01]  /*78880*/  IMAD.WIDE R20, R142, 0x4, R16 ;  /* 0x000000048e147825 */ /* 0x000fe200078e0210 */
[----:B------:R-:W3:Y:S01]  /*78890*/  LDL.LU R146, [R1+0x134] ;  /* 0x0001340001927983 */ /* 0x000ee20000300800 */
[----:B------:R-:W-:-:S02]  /*788a0*/  @P6 LOP3.LUT R22, R22, 0x100000, RZ, 0xfc, !PT ;  /* 0x0010000016166812 */ /* 0x000fc400078efcff */
[----:B------:R-:W-:Y:S01]  /*788b0*/  LOP3.LUT P6, RZ, R28, 0x400000, RZ, 0xc0, !PT ;  /* 0x004000001cff7812 */ /* 0x000fe200078cc0ff */
[----:B------:R-:W3:Y:S01]  /*788c0*/  LDL.LU R144, [R1+0xc58] ;  /* 0x000c580001907983 */ /* 0x000ee20000300800 */
        /* <DEDUP_REMOVED lines=14> */
[----:B------:R-:W-:-:S09]  /*789b0*/  LOP3.LUT R22, R22, 0xfdffffff, RZ, 0xc0, !PT ;  /* 0xfdffffff16167812 */ /* 0x000fd200078ec0ff */
[----:B------:R-:W-:Y:S02]  /*789c0*/  @P6 LOP3.LUT R22, R22, 0x2000000, RZ, 0xfc, !PT ;  /* 0x0200000016166812 */ /* 0x000fe400078efcff */
[----:B------:R-:W-:Y:S01]  /*789d0*/  LOP3.LUT P6, RZ, R28, 0x20000, RZ, 0xc0, !PT ;  /* 0x000200001cff7812 */ /* 0x000fe200078cc0ff */
[----:B--2---:R1:W-:Y:S02]  /*789e0*/  @P3 STG.E desc[UR74][R20.64], R143 ;  /* 0x0000008f14003986 */ /* 0x0043e4000c10194a */
[C---:B-1----:R-:W-:Y:S02]  /*789f0*/  IMAD.WIDE R20, R142.reuse, 0x4, R14 ;  /* 0x000000048e147825 */ /* 0x042fe400078e020e */
[----:B------:R-:W2:Y:S04]  /*78a00*/  LDL.LU R143, [R1+0xc48] ;  /* 0x000c4800018f7983 */ /* 0x000ea80000300800 */
[----:B----4-:R1:W-:Y:S02]  /*78a10*/  @P2 STG.E desc[UR74][R20.64], R141 ;  /* 0x0000008d14002986 */ /* 0x0103e4000c10194a */
[----:B-1----:R-:W-:-:S02]  /*78a20*/  IMAD.WIDE R20, R142, 0x4, R12 ;  /* 0x000000048e147825 */ /* 0x002fc400078e020c */
[----:B------:R-:W4:Y:S04]  /*78a30*/  LDL.LU R141, [R1+0xc38] ;  /* 0x000c3800018d7983 */ /* 0x000f280000300800 */
[----:B------:R-:W2:Y:S04]  /*78a40*/  LDL.LU R142, [R1+0x1584] ;  /* 0x00158400018e7983 */ /* 0x000ea80000300800 */
[----:B------:R3:W-:Y:S02]  /*78a50*/  @P1 STG.E desc[UR74][R20.64], R30 ;  /* 0x0000001e14001986 */ /* 0x0007e4000c10194a */
[----:B---3--:R-:W-:-:S05]  /*78a60*/  IMAD.WIDE R20, R140, 0x4, R18 ;  /* 0x000000048c147825 */ /* 0x008fca00078e0212 */
[----:B------:R1:W-:Y:S02]  /*78a70*/  @P0 STG.E desc[UR74][R20.64], R31 ;  /* 0x0000001f14000986 */ /* 0x0003e4000c10194a */
[----:B-1----:R-:W-:-:S05]  /*78a80*/  IMAD.WIDE R20, R140, 0x4, R16 ;  /* 0x000000048c147825 */ /* 0x002fca00078e0210 */
[----:B------:R1:W-:Y:S01]  /*78a90*/  @P6 STG.E desc[UR74][R20.64], R23 ;  /* 0x0000001714006986 */ /* 0x0003e2000c10194a */
[----:B------:R-:W-:Y:S01]  /*78aa0*/  LOP3.LUT P6, RZ, R22, 0x2000000, RZ, 0xc0, !PT ;  /* 0x0200000016ff7812 */ /* 0x000fe200078cc0ff */
[----:B-1----:R-:W-:-:S12]  /*78ab0*/  IMAD.WIDE R20, R140, 0x4, R14 ;  /* 0x000000048c147825 */ /* 0x002fd800078e020e */
[----:B------:R1:W-:Y:S02]  /*78ac0*/  @P6 STG.E desc[UR74][R20.64], R11 ;  /* 0x0000000b14006986 */ /* 0x0003e4000c10194a */
[----:B-1----:R-:W-:Y:S02]  /*78ad0*/  IMAD.WIDE R20, R140, 0x4, R12 ;  /* 0x000000048c147825 */ /* 0x002fe400078e020c */
[----:B------:R-:W3:Y:S01]  /*78ae0*/  LDL.LU R140, [R1+0x7b8] ;  /* 0x0007b800018c7983 */ /* 0x000ee20000300800 */
        /* <DEDUP_REMOVED lines=19> */
[C---:B------:R-:W-:Y:S01]  /*78c20*/  LOP3.LUT P4, RZ, R28.reuse, 0x8000000, RZ, 0xc0, !PT ;  /* 0x080000001cff7812 */ /* 0x040fe2000788c0ff */
[C---:B-1----:R-:W-:Y:S01]  /*78c30*/  IMAD.WIDE R20, R145.reuse, 0x4, R16 ;  /* 0x0000000491147825 */ /* 0x042fe200078e0210 */
[C---:B------:R-:W-:Y:S01]  /*78c40*/  LOP3.LUT P3, RZ, R28.reuse, 0x10000000, RZ, 0xc0, !PT ;  /* 0x100000001cff7812 */ /* 0x040fe2000786c0ff */
[----:B------:R-:W3:Y:S06]  /*78c50*/  LDL.LU R110, [R1+0x1590] ;  /* 0x00159000016e7983 */ /* 0x000eec0000300800 */
[----:B------:R1:W-:Y:S01]  /*78c60*/  @P6 STG.E desc[UR74][R20.64], R111 ;  /* 0x0000006f14006986 */ /* 0x0003e2000c10194a */
[----:B------:R-:W-:Y:S01]  /*78c70*/  LOP3.LUT P2, RZ, R28, 0x20000000, RZ, 0xc0, !PT ;  /* 0x200000001cff7812 */ /* 0x000fe2000784c0ff */
[----:B-1----:R-:W-:-:S05]  /*78c80*/  IMAD.WIDE R20, R145, 0x4, R14 ;  /* 0x0000000491147825 */ /* 0x002fca00078e020e */
[----:B------:R1:W-:Y:S02]  /*78c90*/  @P5 STG.E desc[UR74][R20.64], R147 ;  /* 0x0000009314005986 */ /* 0x0003e4000c10194a */
[----:B-1----:R-:W-:Y:S02]  /*78ca0*/  IMAD.WIDE R20, R145, 0x4, R12 ;  /* 0x0000000491147825 */ /* 0x002fe400078e020c */
[----:B------:R-:W3:Y:S04]  /*78cb0*/  LDL.LU R145, [R1+0x5e8] ;  /* 0x0005e80001917983 */ /* 0x000ee80000300800 */
[----:B------:R1:W-:Y:S04]  /*78cc0*/  @P4 STG.E desc[UR74][R20.64], R146 ;  /* 0x0000009214004986 */ /* 0x0003e8000c10194a */
[----:B-1----:R-:W3:Y:S01]  /*78cd0*/  LDL.LU R146, [R1+0x3c8] ;  /* 0x0003c80001927983 */ /* 0x002ee20000300800 */
[----:B------:R-:W-:-:S02]  /*78ce0*/  LOP3.LUT P1, RZ, R28, 0x40000000, RZ, 0xc0, !PT ;  /* 0x400000001cff7812 */ /* 0x000fc4000782c0ff */
[----:B------:R-:W-:Y:S01]  /*78cf0*/  LOP3.LUT P0, RZ, R28, 0x80000000, RZ, 0xc0, !PT ;  /* 0x800000001cff7812 */ /* 0x000fe2000780c0ff */
[----:B--2---:R-:W-:-:S05]  /*78d00*/  IMAD.WIDE R20, R142, 0x4, R18 ;  /* 0x000000048e147825 */ /* 0x004fca00078e0212 */
[----:B------:R1:W-:Y:S02]  /*78d10*/  @P3 STG.E desc[UR74][R20.64], R144 ;  /* 0x0000009014003986 */ /* 0x0003e4000c10194a */
[C---:B-1----:R-:W-:Y:S02]  /*78d20*/  IMAD.WIDE R20, R142.reuse, 0x4, R16 ;  /* 0x000000048e147825 */ /* 0x042fe400078e0210 */
[----:B------:R-:W2:Y:S04]  /*78d30*/  LDL.LU R144, [R1+0x378] ;  /* 0x0003780001907983 */ /* 0x000ea80000300800 */
[----:B------:R1:W-:Y:S04]  /*78d40*/  @P2 STG.E desc[UR74][R20.64], R143 ;  /* 0x0000008f14002986 */ /* 0x0003e8000c10194a */
[----:B-1----:R-:W2:Y:S01]  /*78d50*/  LDL.LU R143, [R1+0x1588] ;  /* 0x00158800018f7983 */ /* 0x002ea20000300800 */
[----:B------:R-:W-:-:S05]  /*78d60*/  IMAD.WIDE R20, R142, 0x4, R14 ;  /* 0x000000048e147825 */ /* 0x000fca00078e020e */
[----:B----4-:R1:W-:Y:S02]  /*78d70*/  @P1 STG.E desc[UR74][R20.64], R141 ;  /* 0x0000008d14001986 */ /* 0x0103e4000c10194a */
[----:B-1----:R-:W-:Y:S02]  /*78d80*/  IMAD.WIDE R20, R142, 0x4, R12 ;  /* 0x000000048e147825 */ /* 0x002fe400078e020c */
[----:B------:R-:W4:Y:S04]  /*78d90*/  LDL.LU R141, [R1+0x138] ;  /* 0x00013800018d7983 */ /* 0x000f280000300800 */
[----:B------:R-:W4:Y:S04]  /*78da0*/  LDL.LU R142, [R1+0xc5c] ;  /* 0x000c5c00018e7983 */ /* 0x000f280000300800 */
[----:B---3--:R1:W-:Y:S04]  /*78db0*/  @P0 STG.E desc[UR74][R20.64], R140 ;  /* 0x0000008c14000986 */ /* 0x0083e8000c10194a */
[----:B-1----:R-:W3:Y:S04]  /*78dc0*/  LDL.LU R140, [R1+0xc4c] ;  /* 0x000c4c00018c7983 */ /* 0x002ee80000300800 */
[----:B------:R-:W3:Y:S01]  /*78dd0*/  LDL.LU R42, [R1+0x158c] ;  /* 0x00158c00012a7983 */ /* 0x000ee20000300800 */
[----:B------:R-:W-:-:S02]  /*78de0*/  LOP3.LUT P6, RZ, R29, 0x1000, RZ, 0xc0, !PT ;  /* 0x000010001dff7812 */ /* 0x000fc400078cc0ff */
[----:B------:R-:W-:Y:S01]  /*78df0*/  LOP3.LUT R22, R22, 0xfffffbff, RZ, 0xc0, !PT ;  /* 0xfffffbff16167812 */ /* 0x000fe200078ec0ff */
[----:B------:R-:W3:Y:S04]  /*78e00*/  LDL.LU R40, [R1+0xc3c] ;  /* 0x000c3c0001287983 */ /* 0x000ee80000300800 */
[----:B------:R-:W3:Y:S04]  /*78e10*/  LDL.LU R43, [R1+0x7bc] ;  /* 0x0007bc00012b7983 */ /* 0x000ee80000300800 */
[----:B------:R-:W3:Y:S02]  /*78e20*/  LDL.LU R41, [R1+0x5ec] ;  /* 0x0005ec0001297983 */ /* 0x000ee40000300800 */
[----:B------:R-:W-:-:S02]  /*78e30*/  @P6 LOP3.LUT R22, R22, 0x400, RZ, 0xfc, !PT ;  /* 0x0000040016166812 */ /* 0x000fc400078efcff */
[C---:B------:R-:W-:Y:S01]  /*78e40*/  LOP3.LUT P6, RZ, R29.reuse, 0x800, RZ, 0xc0, !PT ;  /* 0x000008001dff7812 */ /* 0x040fe200078cc0ff */
[----:B------:R-:W3:Y:S01]  /*78e50*/  LDL.LU R108, [R1+0x3cc] ;  /* 0x0003cc00016c7983 */ /* 0x000ee20000300800 */
[----:B------:R-:W-:Y:S02]  /*78e60*/  LOP3.LUT R22, R22, 0xfffff7ff, RZ, 0xc0, !PT ;  /* 0xfffff7ff16167812 */ /* 0x000fe400078ec0ff */
[C---:B------:R-:W-:Y:S01]  /*78e70*/  LOP3.LUT P3, RZ, R29.reuse, 0x1, RZ, 0xc0, !PT ;  /* 0x000000011dff7812 */ /* 0x040fe2000786c0ff */
[----:B------:R-:W3:Y:S01]  /*78e80*/  LDL.LU R109, [R1+0x37c] ;  /* 0x00037c00016d7983 */ /* 0x000ee20000300800 */
[C---:B------:R-:W-:Y:S02]  /*78e90*/  LOP3.LUT P2, RZ, R29.reuse, 0x2, RZ, 0xc0, !PT ;  /* 0x000000021dff7812 */ /* 0x040fe4000784c0ff */
[C---:B------:R-:W-:Y:S01]  /*78ea0*/  LOP3.LUT P1, RZ, R29.reuse, 0x4, RZ, 0xc0, !PT ;  /* 0x000000041dff7812 */ /* 0x040fe2000782c0ff */
[----:B------:R-:W3:Y:S04]  /*78eb0*/  LDL.LU R111, [R1+0x13c] ;  /* 0x00013c00016f7983 */ /* 0x000ee80000300800 */
[----:B------:R-:W-:Y:S01]  /*78ec0*/  @P6 LOP3.LUT R22, R22, 0x800, RZ, 0xfc, !PT ;  /* 0x0000080016166812 */ /* 0x000fe200078efcff */
[----:B------:R-:W3:Y:S01]  /*78ed0*/  LDL.LU R147, [R1+0xc70] ;  /* 0x000c700001937983 */ /* 0x000ee20000300800 */
        /* <DEDUP_REMOVED lines=21> */
[----:B------:R1:W-:Y:S02]  /*79030*/  @P3 STG.E desc[UR74][R20.64], R145 ;  /* 0x0000009114003986 */ /* 0x0003e4000c10194a */
[----:B-1----:R-:W-:-:S05]  /*79040*/  IMAD.WIDE R20, R143, 0x4, R16 ;  /* 0x000000048f147825 */ /* 0x002fca00078e0210 */
[----:B------:R1:W-:Y:S02]  /*79050*/  @P2 STG.E desc[UR74][R20.64], R146 ;  /* 0x0000009214002986 */ /* 0x0003e4000c10194a */
[----:B-1----:R-:W-:-:S05]  /*79060*/  IMAD.WIDE R20, R143, 0x4, R14 ;  /* 0x000000048f147825 */ /* 0x002fca00078e020e */
[----:B------:R1:W-:Y:S04]  /*79070*/  @P1 STG.E desc[UR74][R20.64], R144 ;  /* 0x0000009014001986 */ /* 0x0003e8000c10194a */
[----:B-1----:R-:W2:Y:S01]  /*79080*/  LDL.LU R144, [R1+0x1594] ;  /* 0x0015940001907983 */ /* 0x002ea20000300800 */
[----:B------:R-:W-:-:S03]  /*79090*/  IMAD.WIDE R20, R143, 0x4, R12 ;  /* 0x000000048f147825 */ /* 0x000fc600078e020c */
[----:B------:R-:W2:Y:S04]  /*790a0*/  LDL.LU R145, [R1+0xc60] ;  /* 0x000c600001917983 */ /* 0x000ea80000300800 */
[----:B----4-:R3:W-:Y:S04]  /*790b0*/  @P0 STG.E desc[UR74][R20.64], R141 ;  /* 0x0000008d14000986 */ /* 0x0107e8000c10194a */
[----:B------:R-:W4:Y:S04]  /*790c0*/  LDL.LU R146, [R1+0x9d0] ;  /* 0x0009d00001927983 */ /* 0x000f280000300800 */
[----:B------:R-:W4:Y:S01]  /*790d0*/  LDL.LU R143, [R1+0x7a0] ;  /* 0x0007a000018f7983 */ /* 0x000f220000300800 */
[----:B---3--:R-:W-:-:S03]  /*790e0*/  IMAD.WIDE R20, R42, 0x4, R18 ;  /* 0x000000042a147825 */ /* 0x008fc600078e0212 */
[----:B------:R-:W3:Y:S04]  /*790f0*/  LDL.LU R141, [R1+0x1598] ;  /* 0x00159800018d7983 */ /* 0x000ee80000300800 */
[----:B------:R1:W-:Y:S01]  /*79100*/  @P6 STG.E desc[UR74][R20.64], R142 ;  /* 0x0000008e14006986 */ /* 0x0003e2000c10194a */
[----:B------:R-:W-:Y:S01]  /*79110*/  LOP3.LUT P6, RZ, R22, 0x20000, RZ, 0xc0, !PT ;  /* 0x0002000016ff7812 */ /* 0x000fe200078cc0ff */
[----:B-1----:R-:W-:Y:S02]  /*79120*/  IMAD.WIDE R20, R42, 0x4, R16 ;  /* 0x000000042a147825 */ /* 0x002fe400078e0210 */
[----:B------:R-:W3:Y:S10]  /*79130*/  LDL.LU R142, [R1+0x760] ;  /* 0x00076000018e7983 */ /* 0x000ef40000300800 */
[----:B------:R1:W-:Y:S04]  /*79140*/  @P6 STG.E desc[UR74][R20.64], R140 ;  /* 0x0000008c14006986 */ /* 0x0003e8000c10194a */
[----:B-1----:R-:W3:Y:S01]  /*79150*/  LDL.LU R140, [R1+0x5f0] ;  /* 0x0005f000018c7983 */ /* 0x002ee20000300800 */
        /* <DEDUP_REMOVED lines=22> */
[C---:B------:R-:W-:Y:S02]  /*792c0*/  LOP3.LUT P3, RZ, R29.reuse, 0x8000, RZ, 0xc0, !PT ;  /* 0x000080001dff7812 */ /* 0x040fe4000786c0ff */
[C---:B------:R-:W-:Y:S02]  /*792d0*/  LOP3.LUT P2, RZ, R29.reuse, 0x10000, RZ, 0xc0, !PT ;  /* 0x000100001dff7812 */ /* 0x040fe4000784c0ff */
[C---:B------:R-:W-:Y:S02]  /*792e0*/  LOP3.LUT P1, RZ, R29.reuse, 0x20000, RZ, 0xc0, !PT ;  /* 0x000200001dff7812 */ /* 0x040fe4000782c0ff */
[----:B------:R-:W-:Y:S01]  /*792f0*/  LOP3.LUT P0, RZ, R29, 0x40000, RZ, 0xc0, !PT ;  /* 0x000400001dff7812 */ /* 0x000fe2000780c0ff */
[----:B--2---:R-:W-:-:S05]  /*79300*/  IMAD.WIDE R20, R144, 0x4, R18 ;  /* 0x0000000490147825 */ /* 0x004fca00078e0212 */
[----:B------:R1:W-:Y:S02]  /*79310*/  @P6 STG.E desc[UR74][R20.64], R147 ;  /* 0x0000009314006986 */ /* 0x0003e4000c10194a */
[----:B-1----:R-:W-:-:S05]  /*79320*/  IMAD.WIDE R20, R144, 0x4, R16 ;  /* 0x0000000490147825 */ /* 0x002fca00078e0210 */
[----:B------:R1:W-:Y:S02]  /*79330*/  @P5 STG.E desc[UR74][R20.64], R145 ;  /* 0x0000009114005986 */ /* 0x0003e4000c10194a */
[----:B-1----:R-:W-:-:S05]  /*79340*/  IMAD.WIDE R20, R144, 0x4, R14 ;  /* 0x0000000490147825 */ /* 0x002fca00078e020e */
[----:B----4-:R1:W-:Y:S02]  /*79350*/  @P4 STG.E desc[UR74][R20.64], R146 ;  /* 0x0000009214004986 */ /* 0x0103e4000c10194a */
[----:B-1----:R-:W-:-:S05]  /*79360*/  IMAD.WIDE R20, R144, 0x4, R12 ;  /* 0x0000000490147825 */ /* 0x002fca00078e020c */
[----:B------:R3:W-:Y:S02]  /*79370*/  @P3 STG.E desc[UR74][R20.64], R143 ;  /* 0x0000008f14003986 */ /* 0x0007e4000c10194a */
        /* <DEDUP_REMOVED lines=8> */
[----:B------:R-:W4:Y:S04]  /*79400*/  LDL.LU R144, [R1+0xc74] ;  /* 0x000c740001907983 */ /* 0x000f280000300800 */
[----:B------:R-:W2:Y:S04]  /*79410*/  LDL.LU R143, [R1+0xc64] ;  /* 0x000c6400018f7983 */ /* 0x000ea80000300800 */
[----:B------:R-:W2:Y:S04]  /*79420*/  LDL.LU R142, [R1+0x9d4] ;  /* 0x0009d400018e7983 */ /* 0x000ea80000300800 */
[----:B------:R-:W2:Y:S04]  /*79430*/  LDL.LU R140, [R1+0x159c] ;  /* 0x00159c00018c7983 */ /* 0x000ea80000300800 */
[----:B------:R-:W4:Y:S04]  /*79440*/  LDL.LU R23, [R1+0x7a4] ;  /* 0x0007a40001177983 */ /* 0x000f280000300800 */
        /* <DEDUP_REMOVED lines=34> */
[----:B---3--:R1:W-:Y:S04]  /*79670*/  @P3 STG.E desc[UR74][R20.64], R146 ;  /* 0x0000009214003986 */ /* 0x0083e8000c10194a */
[----:B-1----:R-:W3:Y:S01]  /*79680*/  LDL.LU R146, [R1+0x768] ;  /* 0x0007680001927983 */ /* 0x002ee20000300800 */
[----:B--2---:R-:W-:-:S05]  /*79690*/  IMAD.WIDE R20, R140, 0x4, R18 ;  /* 0x000000048c147825 */ /* 0x004fca00078e0212 */
[----:B----4-:R1:W-:Y:S02]  /*796a0*/  @P1 STG.E desc[UR74][R20.64], R144 ;  /* 0x0000009014001986 */ /* 0x0103e4000c10194a */
[C---:B-1----:R-:W-:Y:S02]  /*796b0*/  IMAD.WIDE R20, R140.reuse, 0x4, R16 ;  /* 0x000000048c147825 */ /* 0x042fe400078e0210 */
[----:B------:R-:W2:Y:S04]  /*796c0*/  LDL.LU R144, [R1+0x5f8] ;  /* 0x0005f80001907983 */ /* 0x000ea80000300800 */
[----:B------:R1:W-:Y:S02]  /*796d0*/  @P2 STG.E desc[UR74][R20.64], R143 ;  /* 0x0000008f14002986 */ /* 0x0003e4000c10194a */
[----:B-1----:R-:W-:-:S02]  /*796e0*/  IMAD.WIDE R20, R140, 0x4, R14 ;  /* 0x000000048c147825 */ /* 0x002fc400078e020e */
[----:B------:R-:W4:Y:S04]  /*796f0*/  LDL.LU R143, [R1+0x368] ;  /* 0x00036800018f7983 */ /* 0x000f280000300800 */
        /* <DEDUP_REMOVED lines=38> */
[C---:B------:R-:W-:Y:S01]  /*79960*/  LOP3.LUT P3, RZ, R2.reuse, 0x4, RZ, 0xc0, !PT ;  /* 0x0000000402ff7812 */ /* 0x040fe2000786c0ff */
[C---:B-1----:R-:W-:Y:S01]  /*79970*/  IMAD.WIDE R20, R141.reuse, 0x4, R18 ;  /* 0x000000048d147825 */ /* 0x042fe200078e0212 */
[C---:B------:R-:W-:Y:S02]  /*79980*/  LOP3.LUT P1, RZ, R2.reuse, 0x8, RZ, 0xc0, !PT ;  /* 0x0000000802ff7812 */ /* 0x040fe4000782c0ff */
[C---:B------:R-:W-:Y:S02]  /*79990*/  LOP3.LUT P2, RZ, R2.reuse, 0x10, RZ, 0xc0, !PT ;  /* 0x0000001002ff7812 */ /* 0x040fe4000784c0ff */
[----:B------:R-:W-:Y:S01]  /*799a0*/  LOP3.LUT P0, RZ, R2, 0x20, RZ, 0xc0, !PT ;  /* 0x0000002002ff7812 */ /* 0x000fe2000780c0ff */
[----:B---3--:R1:W-:Y:S02]  /*799b0*/  @P5 STG.E desc[UR74][R20.64], R146 ;  /* 0x0000009214005986 */ /* 0x0083e4000c10194a */
[----:B-1----:R-:W-:-:S05]  /*799c0*/  IMAD.WIDE R20, R141, 0x4, R16 ;  /* 0x000000048d147825 */ /* 0x002fca00078e0210 */
[----:B--2---:R1:W-:Y:S02]  /*799d0*/  @P4 STG.E desc[UR74][R20.64], R144 ;  /* 0x0000009014004986 */ /* 0x0043e4000c10194a */
[----:B-1----:R-:W-:-:S05]  /*799e0*/  IMAD.WIDE R20, R141, 0x4, R14 ;  /* 0x000000048d147825 */ /* 0x002fca00078e020e */
[----:B----4-:R1:W-:Y:S02]  /*799f0*/  @P3 STG.E desc[UR74][R20.64], R143 ;  /* 0x0000008f14003986 */ /* 0x0103e4000c10194a */
[----:B-1----:R-:W-:-:S05]  /*79a00*/  IMAD.WIDE R20, R141, 0x4, R12 ;  /* 0x000000048d147825 */ /* 0x002fca00078e020c */
[----:B------:R1:W-:Y:S02]  /*79a10*/  @P1 STG.E desc[UR74][R20.64], R3 ;  /* 0x0000000314001986 */ /* 0x0003e4000c10194a */
[C---:B-1----:R-:W-:Y:S02]  /*79a20*/  IMAD.WIDE R20, R145.reuse, 0x4, R18 ;  /* 0x0000000491147825 */ /* 0x042fe400078e0212 */
[----:B------:R-:W2:Y:S04]  /*79a30*/  LDL.LU R3, [R1+0x241c] ;  /* 0x00241c0001037983 */ /* 0x000ea80000300800 */
[----:B------:R1:W-:Y:S04]  /*79a40*/  @P2 STG.E desc[UR74][R20.64], R142 ;  /* 0x0000008e14002986 */ /* 0x0003e8000c10194a */
[----:B------:R-:W3:Y:S01]  /*79a50*/  LDL.LU R147, [R1+0x9dc] ;  /* 0x0009dc0001937983 */ /* 0x000ee20000300800 */
[----:B-1----:R-:W-:-:S05]  /*79a60*/  IMAD.WIDE R20, R145, 0x4, R16 ;  /* 0x0000000491147825 */ /* 0x002fca00078e0210 */
[----:B------:R1:W-:Y:S04]  /*79a70*/  @P0 STG.E desc[UR74][R20.64], R140 ;  /* 0x0000008c14000986 */ /* 0x0003e8000c10194a */
[----:B-1----:R-:W4:Y:S04]  /*79a80*/  LDL.LU R140, [R1+0x7ac] ;  /* 0x0007ac00018c7983 */ /* 0x002f280000300800 */
[----:B------:R-:W2:Y:S04]  /*79a90*/  LDL.LU R146, [R1+0x76c] ;  /* 0x00076c0001927983 */ /* 0x000ea80000300800 */
[----:B------:R-:W2:Y:S04]  /*79aa0*/  LDL.LU R144, [R1+0x5fc] ;  /* 0x0005fc0001907983 */ /* 0x000ea80000300800 */
[----:B------:R-:W2:Y:S04]  /*79ab0*/  LDL.LU R143, [R1+0x36c] ;  /* 0x00036c00018f7983 */ /* 0x000ea80000300800 */
[----:B------:R-:W2:Y:S04]  /*79ac0*/  LDL.LU R141, [R1+0x15b4] ;  /* 0x0015b400018d7983 */ /* 0x000ea80000300800 */
[----:B------:R-:W2:Y:S01]  /*79ad0*/  LDL.LU R142, [R1+0x14c] ;  /* 0x00014c00018e7983 */ /* 0x000ea20000300800 */
[----:B------:R-:W-:-:S03]  /*79ae0*/  LOP3.LUT P1, RZ, R2, 0x40, RZ, 0xc0, !PT ;  /* 0x0000004002ff7812 */ /* 0x000fc6000782c0ff */
[----:B------:R-:W2:Y:S01]  /*79af0*/  LDL.LU R108, [R1+0x15b8] ;  /* 0x0015b800016c7983 */ /* 0x000ea20000300800 */
[C---:B------:R-:W-:Y:S01]  /*79b00*/  LOP3.LUT P3, RZ, R2.reuse, 0x80, RZ, 0xc0, !PT ;  /* 0x0000008002ff7812 */ /* 0x040fe2000786c0ff */
[----:B------:R-:W-:Y:S02]  /*79b10*/  IMAD.WIDE R20, R145, 0x4, R14 ;  /* 0x0000000491147825 */ /* 0x000fe400078e020e */
[----:B------:R-:W2:Y:S01]  /*79b20*/  LDL.LU R111, [R1+0xcb0] ;  /* 0x000cb000016f7983 */ /* 0x000ea20000300800 */
[C---:B------:R-:W-:Y:S02]  /*79b30*/  LOP3.LUT P6, RZ, R2.reuse, 0x400, RZ, 0xc0, !PT ;  /* 0x0000040002ff7812 */ /* 0x040fe400078cc0ff */
[----:B------:R-:W-:Y:S02]  /*79b40*/  LOP3.LUT P5, RZ, R2, 0x10000, RZ, 0xc0, !PT ;  /* 0x0001000002ff7812 */ /* 0x000fe400078ac0ff */
[----:B------:R-:W-:Y:S02]  /*79b50*/  LOP3.LUT R22, R22, 0xfffffffd, RZ, 0xc0, !PT ;  /* 0xfffffffd16167812 */ /* 0x000fe400078ec0ff */
[----:B------:R-:W-:-:S07]  /*79b60*/  LOP3.LUT P2, RZ, R2, 0x100, RZ, 0xc0, !PT ;  /* 0x0000010002ff7812 */ /* 0x000fce000784c0ff */
[----:B------:R-:W-:Y:S02]  /*79b70*/  @P6 LOP3.LUT R22, R22, 0x2, RZ, 0xfc, !PT ;  /* 0x0000000216166812 */ /* 0x000fe400078efcff */
[C---:B------:R-:W-:Y:S02]  /*79b80*/  LOP3.LUT P6, RZ, R2.reuse, 0x200, RZ, 0xc0, !PT ;  /* 0x0000020002ff7812 */ /* 0x040fe400078cc0ff */
[----:B------:R-:W-:-:S04]  /*79b90*/  LOP3.LUT R2, R2, 0xefffffff, RZ, 0xc0, !PT ;  /* 0xefffffff02027812 */ /* 0x000fc800078ec0ff */
[----:B------:R-:W-:-:S04]  /*79ba0*/  @P5 LOP3.LUT R2, R2, 0x10000000, RZ, 0xfc, !PT ;  /* 0x1000000002025812 */ /* 0x000fc800078efcff */
[C---:B------:R-:W-:Y:S02]  /*79bb0*/  LOP3.LUT P5, RZ, R2.reuse, 0x8000, RZ, 0xc0, !PT ;  /* 0x0000800002ff7812 */ /* 0x040fe400078ac0ff */
[----:B------:R-:W-:-:S11]  /*79bc0*/  LOP3.LUT R2, R2, 0xdfffffff, RZ, 0xc0, !PT ;  /* 0xdfffffff02027812 */ /* 0x000fd600078ec0ff */
[----:B------:R-:W-:Y:S01]  /*79bd0*/  @P5 LOP3.LUT R2, R2, 0x20000000, RZ, 0xfc, !PT ;  /* 0x2000000002025812 */ /* 0x000fe200078efcff */
[----:B---3--:R1:W-:Y:S02]  /*79be0*/  @P1 STG.E desc[UR74][R20.64], R147 ;  /* 0x0000009314001986 */ /* 0x0083e4000c10194a */
[----:B-1----:R-:W-:-:S05]  /*79bf0*/  IMAD.WIDE R20, R145, 0x4, R12 ;  /* 0x0000000491147825 */ /* 0x002fca00078e020c */
[----:B----4-:R1:W-:Y:S04]  /*79c00*/  @P3 STG.E desc[UR74][R20.64], R140 ;  /* 0x0000008c14003986 */ /* 0x0103e8000c10194a */
[----:B-1----:R-:W3:Y:S04]  /*79c10*/  LDL.LU R140, [R1+0xca0] ;  /* 0x000ca000018c7983 */ /* 0x002ee80000300800 */
[----:B------:R-:W4:Y:S04]  /*79c20*/  LDL.LU R43, [R1+0xc90] ;  /* 0x000c9000012b7983 */ /* 0x000f280000300800 */
[----:B------:R-:W4:Y:S04]  /*79c30*/  LDL.LU R41, [R1+0xc80] ;  /* 0x000c800001297983 */ /* 0x000f280000300800 */
[----:B------:R-:W4:Y:S04]  /*79c40*/  LDL.LU R110, [R1+0x15bc] ;  /* 0x0015bc00016e7983 */ /* 0x000f280000300800 */
[----:B------:R-:W4:Y:S04]  /*79c50*/  LDL.LU R145, [R1+0x9c0] ;  /* 0x0009c00001917983 */ /* 0x000f280000300800 */
[----:B------:R-:W4:Y:S04]  /*79c60*/  LDL.LU R147, [R1+0x610] ;  /* 0x0006100001937983 */ /* 0x000f280000300800 */
[----:B------:R-:W4:Y:S01]  /*79c70*/  LDL.LU R109, [R1+0x600] ;  /* 0x00060000016d7983 */ /* 0x000f220000300800 */
[----:B------:R-:W-:-:S02]  /*79c80*/  LOP3.LUT P5, RZ, R2, 0x4000, RZ, 0xc0, !PT ;  /* 0x0000400002ff7812 */ /* 0x000fc400078ac0ff */
[----:B------:R-:W-:-:S11]  /*79c90*/  LOP3.LUT R2, R2, 0xbfffffff, RZ, 0xc0, !PT ;  /* 0xbfffffff02027812 */ /* 0x000fd600078ec0ff */
[----:B------:R-:W-:-:S04]  /*79ca0*/  @P5 LOP3.LUT R2, R2, 0x40000000, RZ, 0xfc, !PT ;  /* 0x4000000002025812 */ /* 0x000fc800078efcff */
[C---:B------:R-:W-:Y:S02]  /*79cb0*/  LOP3.LUT P5, RZ, R2.reuse, 0x2000, RZ, 0xc0, !PT ;  /* 0x0000200002ff7812 */ /* 0x040fe400078ac0ff */
[----:B------:R-:W-:Y:S01]  /*79cc0*/  LOP3.LUT R2, R2, 0x7fffffff, RZ, 0xc0, !PT ;  /* 0x7fffffff02027812 */ /* 0x000fe200078ec0ff */
[----:B--2---:R-:W-:-:S10]  /*79cd0*/  IMAD.WIDE R20, R141, 0x4, R18 ;  /* 0x000000048d147825 */ /* 0x004fd400078e0212 */
[----:B------:R-:W-:-:S04]  /*79ce0*/  @P5 LOP3.LUT R2, R2, 0x80000000, RZ, 0xfc, !PT ;  /* 0x8000000002025812 */ /* 0x000fc800078efcff */
[----:B------:R-:W-:Y:S01]  /*79cf0*/  LOP3.LUT P5, RZ, R2, 0x1000, RZ, 0xc0, !PT ;  /* 0x0000100002ff7812 */ /* 0x000fe200078ac0ff */
[----:B------:R1:W-:Y:S01]  /*79d00*/  @P2 STG.E desc[UR74][R20.64], R146 ;  /* 0x0000009214002986 */ /* 0x0003e2000c10194a */
[----:B------:R-:W-:Y:S01]  /*79d10*/  LOP3.LUT R22, R22, 0xfffffffe, RZ, 0xc0, !PT ;  /* 0xfffffffe16167812 */ /* 0x000fe200078ec0ff */
[----:B-1----:R-:W-:-:S10]  /*79d20*/  IMAD.WIDE R20, R141, 0x4, R16 ;  /* 0x000000048d147825 */ /* 0x002fd400078e0210 */
[----:B------:R-:W-:Y:S01]  /*79d30*/  @P5 LOP3.LUT R22, R22, 0x1, RZ, 0xfc, !PT ;  /* 0x0000000116165812 */ /* 0x000fe200078efcff */
[----:B------:R1:W-:Y:S03]  /*79d40*/  @P6 STG.E desc[UR74][R20.64], R144 ;  /* 0x0000009014006986 */ /* 0x0003e6000c10194a */
[----:B------:R-:W-:Y:S02]  /*79d50*/  LOP3.LUT P6, RZ, R22, 0x2, RZ, 0xc0, !PT ;  /* 0x0000000216ff7812 */ /* 0x000fe400078cc0ff */
[C---:B------:R-:W-:Y:S01]  /*79d60*/  LOP3.LUT P5, RZ, R2.reuse, 0x800, RZ, 0xc0, !PT ;  /* 0x0000080002ff7812 */ /* 0x040fe200078ac0ff */
[----:B-1----:R-:W-:Y:S01]  /*79d70*/  IMAD.WIDE R20, R141, 0x4, R14 ;  /* 0x000000048d147825 */ /* 0x002fe200078e020e */
[C---:B------:R-:W-:Y:S01]  /*79d80*/  LOP3.LUT P0, RZ, R2.reuse, 0x40000, RZ, 0xc0, !PT ;  /* 0x0004000002ff7812 */ /* 0x040fe2000780c0ff */
[----:B------:R-:W2:Y:S08]  /*79d90*/  LDL.LU R144, [R1+0x15c0] ;  /* 0x0015c00001907983 */ /* 0x000eb00000300800 */
[----:B------:R1:W-:Y:S01]  /*79da0*/  @P6 STG.E desc[UR74][R20.64], R143 ;  /* 0x0000008f14006986 */ /* 0x0003e2000c10194a */
[----:B------:R-:W-:-:S03]  /*79db0*/  LOP3.LUT R2, R2, 0xf7ffffff, RZ, 0xc0, !PT ;  /* 0xf7ffffff02027812 */ /* 0x000fc600078ec0ff */
[----:B------:R-:W2:Y:S01]  /*79dc0*/  LDL.LU R146, [R1+0x1790] ;  /* 0x0017900001927983 */ /* 0x000ea20000300800 */
[----:B-1----:R-:W-:-:S03]  /*79dd0*/  IMAD.WIDE R20, R141, 0x4, R12 ;  /* 0x000000048d147825 */ /* 0x002fc600078e020c */
[----:B------:R-:W2:Y:S04]  /*79de0*/  LDL.LU R143, [R1+0x1794] ;  /* 0x00179400018f7983 */ /* 0x000ea80000300800 */
[----:B------:R1:W-:Y:S01]  /*79df0*/  @P5 STG.E desc[UR74][R20.64], R142 ;  /* 0x0000008e14005986 */ /* 0x0003e2000c10194a */
[----:B------:R-:W-:-:S03]  /*79e00*/  LOP3.LUT P5, RZ, R22, 0x1, RZ, 0xc0, !PT ;  /* 0x0000000116ff7812 */ /* 0x000fc600078ac0ff */
[----:B------:R-:W2:Y:S01]  /*79e10*/  LDL.LU R141, [R1+0x1798] ;  /* 0x00179800018d7983 */ /* 0x000ea20000300800 */
[----:B------:R-:W-:-:S03]  /*79e20*/  @P0 LOP3.LUT R2, R2, 0x8000000, RZ, 0xfc, !PT ;  /* 0x0800000002020812 */ /* 0x000fc600078efcff */
[----:B-1----:R-:W2:Y:S01]  /*79e30*/  LDL.LU R142, [R1+0x179c] ;  /* 0x00179c00018e7983 */ /* 0x002ea20000300800 */
[----:B------:R-:W-:-:S03]  /*79e40*/  IMAD.WIDE R20, R108, 0x4, R18 ;  /* 0x000000046c147825 */ /* 0x000fc600078e0212 */
[----:B------:R-:W2:Y:S04]  /*79e50*/  LDL.LU R42, [R1+0x350] ;  /* 0x00035000012a7983 */ /* 0x000ea80000300800 */
[----:B------:R1:W-:Y:S01]  /*79e60*/  @P5 STG.E desc[UR74][R20.64], R111 ;  /* 0x0000006f14005986 */ /* 0x0003e2000c10194a */
[----:B------:R-:W-:-:S03]  /*79e70*/  LOP3.LUT P5, RZ, R2, 0x80000000, RZ, 0xc0, !PT ;  /* 0x8000000002ff7812 */ /* 0x000fc600078ac0ff */
[----:B-1----:R-:W2:Y:S01]  /*79e80*/  LDL.LU R111, [R1+0xcb4] ;  /* 0x000cb400016f7983 */ /* 0x002ea20000300800 */
[----:B------:R-:W-:Y:S01]  /*79e90*/  IMAD.WIDE R20, R108, 0x4, R16 ;  /* 0x000000046c147825 */ /* 0x000fe200078e0210 */
[----:B------:R-:W-:-:S08]  /*79ea0*/  LOP3.LUT P0, RZ, R2, 0x20000, RZ, 0xc0, !PT ;  /* 0x0002000002ff7812 */ /* 0x000fd0000780c0ff */
[----:B---3--:R1:W-:Y:S01]  /*79eb0*/  @P5 STG.E desc[UR74][R20.64], R140 ;  /* 0x0000008c14005986 */ /* 0x0083e2000c10194a */
[----:B------:R-:W-:-:S03]  /*79ec0*/  LOP3.LUT P5, RZ, R2, 0x40000000, RZ, 0xc0, !PT ;  /* 0x4000000002ff7812 */ /* 0x000fc600078ac0ff */
[----:B-1----:R-:W3:Y:S04]  /*79ed0*/  LDL.LU R140, [R1+0xca4] ;  /* 0x000ca400018c7983 */ /* 0x002ee80000300800 */
[----:B------:R-:W3:Y:S01]  /*79ee0*/  LDL.LU R11, [R1+0x23c0] ;  /* 0x0023c000010b7983 */ /* 0x000ee20000300800 */
[----:B------:R-:W-:-:S05]  /*79ef0*/  IMAD.WIDE R20, R108, 0x4, R14 ;  /* 0x000000046c147825 */ /* 0x000fca00078e020e */
[----:B----4-:R1:W-:Y:S01]  /*79f00*/  @P5 STG.E desc[UR74][R20.64], R43 ;  /* 0x0000002b14005986 */ /* 0x0103e2000c10194a */
[----:B------:R-:W-:-:S03]  /*79f10*/  LOP3.LUT P5, RZ, R2, 0x20000000, RZ, 0xc0, !PT ;  /* 0x2000000002ff7812 */ /* 0x000fc600078ac0ff */
[----:B-1----:R-:W4:Y:S01]  /*79f20*/  LDL.LU R43, [R1+0xc94] ;  /* 0x000c9400012b7983 */ /* 0x002f220000300800 */
[----:B------:R-:W-:-:S03]  /*79f30*/  IMAD.WIDE R20, R108, 0x4, R12 ;  /* 0x000000046c147825 */ /* 0x000fc600078e020c */
[----:B------:R-:W4:Y:S06]  /*79f40*/  LDL.LU R108, [R1+0x15c4] ;  /* 0x0015c400016c7983 */ /* 0x000f2c0000300800 */
[----:B------:R1:W-:Y:S01]  /*79f50*/  @P5 STG.E desc[UR74][R20.64], R41 ;  /* 0x0000002914005986 */ /* 0x0003e2000c10194a */
[----:B------:R-:W-:-:S03]  /*79f60*/  LOP3.LUT P5, RZ, R2, 0x10000000, RZ, 0xc0, !PT ;  /* 0x1000000002ff7812 */ /* 0x000fc600078ac0ff */
[----:B-1----:R-:W4:Y:S01]  /*79f70*/  LDL.LU R41, [R1+0xc84] ;  /* 0x000c840001297983 */ /* 0x002f220000300800 */
[----:B------:R-:W-:-:S09]  /*79f80*/  IMAD.WIDE R20, R110, 0x4, R18 ;  /* 0x000000046e147825 */ /* 0x000fd200078e0212 */
[----:B------:R1:W-:Y:S04]  /*79f90*/  @P5 STG.E desc[UR74][R20.64], R145 ;  /* 0x0000009114005986 */ /* 0x0003e8000c10194a */
[----:B-1----:R-:W4:Y:S01]  /*79fa0*/  LDL.LU R145, [R1+0x9c4] ;  /* 0x0009c40001917983 */ /* 0x002f220000300800 */
[----:B------:R-:W-:-:S05]  /*79fb0*/  IMAD.WIDE R20, R110, 0x4, R16 ;  /* 0x000000046e147825 */ /* 0x000fca00078e0210 */
[----:B------:R1:W-:Y:S04]  /*79fc0*/  @P0 STG.E desc[UR74][R20.64], R147 ;  /* 0x0000009314000986 */ /* 0x0003e8000c10194a */
[----:B-1----:R-:W4:Y:S01]  /*79fd0*/  LDL.LU R147, [R1+0x614] ;  /* 0x0006140001937983 */ /* 0x002f220000300800 */
[----:B------:R-:W-:Y:S01]  /*79fe0*/  LOP3.LUT P0, RZ, R2, 0x8000000, RZ, 0xc0, !PT ;  /* 0x0800000002ff7812 */ /* 0x000fe2000780c0ff */
[----:B------:R-:W-:-:S12]  /*79ff0*/  IMAD.WIDE R20, R110, 0x4, R14 ;  /* 0x000000046e147825 */ /* 0x000fd800078e020e */
[----:B------:R1:W-:Y:S04]  /*7a000*/  @P0 STG.E desc[UR74][R20.64], R109 ;  /* 0x0000006d14000986 */ /* 0x0003e8000c10194a */
[----:B-1----:R-:W4:Y:S01]  /*7a010*/  LDL.LU R109, [R1+0x604] ;  /* 0x00060400016d7983 */ /* 0x002f220000300800 */
[----:B------:R-:W-:Y:S02]  /*7a020*/  LOP3.LUT P1, RZ, R2, 0x80000, RZ, 0xc0, !PT ;  /* 0x0008000002ff7812 */ /* 0x000fe4000782c0ff */
[C---:B------:R-:W-:Y:S01]  /*7a030*/  LOP3.LUT P4, RZ, R3.reuse, 0x800000, RZ, 0xc0, !PT ;  /* 0x0080000003ff7812 */ /* 0x040fe2000788c0ff */
[----:B------:R-:W-:Y:S01]  /*7a040*/  IMAD.WIDE R20, R110, 0x4, R12 ;  /* 0x000000046e147825 */ /* 0x000fe200078e020c */
[----:B------:R-:W-:Y:S01]  /*7a050*/  LOP3.LUT P3, RZ, R3, 0x2000000, RZ, 0xc0, !PT ;  /* 0x0200000003ff7812 */ /* 0x000fe2000786c0ff */
[----:B------:R-:W4:Y:S08]  /*7a060*/  LDL.LU R110, [R1+0x15c8] ;  /* 0x0015c800016e7983 */ /* 0x000f300000300800 */
[----:B--2---:R1:W-:Y:S02]  /*7a070*/  @P1 STG.E desc[UR74][R20.64], R42 ;  /* 0x0000002a14001986 */ /* 0x0043e4000c10194a */
[----:B-1----:R-:W-:-:S05]  /*7a080*/  IMAD.WIDE R20, R144, 0x4, R18 ;  /* 0x0000000490147825 */ /* 0x002fca00078e0212 */
[----:B------:R1:W-:Y:S01]  /*7a090*/  @P4 STG.E desc[UR74][R20.64], R111 ;  /* 0x0000006f14004986 */ /* 0x0003e2000c10194a */
[----:B------:R-:W-:-:S03]  /*7a0a0*/  LOP3.LUT P2, RZ, R3, 0x10, RZ, 0xc0, !PT ;  /* 0x0000001003ff7812 */ /* 0x000fc6000784c0ff */
[----:B-1----:R-:W2:Y:S01]  /*7a0b0*/  LDL.LU R111, [R1+0x354] ;  /* 0x00035400016f7983 */ /* 0x002ea20000300800 */
[----:B------:R-:W-:Y:S01]  /*7a0c0*/  IMAD.WIDE R20, R144, 0x4, R16 ;  /* 0x0000000490147825 */ /* 0x000fe200078e0210 */
[----:B------:R-:W-:-:S04]  /*7a0d0*/  LOP3.LUT P6, RZ, R3, 0x8, RZ, 0xc0, !PT ;  /* 0x0000000803ff7812 */ /* 0x000fc800078cc0ff */
[----:B---3--:R1:W-:Y:S01]  /*7a0e0*/  @P3 STG.E desc[UR74][R20.64], R140 ;  /* 0x0000008c14003986 */ /* 0x0083e2000c10194a */
[----:B------:R-:W-:-:S03]  /*7a0f0*/  ISETP.LT.AND P4, PT, R141, R11, !P2 ;  /* 0x0000000b8d00720c */ /* 0x000fc60005781270 */
[----:B-1----:R-:W3:Y:S01]  /*7a100*/  LDL.LU R140, [R1+0xcb8] ;  /* 0x000cb800018c7983 */ /* 0x002ee20000300800 */
[----:B------:R-:W-:Y:S01]  /*7a110*/  IMAD.WIDE R20, R144, 0x4, R14 ;  /* 0x0000000490147825 */ /* 0x000fe200078e020e */
[----:B------:R-:W-:-:S08]  /*7a120*/  ISETP.LT.AND P2, PT, R142, UR4, !P2 ;  /* 0x000000048e007c0c */ /* 0x000fd0000d741270 */
[----:B----4-:R1:W-:Y:S04]  /*7a130*/  @P4 STG.E desc[UR74][R20.64], R43 ;  /* 0x0000002b14004986 */ /* 0x0103e8000c10194a */
[----:B-1----:R-:W4:Y:S01]  /*7a140*/  LDL.LU R43, [R1+0xca8] ;  /* 0x000ca800012b7983 */ /* 0x002f220000300800 */
[----:B------:R-:W-:-:S03]  /*7a150*/  IMAD.WIDE R20, R144, 0x4, R12 ;  /* 0x0000000490147825 */ /* 0x000fc600078e020c */
[----:B------:R-:W4:Y:S04]  /*7a160*/  LDL.LU R144, [R1+0x15cc] ;  /* 0x0015cc0001907983 */ /* 0x000f280000300800 */
[----:B------:R1:W-:Y:S01]  /*7a170*/  @P2 STG.E desc[UR74][R20.64], R41 ;  /* 0x0000002914002986 */ /* 0x0003e2000c10194a */
[----:B------:R-:W-:-:S03]  /*7a180*/  ISETP.LT.AND P2, PT, R146, UR4, !P6 ;  /* 0x0000000492007c0c */ /* 0x000fc6000f741270 */
[----:B-1----:R-:W4:Y:S01]  /*7a190*/  LDL.LU R41, [R1+0xc98] ;  /* 0x000c980001297983 */ /* 0x002f220000300800 */
[----:B------:R-:W-:-:S09]  /*7a1a0*/  IMAD.WIDE R20, R108, 0x4, R18 ;  /* 0x000000046c147825 */ /* 0x000fd200078e0212 */
[----:B------:R1:W-:Y:S01]  /*7a1b0*/  @P2 STG.E desc[UR74][R20.64], R145 ;  /* 0x0000009114002986 */ /* 0x0003e2000c10194a */
[----:B------:R-:W-:-:S03]  /*7a1c0*/  ISETP.LT.AND P2, PT, R143, UR4, !P6 ;  /* 0x000000048f007c0c */ /* 0x000fc6000f741270 */
[----:B-1----:R-:W4:Y:S01]  /*7a1d0*/  LDL.LU R145, [R1+0xc88] ;  /* 0x000c880001917983 */ /* 0x002f220000300800 */
[----:B------:R-:W-:-:S09]  /*7a1e0*/  IMAD.WIDE R20, R108, 0x4, R16 ;  /* 0x000000046c147825 */ /* 0x000fd200078e0210 */
[----:B------:R1:W-:Y:S04]  /*7a1f0*/  @P2 STG.E desc[UR74][R20.64], R147 ;  /* 0x0000009314002986 */ /* 0x0003e8000c10194a */
[----:B-1----:R-:W4:Y:S01]  /*7a200*/  LDL.LU R147, [R1+0x9c8] ;  /* 0x0009c80001937983 */ /* 0x002f220000300800 */
[----:B------:R-:W-:-:S03]  /*7a210*/  ISETP.LT.AND P2, PT, R141, UR4, !P6 ;  /* 0x000000048d007c0c */ /* 0x000fc6000f741270 */
[----:B------:R-:W4:Y:S01]  /*7a220*/  LDL.LU R42, [R1+0x618] ;  /* 0x00061800012a7983 */ /* 0x000f220000300800 */
[----:B------:R-:W-:-:S09]  /*7a230*/  IMAD.WIDE R20, R108, 0x4, R14 ;  /* 0x000000046c147825 */ /* 0x000fd200078e020e */
[----:B------:R1:W-:Y:S04]  /*7a240*/  @P2 STG.E desc[UR74][R20.64], R109 ;  /* 0x0000006d14002986 */ /* 0x0003e8000c10194a */
[----:B-1----:R-:W4:Y:S01]  /*7a250*/  LDL.LU R109, [R1+0x608] ;  /* 0x00060800016d7983 */ /* 0x002f220000300800 */
[----:B------:R-:W-:Y:S01]  /*7a260*/  ISETP.LT.AND P6, PT, R142, UR4, !P6 ;  /* 0x000000048e007c0c */ /* 0x000fe2000f7c1270 */
[----:B------:R-:W-:Y:S01]  /*7a270*/  IMAD.WIDE R20, R108, 0x4, R12 ;  /* 0x000000046c147825 */ /* 0x000fe200078e020c */
[----:B------:R-:W-:Y:S01]  /*7a280*/  LOP3.LUT P5, RZ, R3, 0x4, RZ, 0xc0, !PT ;  /* 0x0000000403ff7812 */ /* 0x000fe200078ac0ff */
[----:B------:R-:W4:Y:S10]  /*7a290*/  LDL.LU R108, [R1+0x15d0] ;  /* 0x0015d000016c7983 */ /* 0x000f340000300800 */
[----:B--2---:R1:W-:Y:S01]  /*7a2a0*/  @P6 STG.E desc[UR74][R20.64], R111 ;  /* 0x0000006f14006986 */ /* 0x0043e2000c10194a */
[----:B------:R-:W-:-:S03]  /*7a2b0*/  ISETP.LT.AND P6, PT, R146, UR4, !P5 ;  /* 0x0000000492007c0c */ /* 0x000fc6000efc1270 */
[----:B-1----:R-:W2:Y:S01]  /*7a2c0*/  LDL.LU R111, [R1+0x358] ;  /* 0x00035800016f7983 */ /* 0x002ea20000300800 */
[----:B------:R-:W-:Y:S01]  /*7a2d0*/  IMAD.WIDE R20, R110, 0x4, R18 ;  /* 0x000000046e147825 */ /* 0x000fe200078e0212 */
[----:B------:R-:W-:-:S08]  /*7a2e0*/  LOP3.LUT P3, RZ, R3, 0x2, RZ, 0xc0, !PT ;  /* 0x0000000203ff7812 */ /* 0x000fd0000786c0ff */
[----:B---3--:R1:W-:Y:S01]  /*7a2f0*/  @P6 STG.E desc[UR74][R20.64], R140 ;  /* 0x0000008c14006986 */ /* 0x0083e2000c10194a */
[----:B------:R-:W-:-:S03]  /*7a300*/  ISETP.LT.AND P6, PT, R143, UR4, !P5 ;  /* 0x000000048f007c0c */ /* 0x000fc6000efc1270 */
[----:B-1----:R-:W3:Y:S01]  /*7a310*/  LDL.LU R140, [R1+0xcbc] ;  /* 0x000cbc00018c7983 */ /* 0x002ee20000300800 */
[----:B------:R-:W-:-:S09]  /*7a320*/  IMAD.WIDE R20, R110, 0x4, R16 ;  /* 0x000000046e147825 */ /* 0x000fd200078e0210 */
[----:B----4-:R1:W-:Y:S01]  /*7a330*/  @P6 STG.E desc[UR74][R20.64], R43 ;  /* 0x0000002b14006986 */ /* 0x0103e2000c10194a */
[----:B------:R-:W-:-:S03]  /*7a340*/  ISETP.LT.AND P6, PT, R141, UR4, !P5 ;  /* 0x000000048d007c0c */ /* 0x000fc6000efc1270 */
[----:B-1----:R-:W4:Y:S01]  /*7a350*/  LDL.LU R43, [R1+0xcac] ;  /* 0x000cac00012b7983 */ /* 0x002f220000300800 */
[----:B------:R-:W-:Y:S01]  /*7a360*/  IMAD.WIDE R20, R110, 0x4, R14 ;  /* 0x000000046e147825 */ /* 0x000fe200078e020e */
[----:B------:R-:W-:-:S08]  /*7a370*/  ISETP.LT.AND P5, PT, R142, UR4, !P5 ;  /* 0x000000048e007c0c */ /* 0x000fd0000efa1270 */
[----:B------:R1:W-:Y:S04]  /*7a380*/  @P6 STG.E desc[UR74][R20.64], R41 ;  /* 0x0000002914006986 */ /* 0x0003e8000c10194a */
        /* <DEDUP_REMOVED lines=8> */
[----:B------:R-:W-:Y:S01]  /*7a410*/  ISETP.LT.AND P5, PT, R143, UR4, !P3 ;  /* 0x000000048f007c0c */ /* 0x000fe2000dfa1270 */
[C---:B-1----:R-:W-:Y:S02]  /*7a420*/  IMAD.WIDE R20, R144.reuse, 0x4, R16 ;  /* 0x0000000490147825 */ /* 0x042fe400078e0210 */
[----:B------:R-:W4:Y:S10]  /*7a430*/  LDL.LU R147, [R1+0x9cc] ;  /* 0x0009cc0001937983 */ /* 0x000f340000300800 */
[----:B------:R1:W-:Y:S01]  /*7a440*/  @P5 STG.E desc[UR74][R20.64], R42 ;  /* 0x0000002a14005986 */ /* 0x0003e2000c10194a */
[----:B------:R-:W-:Y:S01]  /*7a450*/  ISETP.LT.AND P5, PT, R141, UR4, !P3 ;  /* 0x000000048d007c0c */ /* 0x000fe2000dfa1270 */
[----:B-1----:R-:W-:-:S12]  /*7a460*/  IMAD.WIDE R20, R144, 0x4, R14 ;  /* 0x0000000490147825 */ /* 0x002fd800078e020e */
[----:B------:R1:W-:Y:S04]  /*7a470*/  @P5 STG.E desc[UR74][R20.64], R109 ;  /* 0x0000006d14005986 */ /* 0x0003e8000c10194a */
[----:B-1----:R-:W4:Y:S01]  /*7a480*/  LDL.LU R109, [R1+0x61c] ;  /* 0x00061c00016d7983 */ /* 0x002f220000300800 */
[----:B------:R-:W-:-:S03]  /*7a490*/  IMAD.WIDE R20, R144, 0x4, R12 ;  /* 0x0000000490147825 */ /* 0x000fc600078e020c */
[----:B------:R-:W4:Y:S01]  /*7a4a0*/  LDL.LU R144, [R1+0x60c] ;  /* 0x00060c0001907983 */ /* 0x000f220000300800 */
[----:B------:R-:W-:Y:S02]  /*7a4b0*/  ISETP.LT.AND P5, PT, R142, UR4, !P3 ;  /* 0x000000048e007c0c */ /* 0x000fe4000dfa1270 */
[----:B------:R-:W-:-:S11]  /*7a4c0*/  LOP3.LUT P4, RZ, R3, 0x1, RZ, 0xc0, !PT ;  /* 0x0000000103ff7812 */ /* 0x000fd6000788c0ff */
[----:B--2---:R1:W-:Y:S01]  /*7a4d0*/  @P5 STG.E desc[UR74][R20.64], R111 ;  /* 0x0000006f14005986 */ /* 0x0043e2000c10194a */
[----:B------:R-:W-:Y:S01]  /*7a4e0*/  ISETP.LT.AND P5, PT, R146, UR4, !P4 ;  /* 0x0000000492007c0c */ /* 0x000fe2000e7a1270 */
[----:B-1----:R-:W-:Y:S01]  /*7a4f0*/  IMAD.WIDE R20, R108, 0x4, R18 ;  /* 0x000000046c147825 */ /* 0x002fe200078e0212 */
[----:B------:R-:W-:-:S11]  /*7a500*/  LOP3.LUT P0, RZ, R2, 0x4000000, RZ, 0xc0, !PT ;  /* 0x0400000002ff7812 */ /* 0x000fd6000780c0ff */
[----:B---3--:R1:W-:Y:S01]  /*7a510*/  @P5 STG.E desc[UR74][R20.64], R140 ;  /* 0x0000008c14005986 */ /* 0x0083e2000c10194a */
[----:B------:R-:W-:-:S03]  /*7a520*/  ISETP.LT.AND P5, PT, R143, UR4, !P4 ;  /* 0x000000048f007c0c */ /* 0x000fc6000e7a1270 */
[----:B-1----:R-:W2:Y:S01]  /*7a530*/  LDL.LU R140, [R1+0x35c] ;  /* 0x00035c00018c7983 */ /* 0x002ea20000300800 */
[----:B------:R-:W-:-:S03]  /*7a540*/  IMAD.WIDE R20, R108, 0x4, R16 ;  /* 0x000000046c147825 */ /* 0x000fc600078e0210 */
[----:B------:R-:W3:Y:S06]  /*7a550*/  LDL.LU R111, [R1+0x15d8] ;  /* 0x0015d800016f7983 */ /* 0x000eec0000300800 */
[----:B----4-:R1:W-:Y:S01]  /*7a560*/  @P5 STG.E desc[UR74][R20.64], R43 ;  /* 0x0000002b14005986 */ /* 0x0103e2000c10194a */
[----:B------:R-:W-:-:S03]  /*7a570*/  ISETP.LT.AND P5, PT, R141, UR4, !P4 ;  /* 0x000000048d007c0c */ /* 0x000fc6000e7a1270 */
[----:B-1----:R-:W4:Y:S01]  /*7a580*/  LDL.LU R43, [R1+0xcf0] ;  /* 0x000cf000012b7983 */ /* 0x002f220000300800 */
[----:B------:R-:W-:Y:S01]  /*7a590*/  IMAD.WIDE R20, R108, 0x4, R14 ;  /* 0x000000046c147825 */ /* 0x000fe200078e020e */
[----:B------:R-:W-:-:S08]  /*7a5a0*/  ISETP.LT.AND P4, PT, R142, UR4, !P4 ;  /* 0x000000048e007c0c */ /* 0x000fd0000e781270 */
[----:B------:R1:W-:Y:S04]  /*7a5b0*/  @P5 STG.E desc[UR74][R20.64], R41 ;  /* 0x0000002914005986 */ /* 0x0003e8000c10194a */
[----:B-1----:R-:W4:Y:S01]  /*7a5c0*/  LDL.LU R41, [R1+0xce0] ;  /* 0x000ce00001297983 */ /* 0x002f220000300800 */
[----:B------:R-:W-:-:S05]  /*7a5d0*/  IMAD.WIDE R20, R108, 0x4, R12 ;  /* 0x000000046c147825 */ /* 0x000fca00078e020c */
[----:B------:R1:W-:Y:S04]  /*7a5e0*/  @P4 STG.E desc[UR74][R20.64], R145 ;  /* 0x0000009114004986 */ /* 0x0003e8000c10194a */
[----:B-1----:R-:W4:Y:S01]  /*7a5f0*/  LDL.LU R145, [R1+0xcd0] ;  /* 0x000cd00001917983 */ /* 0x002f220000300800 */
[----:B------:R-:W-:Y:S01]  /*7a600*/  ISETP.LT.AND P4, PT, R146, UR4, !P0 ;  /* 0x0000000492007c0c */ /* 0x000fe2000c781270 */
[C---:B------:R-:W-:Y:S02]  /*7a610*/  IMAD.WIDE R20, R110.reuse, 0x4, R18 ;  /* 0x000000046e147825 */ /* 0x040fe400078e0212 */
[----:B------:R-:W4:Y:S10]  /*7a620*/  LDL.LU R108, [R1+0xcc0] ;  /* 0x000cc000016c7983 */ /* 0x000f340000300800 */
[----:B------:R1:W-:Y:S01]  /*7a630*/  @P4 STG.E desc[UR74][R20.64], R147 ;  /* 0x0000009314004986 */ /* 0x0003e2000c10194a */
[----:B------:R-:W-:Y:S01]  /*7a640*/  ISETP.LT.AND P4, PT, R143, UR4, !P0 ;  /* 0x000000048f007c0c */ /* 0x000fe2000c781270 */
[----:B-1----:R-:W-:-:S02]  /*7a650*/  IMAD.WIDE R20, R110, 0x4, R16 ;  /* 0x000000046e147825 */ /* 0x002fc400078e0210 */
[----:B------:R-:W4:Y:S10]  /*7a660*/  LDL.LU R147, [R1+0x15dc] ;  /* 0x0015dc0001937983 */ /* 0x000f340000300800 */
[----:B------:R1:W-:Y:S01]  /*7a670*/  @P4 STG.E desc[UR74][R20.64], R109 ;  /* 0x0000006d14004986 */ /* 0x0003e2000c10194a */
[----:B------:R-:W-:-:S03]  /*7a680*/  ISETP.LT.AND P4, PT, R141, UR4, !P0 ;  /* 0x000000048d007c0c */ /* 0x000fc6000c781270 */
[----:B-1----:R-:W4:Y:S01]  /*7a690*/  LDL.LU R109, [R1+0x9b0] ;  /* 0x0009b000016d7983 */ /* 0x002f220000300800 */
[----:B------:R-:W-:-:S09]  /*7a6a0*/  IMAD.WIDE R20, R110, 0x4, R14 ;  /* 0x000000046e147825 */ /* 0x000fd200078e020e */
[----:B------:R1:W-:Y:S04]  /*7a6b0*/  @P4 STG.E desc[UR74][R20.64], R144 ;  /* 0x0000009014004986 */ /* 0x0003e8000c10194a */
[----:B-1----:R-:W4:Y:S01]  /*7a6c0*/  LDL.LU R144, [R1+0x670] ;  /* 0x0006700001907983 */ /* 0x002f220000300800 */
[----:B------:R-:W-:-:S03]  /*7a6d0*/  IMAD.WIDE R20, R110, 0x4, R12 ;  /* 0x000000046e147825 */ /* 0x000fc600078e020c */
[----:B------:R-:W4:Y:S01]  /*7a6e0*/  LDL.LU R110, [R1+0x340] ;  /* 0x00034000016e7983 */ /* 0x000f220000300800 */
[----:B------:R-:W-:Y:S02]  /*7a6f0*/  ISETP.LT.AND P0, PT, R142, UR4, !P0 ;  /* 0x000000048e007c0c */ /* 0x000fe4000c701270 */
[C---:B------:R-:W-:Y:S02]  /*7a700*/  LOP3.LUT P3, RZ, R3.reuse, 0x40, RZ, 0xc0, !PT ;  /* 0x0000004003ff7812 */ /* 0x040fe4000786c0ff */
[----:B------:R-:W-:-:S09]  /*7a710*/  LOP3.LUT P5, RZ, R3, 0x80, RZ, 0xc0, !PT ;  /* 0x0000008003ff7812 */ /* 0x000fd200078ac0ff */
[----:B--2---:R3:W-:Y:S01]  /*7a720*/  @P0 STG.E desc[UR74][R20.64], R140 ;  /* 0x0000008c14000986 */ /* 0x0047e2000c10194a */
[----:B------:R-:W-:Y:S01]  /*7a730*/  ISETP.LT.AND P0, PT, R146, UR4, !P3 ;  /* 0x0000000492007c0c */ /* 0x000fe2000df01270 */
[----:B---3--:R-:W-:Y:S02]  /*7a740*/  IMAD.WIDE R20, R111, 0x4, R18 ;  /* 0x000000046f147825 */ /* 0x008fe400078e0212 */
[----:B------:R-:W2:Y:S04]  /*7a750*/  LDL.LU R140, [R1+0x15e0] ;  /* 0x0015e000018c7983 */ /* 0x000ea80000300800 */
[----:B------:R-:W3:Y:S06]  /*7a760*/  LDL.LU R42, [R1+0x160] ;  /* 0x00016000012a7983 */ /* 0x000eec0000300800 */
[----:B----4-:R1:W-:Y:S01]  /*7a770*/  @P0 STG.E desc[UR74][R20.64], R43 ;  /* 0x0000002b14000986 */ /* 0x0103e2000c10194a */
[----:B------:R-:W-:Y:S01]  /*7a780*/  ISETP.LT.AND P0, PT, R143, UR4, !P3 ;  /* 0x000000048f007c0c */ /* 0x000fe2000df01270 */
[----:B-1----:R-:W-:-:S02]  /*7a790*/  IMAD.WIDE R20, R111, 0x4, R16 ;  /* 0x000000046f147825 */ /* 0x002fc400078e0210 */
[----:B------:R-:W4:Y:S10]  /*7a7a0*/  LDL.LU R43, [R1+0xcf4] ;  /* 0x000cf400012b7983 */ /* 0x000f340000300800 */
[----:B------:R1:W-:Y:S01]  /*7a7b0*/  @P0 STG.E desc[UR74][R20.64], R41 ;  /* 0x0000002914000986 */ /* 0x0003e2000c10194a */
[----:B------:R-:W-:Y:S01]  /*7a7c0*/  ISETP.LT.AND P0, PT, R141, UR4, !P3 ;  /* 0x000000048d007c0c */ /* 0x000fe2000df01270 */
[----:B-1----:R-:W-:-:S12]  /*7a7d0*/  IMAD.WIDE R20, R111, 0x4, R14 ;  /* 0x000000046f147825 */ /* 0x002fd800078e020e */
[----:B------:R1:W-:Y:S04]  /*7a7e0*/  @P0 STG.E desc[UR74][R20.64], R145 ;  /* 0x0000009114000986 */ /* 0x0003e8000c10194a */
[----:B-1----:R-:W4:Y:S01]  /*7a7f0*/  LDL.LU R145, [R1+0xce4] ;  /* 0x000ce40001917983 */ /* 0x002f220000300800 */
[----:B------:R-:W-:-:S03]  /*7a800*/  ISETP.LT.AND P0, PT, R142, UR4, !P3 ;  /* 0x000000048e007c0c */ /* 0x000fc6000df01270 */
[----:B------:R-:W4:Y:S01]  /*7a810*/  LDL.LU R41, [R1+0xcd4] ;  /* 0x000cd40001297983 */ /* 0x000f220000300800 */
[----:B------:R-:W-:-:S03]  /*7a820*/  IMAD.WIDE R20, R111, 0x4, R12 ;  /* 0x000000046f147825 */ /* 0x000fc600078e020c */
[----:B------:R-:W4:Y:S06]  /*7a830*/  LDL.LU R111, [R1+0x15e4] ;  /* 0x0015e400016f7983 */ /* 0x000f2c0000300800 */
        /* <DEDUP_REMOVED lines=14> */
[----:B------:R-:W-:Y:S01]  /*7a920*/  ISETP.LT.AND P0, PT, R142, UR4, !P5 ;  /* 0x000000048e007c0c */ /* 0x000fe2000ef01270 */
[----:B------:R-:W-:Y:S01]  /*7a930*/  IMAD.WIDE R20, R147, 0x4, R12 ;  /* 0x0000000493147825 */ /* 0x000fe200078e020c */
[C---:B------:R-:W-:Y:S01]  /*7a940*/  LOP3.LUT P6, RZ, R3.reuse, 0x200, RZ, 0xc0, !PT ;  /* 0x0000020003ff7812 */ /* 0x040fe200078cc0ff */
[----:B------:R-:W4:Y:S01]  /*7a950*/  LDL.LU R147, [R1+0x15e8] ;  /* 0x0015e80001937983 */ /* 0x000f220000300800 */
[----:B------:R-:W-:-:S09]  /*7a960*/  LOP3.LUT P4, RZ, R3, 0x800, RZ, 0xc0, !PT ;  /* 0x0000080003ff7812 */ /* 0x000fd2000788c0ff */
[----:B---3--:R1:W-:Y:S01]  /*7a970*/  @P0 STG.E desc[UR74][R20.64], R42 ;  /* 0x0000002a14000986 */ /* 0x0083e2000c10194a */
[----:B------:R-:W-:-:S03]  /*7a980*/  ISETP.LT.AND P0, PT, R146, UR4, !P6 ;  /* 0x0000000492007c0c */ /* 0x000fc6000f701270 */
[----:B-1----:R-:W3:Y:S01]  /*7a990*/  LDL.LU R42, [R1+0x164] ;  /* 0x00016400012a7983 */ /* 0x002ee20000300800 */
[----:B--2---:R-:W-:-:S09]  /*7a9a0*/  IMAD.WIDE R20, R140, 0x4, R18 ;  /* 0x000000048c147825 */ /* 0x004fd200078e0212 */
[----:B----4-:R1:W-:Y:S01]  /*7a9b0*/  @P0 STG.E desc[UR74][R20.64], R43 ;  /* 0x0000002b14000986 */ /* 0x0103e2000c10194a */
[----:B------:R-:W-:-:S03]  /*7a9c0*/  ISETP.LT.AND P0, PT, R143, UR4, !P6 ;  /* 0x000000048f007c0c */ /* 0x000fc6000f701270 */
[----:B-1----:R-:W2:Y:S01]  /*7a9d0*/  LDL.LU R43, [R1+0xcf8] ;  /* 0x000cf800012b7983 */ /* 0x002ea20000300800 */
        /* <DEDUP_REMOVED lines=8> */
[----:B------:R-:W-:-:S03]  /*7aa60*/  IMAD.WIDE R20, R140, 0x4, R12 ;  /* 0x000000048c147825 */ /* 0x000fc600078e020c */
[----:B------:R-:W4:Y:S06]  /*7aa70*/  LDL.LU R140, [R1+0x15ec] ;  /* 0x0015ec00018c7983 */ /* 0x000f2c0000300800 */
[----:B------:R1:W-:Y:S01]  /*7aa80*/  @P0 STG.E desc[UR74][R20.64], R108 ;  /* 0x0000006c14000986 */ /* 0x0003e2000c10194a */
[----:B------:R-:W-:Y:S01]  /*7aa90*/  ISETP.LT.AND P0, PT, R146, UR4, !P4 ;  /* 0x0000000492007c0c */ /* 0x000fe2000e701270 */
[----:B-1----:R-:W-:Y:S02]  /*7aaa0*/  IMAD.WIDE R20, R111, 0x4, R18 ;  /* 0x000000046f147825 */ /* 0x002fe400078e0212 */
[----:B------:R-:W4:Y:S10]  /*7aab0*/  LDL.LU R108, [R1+0xcc8] ;  /* 0x000cc800016c7983 */ /* 0x000f340000300800 */
[----:B------:R1:W-:Y:S01]  /*7aac0*/  @P0 STG.E desc[UR74][R20.64], R109 ;  /* 0x0000006d14000986 */ /* 0x0003e2000c10194a */
[----:B------:R-:W-:Y:S01]  /*7aad0*/  ISETP.LT.AND P0, PT, R143, UR4, !P4 ;  /* 0x000000048f007c0c */ /* 0x000fe2000e701270 */
[----:B-1----:R-:W-:-:S12]  /*7aae0*/  IMAD.WIDE R20, R111, 0x4, R16 ;  /* 0x000000046f147825 */ /* 0x002fd800078e0210 */
        /* <DEDUP_REMOVED lines=9> */
[C---:B------:R-:W-:Y:S01]  /*7ab80*/  LOP3.LUT P3, RZ, R3.reuse, 0x2000, RZ, 0xc0, !PT ;  /* 0x0000200003ff7812 */ /* 0x040fe2000786c0ff */
[----:B------:R-:W4:Y:S01]  /*7ab90*/  LDL.LU R109, [R1+0x15f0] ;  /* 0x0015f000016d7983 */ /* 0x000f220000300800 */
[----:B------:R-:W-:-:S09]  /*7aba0*/  LOP3.LUT P5, RZ, R3, 0x8000, RZ, 0xc0, !PT ;  /* 0x0000800003ff7812 */ /* 0x000fd200078ac0ff */
[----:B---3--:R1:W-:Y:S01]  /*7abb0*/  @P0 STG.E desc[UR74][R20.64], R42 ;  /* 0x0000002a14000986 */ /* 0x0083e2000c10194a */
[----:B------:R-:W-:Y:S01]  /*7abc0*/  ISETP.LT.AND P0, PT, R146, UR4, !P3 ;  /* 0x0000000492007c0c */ /* 0x000fe2000df01270 */
[----:B-1----:R-:W-:-:S12]  /*7abd0*/  IMAD.WIDE R20, R147, 0x4, R18 ;  /* 0x0000000493147825 */ /* 0x002fd800078e0212 */
[----:B--2---:R1:W-:Y:S01]  /*7abe0*/  @P0 STG.E desc[UR74][R20.64], R43 ;  /* 0x0000002b14000986 */ /* 0x0043e2000c10194a */
[----:B------:R-:W-:-:S03]  /*7abf0*/  ISETP.LT.AND P0, PT, R143, UR4, !P3 ;  /* 0x000000048f007c0c */ /* 0x000fc6000df01270 */
[----:B-1----:R-:W2:Y:S01]  /*7ac00*/  LDL.LU R43, [R1+0x168] ;  /* 0x00016800012b7983 */ /* 0x002ea20000300800 */
[----:B------:R-:W-:-:S09]  /*7ac10*/  IMAD.WIDE R20, R147, 0x4, R16 ;  /* 0x0000000493147825 */ /* 0x000fd200078e0210 */
[----:B----4-:R1:W-:Y:S01]  /*7ac20*/  @P0 STG.E desc[UR74][R20.64], R145 ;  /* 0x0000009114000986 */ /* 0x0103e2000c10194a */
[----:B------:R-:W-:-:S03]  /*7ac30*/  ISETP.LT.AND P0, PT, R141, UR4, !P3 ;  /* 0x000000048d007c0c */ /* 0x000fc6000df01270 */
[----:B-1----:R-:W3:Y:S01]  /*7ac40*/  LDL.LU R145, [R1+0xcfc] ;  /* 0x000cfc0001917983 */ /* 0x002ee20000300800 */
[----:B------:R-:W-:-:S09]  /*7ac50*/  IMAD.WIDE R20, R147, 0x4, R14 ;  /* 0x0000000493147825 */ /* 0x000fd200078e020e */
[----:B------:R1:W-:Y:S04]  /*7ac60*/  @P0 STG.E desc[UR74][R20.64], R41 ;  /* 0x0000002914000986 */ /* 0x0003e8000c10194a */
[----:B-1----:R-:W4:Y:S01]  /*7ac70*/  LDL.LU R41, [R1+0xcec] ;  /* 0x000cec0001297983 */ /* 0x002f220000300800 */
[----:B------:R-:W-:Y:S01]  /*7ac80*/  ISETP.LT.AND P0, PT, R142, UR4, !P3 ;  /* 0x000000048e007c0c */ /* 0x000fe2000df01270 */
[----:B------:R-:W-:Y:S02]  /*7ac90*/  IMAD.WIDE R20, R147, 0x4, R12 ;  /* 0x0000000493147825 */ /* 0x000fe400078e020c */
[----:B------:R-:W4:Y:S04]  /*7aca0*/  LDL.LU R147, [R1+0xcdc] ;  /* 0x000cdc0001937983 */ /* 0x000f280000300800 */
[----:B------:R-:W4:Y:S06]  /*7acb0*/  LDL.LU R42, [R1+0x15f4] ;  /* 0x0015f400012a7983 */ /* 0x000f2c0000300800 */
[----:B------:R1:W-:Y:S01]  /*7acc0*/  @P0 STG.E desc[UR74][R20.64], R108 ;  /* 0x0000006c14000986 */ /* 0x0003e2000c10194a */
[----:B------:R-:W-:Y:S01]  /*7acd0*/  ISETP.LT.AND P0, PT, R146, UR4, !P5 ;  /* 0x0000000492007c0c */ /* 0x000fe2000ef01270 */
[----:B-1----:R-:W-:-:S12]  /*7ace0*/  IMAD.WIDE R20, R140, 0x4, R18 ;  /* 0x000000048c147825 */ /* 0x002fd800078e0212 */
[----:B------:R1:W-:Y:S01]  /*7acf0*/  @P0 STG.E desc[UR74][R20.64], R144 ;  /* 0x0000009014000986 */ /* 0x0003e2000c10194a */
[----:B------:R-:W-:-:S03]  /*7ad00*/  ISETP.LT.AND P0, PT, R143, UR4, !P5 ;  /* 0x000000048f007c0c */ /* 0x000fc6000ef01270 */
[----:B-1----:R-:W4:Y:S01]  /*7ad10*/  LDL.LU R144, [R1+0xccc] ;  /* 0x000ccc0001907983 */ /* 0x002f220000300800 */
[----:B------:R-:W-:-:S03]  /*7ad20*/  IMAD.WIDE R20, R140, 0x4, R16 ;  /* 0x000000048c147825 */ /* 0x000fc600078e0210 */
[----:B------:R-:W4:Y:S06]  /*7ad30*/  LDL.LU R108, [R1+0x9bc] ;  /* 0x0009bc00016c7983 */ /* 0x000f2c0000300800 */
[----:B------:R1:W-:Y:S01]  /*7ad40*/  @P0 STG.E desc[UR74][R20.64], R110 ;  /* 0x0000006e14000986 */ /* 0x0003e2000c10194a */
[----:B------:R-:W-:Y:S01]  /*7ad50*/  ISETP.LT.AND P0, PT, R141, UR4, !P5 ;  /* 0x000000048d007c0c */ /* 0x000fe2000ef01270 */
[----:B-1----:R-:W-:-:S12]  /*7ad60*/  IMAD.WIDE R20, R140, 0x4, R14 ;  /* 0x000000048c147825 */ /* 0x002fd800078e020e */
[----:B------:R1:W-:Y:S04]  /*7ad70*/  @P0 STG.E desc[UR74][R20.64], R111 ;  /* 0x0000006f14000986 */ /* 0x0003e8000c10194a */
[----:B-1----:R-:W4:Y:S04]  /*7ad80*/  LDL.LU R111, [R1+0x67c] ;  /* 0x00067c00016f7983 */ /* 0x002f280000300800 */
[----:B------:R-:W4:Y:S01]  /*7ad90*/  LDL.LU R110, [R1+0x34c] ;  /* 0x00034c00016e7983 */ /* 0x000f220000300800 */
[----:B------:R-:W-:Y:S01]  /*7ada0*/  ISETP.LT.AND P0, PT, R142, UR4, !P5 ;  /* 0x000000048e007c0c */ /* 0x000fe2000ef01270 */
[----:B------:R-:W-:Y:S01]  /*7adb0*/  IMAD.WIDE R20, R140, 0x4, R12 ;  /* 0x000000048c147825 */ /* 0x000fe200078e020c */
[C---:B------:R-:W-:Y:S01]  /*7adc0*/  LOP3.LUT P4, RZ, R3.reuse, 0x20000, RZ, 0xc0, !PT ;  /* 0x0002000003ff7812 */ /* 0x040fe2000788c0ff */
[----:B------:R-:W4:Y:S01]  /*7add0*/  LDL.LU R140, [R1+0x15f8] ;  /* 0x0015f800018c7983 */ /* 0x000f220000300800 */
[----:B------:R-:W-:-:S09]  /*7ade0*/  LOP3.LUT P3, RZ, R3, 0x80000, RZ, 0xc0, !PT ;  /* 0x0008000003ff7812 */ /* 0x000fd2000786c0ff */
[----:B--2---:R1:W-:Y:S01]  /*7adf0*/  @P0 STG.E desc[UR74][R20.64], R43 ;  /* 0x0000002b14000986 */ /* 0x0043e2000c10194a */
[----:B------:R-:W-:Y:S01]  /*7ae00*/  ISETP.LT.AND P0, PT, R146, UR4, !P4 ;  /* 0x0000000492007c0c */ /* 0x000fe2000e701270 */
[----:B-1----:R-:W-:-:S12]  /*7ae10*/  IMAD.WIDE R20, R109, 0x4, R18 ;  /* 0x000000046d147825 */ /* 0x002fd800078e0212 */
[----:B---3--:R1:W-:Y:S01]  /*7ae20*/  @P0 STG.E desc[UR74][R20.64], R145 ;  /* 0x0000009114000986 */ /* 0x0083e2000c10194a */
        /* <DEDUP_REMOVED lines=11> */
[----:B------:R-:W4:Y:S10]  /*7aee0*/  LDL.LU R109, [R1+0xd10] ;  /* 0x000d1000016d7983 */ /* 0x000f340000300800 */
[----:B------:R1:W-:Y:S01]  /*7aef0*/  @P0 STG.E desc[UR74][R20.64], R144 ;  /* 0x0000009014000986 */ /* 0x0003e2000c10194a */
[----:B------:R-:W-:-:S03]  /*7af00*/  ISETP.LT.AND P0, PT, R146, UR4, !P3 ;  /* 0x0000000492007c0c */ /* 0x000fc6000df01270 */
[----:B-1----:R-:W4:Y:S04]  /*7af10*/  LDL.LU R144, [R1+0x15fc] ;  /* 0x0015fc0001907983 */ /* 0x002f280000300800 */
[----:B------:R-:W4:Y:S01]  /*7af20*/  LDL.LU R43, [R1+0xd00] ;  /* 0x000d0000012b7983 */ /* 0x000f220000300800 */
[----:B------:R-:W-:-:S05]  /*7af30*/  IMAD.WIDE R20, R42, 0x4, R18 ;  /* 0x000000042a147825 */ /* 0x000fca00078e0212 */
[----:B------:R1:W-:Y:S01]  /*7af40*/  @P0 STG.E desc[UR74][R20.64], R108 ;  /* 0x0000006c14000986 */ /* 0x0003e2000c10194a */
[----:B------:R-:W-:-:S03]  /*7af50*/  ISETP.LT.AND P0, PT, R143, UR4, !P3 ;  /* 0x000000048f007c0c */ /* 0x000fc6000df01270 */
[----:B-1----:R-:W4:Y:S01]  /*7af60*/  LDL.LU R108, [R1+0x9a0] ;  /* 0x0009a000016c7983 */ /* 0x002f220000300800 */
[----:B------:R-:W-:-:S09]  /*7af70*/  IMAD.WIDE R20, R42, 0x4, R16 ;  /* 0x000000042a147825 */ /* 0x000fd200078e0210 */
[----:B------:R1:W-:Y:S04]  /*7af80*/  @P0 STG.E desc[UR74][R20.64], R111 ;  /* 0x0000006f14000986 */ /* 0x0003e8000c10194a */
[----:B-1----:R-:W4:Y:S01]  /*7af90*/  LDL.LU R111, [R1+0x680] ;  /* 0x00068000016f7983 */ /* 0x002f220000300800 */
[----:B------:R-:W-:Y:S01]  /*7afa0*/  ISETP.LT.AND P0, PT, R141, UR4, !P3 ;  /* 0x000000048d007c0c */ /* 0x000fe2000df01270 */
[----:B------:R-:W-:-:S12]  /*7afb0*/  IMAD.WIDE R20, R42, 0x4, R14 ;  /* 0x000000042a147825 */ /* 0x000fd800078e020e */
[----:B------:R1:W-:Y:S04]  /*7afc0*/  @P0 STG.E desc[UR74][R20.64], R110 ;  /* 0x0000006e14000986 */ /* 0x0003e8000c10194a */
[----:B-1----:R-:W4:Y:S01]  /*7afd0*/  LDL.LU R110, [R1+0x330] ;  /* 0x00033000016e7983 */ /* 0x002f220000300800 */
[----:B------:R-:W-:Y:S01]  /*7afe0*/  ISETP.LT.AND P0, PT, R142, UR4, !P3 ;  /* 0x000000048e007c0c */ /* 0x000fe2000df01270 */
[----:B------:R-:W-:Y:S01]  /*7aff0*/  IMAD.WIDE R20, R42, 0x4, R12 ;  /* 0x000000042a147825 */ /* 0x000fe200078e020c */
[C---:B------:R-:W-:Y:S02]  /*7b000*/  LOP3.LUT P6, RZ, R3.reuse, 0x200000, RZ, 0xc0, !PT ;  /* 0x0020000003ff7812 */ /* 0x040fe400078cc0ff */
[----:B------:R-:W-:-:S09]  /*7b010*/  LOP3.LUT P5, RZ, R3, 0x400000, RZ, 0xc0, !PT ;  /* 0x0040000003ff7812 */ /* 0x000fd200078ac0ff */
[----:B--2---:R1:W-:Y:S01]  /*7b020*/  @P0 STG.E desc[UR74][R20.64], R145 ;  /* 0x0000009114000986 */ /* 0x0043e2000c10194a */
[----:B------:R-:W-:-:S03]  /*7b030*/  ISETP.LT.AND P0, PT, R146, UR4, !P6 ;  /* 0x0000000492007c0c */ /* 0x000fc6000f701270 */
[----:B-1----:R-:W2:Y:S04]  /*7b040*/  LDL.LU R145, [R1+0x1600] ;  /* 0x0016000001917983 */ /* 0x002ea80000300800 */
[----:B------:R-:W2:Y:S01]  /*7b050*/  LDL.LU R42, [R1+0x170] ;  /* 0x00017000012a7983 */ /* 0x000ea20000300800 */
[----:B------:R-:W-:-:S05]  /*7b060*/  IMAD.WIDE R20, R140, 0x4, R18 ;  /* 0x000000048c147825 */ /* 0x000fca00078e0212 */
[----:B---3--:R1:W-:Y:S01]  /*7b070*/  @P0 STG.E desc[UR74][R20.64], R41 ;  /* 0x0000002914000986 */ /* 0x0083e2000c10194a */
[----:B------:R-:W-:-:S03]  /*7b080*/  ISETP.LT.AND P0, PT, R143, UR4, !P6 ;  /* 0x000000048f007c0c */ /* 0x000fc6000f701270 */
[----:B-1----:R-:W3:Y:S01]  /*7b090*/  LDL.LU R41, [R1+0xd34] ;  /* 0x000d340001297983 */ /* 0x002ee20000300800 */
[----:B------:R-:W-:-:S09]  /*7b0a0*/  IMAD.WIDE R20, R140, 0x4, R16 ;  /* 0x000000048c147825 */ /* 0x000fd200078e0210 */
[----:B----4-:R1:W-:Y:S01]  /*7b0b0*/  @P0 STG.E desc[UR74][R20.64], R147 ;  /* 0x0000009314000986 */ /* 0x0103e2000c10194a */
[----:B------:R-:W-:-:S03]  /*7b0c0*/  ISETP.LT.AND P0, PT, R141, UR4, !P6 ;  /* 0x000000048d007c0c */ /* 0x000fc6000f701270 */
[----:B-1----:R-:W4:Y:S01]  /*7b0d0*/  LDL.LU R147, [R1+0xd24] ;  /* 0x000d240001937983 */ /* 0x002f220000300800 */
[----:B------:R-:W-:-:S09]  /*7b0e0*/  IMAD.WIDE R20, R140, 0x4, R14 ;  /* 0x000000048c147825 */ /* 0x000fd200078e020e */
[----:B------:R1:W-:Y:S01]  /*7b0f0*/  @P0 STG.E desc[UR74][R20.64], R109 ;  /* 0x0000006d14000986 */ /* 0x0003e2000c10194a */
[----:B------:R-:W-:Y:S01]  /*7b100*/  ISETP.LT.AND P0, PT, R142, UR4, !P6 ;  /* 0x000000048e007c0c */ /* 0x000fe2000f701270 */
[----:B-1----:R-:W-:Y:S02]  /*7b110*/  IMAD.WIDE R20, R140, 0x4, R12 ;  /* 0x000000048c147825 */ /* 0x002fe400078e020c */
[----:B------:R-:W4:Y:S04]  /*7b120*/  LDL.LU R109, [R1+0xd14] ;  /* 0x000d1400016d7983 */ /* 0x000f280000300800 */
[----:B------:R-:W4:Y:S06]  /*7b130*/  LDL.LU R140, [R1+0x1604] ;  /* 0x00160400018c7983 */ /* 0x000f2c0000300800 */
[----:B------:R1:W-:Y:S01]  /*7b140*/  @P0 STG.E desc[UR74][R20.64], R43 ;  /* 0x0000002b14000986 */ /* 0x0003e2000c10194a */
        /* <DEDUP_REMOVED lines=10> */
[----:B------:R-:W-:-:S09]  /*7b1f0*/  IMAD.WIDE R20, R144, 0x4, R14 ;  /* 0x0000000490147825 */ /* 0x000fd200078e020e */
[----:B------:R1:W-:Y:S02]  /*7b200*/  @P0 STG.E desc[UR74][R20.64], R110 ;  /* 0x0000006e14000986 */ /* 0x0003e4000c10194a */
[----:B-1----:R-:W-:Y:S02]  /*7b210*/  IMAD.WIDE R20, R144, 0x4, R12 ;  /* 0x0000000490147825 */ /* 0x002fe400078e020c */
[----:B------:R-:W4:Y:S01]  /*7b220*/  LDL.LU R144, [R1+0x334] ;  /* 0x0003340001907983 */ /* 0x000f220000300800 */
[----:B------:R-:W-:Y:S02]  /*7b230*/  ISETP.LT.AND P0, PT, R142, UR4, !P5 ;  /* 0x000000048e007c0c */ /* 0x000fe4000ef01270 */
[C---:B------:R-:W-:Y:S01]  /*7b240*/  LOP3.LUT P4, RZ, R3.reuse, 0x1000000, RZ, 0xc0, !PT ;  /* 0x0100000003ff7812 */ /* 0x040fe2000788c0ff */
[----:B------:R-:W4:Y:S01]  /*7b250*/  LDL.LU R110, [R1+0x1608] ;  /* 0x00160800016e7983 */ /* 0x000f220000300800 */
[----:B------:R-:W-:-:S09]  /*7b260*/  LOP3.LUT P3, RZ, R3, 0x4000000, RZ, 0xc0, !PT ;  /* 0x0400000003ff7812 */ /* 0x000fd2000786c0ff */
[----:B--2---:R1:W-:Y:S01]  /*7b270*/  @P0 STG.E desc[UR74][R20.64], R42 ;  /* 0x0000002a14000986 */ /* 0x0043e2000c10194a */
[----:B------:R-:W-:Y:S01]  /*7b280*/  ISETP.LT.AND P0, PT, R146, UR4, !P4 ;  /* 0x0000000492007c0c */ /* 0x000fe2000e701270 */
[----:B-1----:R-:W-:Y:S02]  /*7b290*/  IMAD.WIDE R20, R145, 0x4, R18 ;  /* 0x0000000491147825 */ /* 0x002fe400078e0212 */
[----:B------:R-:W2:Y:S10]  /*7b2a0*/  LDL.LU R42, [R1+0x174] ;  /* 0x00017400012a7983 */ /* 0x000eb40000300800 */
[----:B---3--:R1:W-:Y:S01]  /*7b2b0*/  @P0 STG.E desc[UR74][R20.64], R41 ;  /* 0x0000002914000986 */ /* 0x0083e2000c10194a */
[----:B------:R-:W-:Y:S01]  /*7b2c0*/  ISETP.LT.AND P0, PT, R143, UR4, !P4 ;  /* 0x000000048f007c0c */ /* 0x000fe2000e701270 */
[----:B-1----:R-:W-:-:S12]  /*7b2d0*/  IMAD.WIDE R20, R145, 0x4, R16 ;  /* 0x0000000491147825 */ /* 0x002fd800078e0210 */
[----:B----4-:R1:W-:Y:S04]  /*7b2e0*/  @P0 STG.E desc[UR74][R20.64], R147 ;  /* 0x0000009314000986 */ /* 0x0103e8000c10194a */
[----:B-1----:R-:W3:Y:S01]  /*7b2f0*/  LDL.LU R147, [R1+0xd38] ;  /* 0x000d380001937983 */ /* 0x002ee20000300800 */
[----:B------:R-:W-:-:S03]  /*7b300*/  ISETP.LT.AND P0, PT, R141, UR4, !P4 ;  /* 0x000000048d007c0c */ /* 0x000fc6000e701270 */
[----:B------:R-:W4:Y:S01]  /*7b310*/  LDL.LU R41, [R1+0xd28] ;  /* 0x000d280001297983 */ /* 0x000f220000300800 */
[----:B------:R-:W-:-:S09]  /*7b320*/  IMAD.WIDE R20, R145, 0x4, R14 ;  /* 0x0000000491147825 */ /* 0x000fd200078e020e */
[----:B------:R1:W-:Y:S01]  /*7b330*/  @P0 STG.E desc[UR74][R20.64], R109 ;  /* 0x0000006d14000986 */ /* 0x0003e2000c10194a */
[----:B------:R-:W-:Y:S01]  /*7b340*/  ISETP.LT.AND P0, PT, R142, UR4, !P4 ;  /* 0x000000048e007c0c */ /* 0x000fe2000e701270 */
[----:B-1----:R-:W-:Y:S02]  /*7b350*/  IMAD.WIDE R20, R145, 0x4, R12 ;  /* 0x0000000491147825 */ /* 0x002fe400078e020c */
[----:B------:R-:W4:Y:S10]  /*7b360*/  LDL.LU R145, [R1+0xd18] ;  /* 0x000d180001917983 */ /* 0x000f340000300800 */
[----:B------:R1:W-:Y:S01]  /*7b370*/  @P0 STG.E desc[UR74][R20.64], R43 ;  /* 0x0000002b14000986 */ /* 0x0003e2000c10194a */
[----:B------:R-:W-:-:S03]  /*7b380*/  ISETP.LT.AND P0, PT, R146, UR4, !P3 ;  /* 0x0000000492007c0c */ /* 0x000fc6000df01270 */
[----:B------:R-:W4:Y:S01]  /*7b390*/  LDL.LU R109, [R1+0x160c] ;  /* 0x00160c00016d7983 */ /* 0x000f220000300800 */
[----:B-1----:R-:W-:-:S09]  /*7b3a0*/  IMAD.WIDE R20, R140, 0x4, R18 ;  /* 0x000000048c147825 */ /* 0x002fd200078e0212 */
[----:B------:R1:W-:Y:S04]  /*7b3b0*/  @P0 STG.E desc[UR74][R20.64], R111 ;  /* 0x0000006f14000986 */ /* 0x0003e8000c10194a */
[----:B-1----:R-:W4:Y:S01]  /*7b3c0*/  LDL.LU R111, [R1+0xd08] ;  /* 0x000d0800016f7983 */ /* 0x002f220000300800 */
[----:B------:R-:W-:-:S03]  /*7b3d0*/  ISETP.LT.AND P0, PT, R143, UR4, !P3 ;  /* 0x000000048f007c0c */ /* 0x000fc6000df01270 */
[----:B------:R-:W4:Y:S01]  /*7b3e0*/  LDL.LU R43, [R1+0x9a8] ;  /* 0x0009a800012b7983 */ /* 0x000f220000300800 */
[----:B------:R-:W-:-:S09]  /*7b3f0*/  IMAD.WIDE R20, R140, 0x4, R16 ;  /* 0x000000048c147825 */ /* 0x000fd200078e0210 */
[----:B------:R1:W-:Y:S01]  /*7b400*/  @P0 STG.E desc[UR74][R20.64], R108 ;  /* 0x0000006c14000986 */ /* 0x0003e2000c10194a */
[----:B------:R-:W-:-:S03]  /*7b410*/  ISETP.LT.AND P0, PT, R141, UR4, !P3 ;  /* 0x000000048d007c0c */ /* 0x000fc6000df01270 */
[----:B-1----:R-:W4:Y:S01]  /*7b420*/  LDL.LU R108, [R1+0x688] ;  /* 0x00068800016c7983 */ /* 0x002f220000300800 */
        /* <DEDUP_REMOVED lines=41> */
[----:B------:R-:W-:Y:S01]  /*7b6c0*/  LOP3.LUT P6, RZ, R3, 0x80000000, RZ, 0xc0, !PT ;  /* 0x8000000003ff7812 */ /* 0x000fe200078cc0ff */
[----:B------:R-:W4:Y:S01]  /*7b6d0*/  LDL.LU R109, [R1+0x1618] ;  /* 0x00161800016d7983 */ /* 0x000f220000300800 */
[----:B------:R-:W-:-:S09]  /*7b6e0*/  LOP3.LUT P3, RZ, R4, 0x2, RZ, 0xc0, !PT ;  /* 0x0000000204ff7812 */ /* 0x000fd2000786c0ff */
[----:B--2---:R1:W-:Y:S01]  /*7b6f0*/  @P0 STG.E desc[UR74][R20.64], R147 ;  /* 0x0000009314000986 */ /* 0x0043e2000c10194a */
[----:B------:R-:W-:Y:S01]  /*7b700*/  ISETP.LT.AND P0, PT, R146, UR4, !P6 ;  /* 0x0000000492007c0c */ /* 0x000fe2000f701270 */
[C---:B-1----:R-:W-:Y:S02]  /*7b710*/  IMAD.WIDE R20, R144.reuse, 0x4, R18 ;  /* 0x0000000490147825 */ /* 0x042fe400078e0212 */
[----:B------:R-:W2:Y:S10]  /*7b720*/  LDL.LU R147, [R1+0x17c] ;  /* 0x00017c0001937983 */ /* 0x000eb40000300800 */
[----:B---3--:R1:W-:Y:S01]  /*7b730*/  @P0 STG.E desc[UR74][R20.64], R41 ;  /* 0x0000002914000986 */ /* 0x0083e2000c10194a */
[----:B------:R-:W-:Y:S01]  /*7b740*/  ISETP.LT.AND P0, PT, R143, UR4, !P6 ;  /* 0x000000048f007c0c */ /* 0x000fe2000f701270 */
[----:B-1----:R-:W-:-:S02]  /*7b750*/  IMAD.WIDE R20, R144, 0x4, R16 ;  /* 0x0000000490147825 */ /* 0x002fc400078e0210 */
[----:B------:R-:W3:Y:S10]  /*7b760*/  LDL.LU R41, [R1+0xd70] ;  /* 0x000d700001297983 */ /* 0x000ef40000300800 */
[----:B----4-:R1:W-:Y:S01]  /*7b770*/  @P0 STG.E desc[UR74][R20.64], R145 ;  /* 0x0000009114000986 */ /* 0x0103e2000c10194a */
[----:B------:R-:W-:Y:S01]  /*7b780*/  ISETP.LT.AND P0, PT, R141, UR4, !P6 ;  /* 0x000000048d007c0c */ /* 0x000fe2000f701270 */
[----:B-1----:R-:W-:-:S02]  /*7b790*/  IMAD.WIDE R20, R144, 0x4, R14 ;  /* 0x0000000490147825 */ /* 0x002fc400078e020e */
[----:B------:R-:W4:Y:S10]  /*7b7a0*/  LDL.LU R145, [R1+0xd60] ;  /* 0x000d600001917983 */ /* 0x000f340000300800 */
[----:B------:R1:W-:Y:S01]  /*7b7b0*/  @P0 STG.E desc[UR74][R20.64], R42 ;  /* 0x0000002a14000986 */ /* 0x0003e2000c10194a */
[----:B------:R-:W-:Y:S01]  /*7b7c0*/  ISETP.LT.AND P0, PT, R142, UR4, !P6 ;  /* 0x000000048e007c0c */ /* 0x000fe2000f701270 */
[----:B-1----:R-:W-:-:S02]  /*7b7d0*/  IMAD.WIDE R20, R144, 0x4, R12 ;  /* 0x0000000490147825 */ /* 0x002fc400078e020c */
[----:B------:R-:W4:Y:S10]  /*7b7e0*/  LDL.LU R144, [R1+0xd50] ;  /* 0x000d500001907983 */ /* 0x000f340000300800 */
[----:B------:R1:W-:Y:S01]  /*7b7f0*/  @P0 STG.E desc[UR74][R20.64], R111 ;  /* 0x0000006f14000986 */ /* 0x0003e2000c10194a */
[----:B------:R-:W-:Y:S01]  /*7b800*/  ISETP.LT.AND P0, PT, R146, UR4, !P3 ;  /* 0x0000000492007c0c */ /* 0x000fe2000df01270 */
[----:B-1----:R-:W-:-:S02]  /*7b810*/  IMAD.WIDE R20, R110, 0x4, R18 ;  /* 0x000000046e147825 */ /* 0x002fc400078e0212 */
        /* <DEDUP_REMOVED lines=18> */
[----:B-1----:R-:W-:Y:S02]  /*7b940*/  IMAD.WIDE R20, R109, 0x4, R18 ;  /* 0x000000046d147825 */ /* 0x002fe400078e0212 */
[----:B------:R-:W2:Y:S10]  /*7b950*/  LDL.LU R147, [R1+0x1620] ;  /* 0x0016200001937983 */ /* 0x000eb40000300800 */
        /* <DEDUP_REMOVED lines=9> */
[----:B------:R-:W-:-:S03]  /*7b9f0*/  ISETP.LT.AND P0, PT, R142, UR4, !P5 ;  /* 0x000000048e007c0c */ /* 0x000fc6000ef01270 */
[----:B-1----:R-:W4:Y:S01]  /*7ba00*/  LDL.LU R144, [R1+0xd64] ;  /* 0x000d640001907983 */ /* 0x002f220000300800 */
[----:B------:R-:W-:-:S03]  /*7ba10*/  IMAD.WIDE R20, R109, 0x4, R12 ;  /* 0x000000046d147825 */ /* 0x000fc600078e020c */
[----:B------:R-:W4:Y:S04]  /*7ba20*/  LDL.LU R109, [R1+0xd54] ;  /* 0x000d5400016d7983 */ /* 0x000f280000300800 */
[----:B------:R-:W4:Y:S04]  /*7ba30*/  LDL.LU R43, [R1+0x1624] ;  /* 0x00162400012b7983 */ /* 0x000f280000300800 */
        /* <DEDUP_REMOVED lines=9> */
[----:B------:R-:W-:Y:S01]  /*7bad0*/  ISETP.LT.AND P0, PT, R141, UR4, !P4 ;  /* 0x000000048d007c0c */ /* 0x000fe2000e701270 */
[----:B------:R-:W-:-:S12]  /*7bae0*/  IMAD.WIDE R20, R111, 0x4, R14 ;  /* 0x000000046f147825 */ /* 0x000fd800078e020e */
        /* <DEDUP_REMOVED lines=8> */
[----:B---3--:R2:W-:Y:S01]  /*7bb70*/  @P0 STG.E desc[UR74][R20.64], R41 ;  /* 0x0000002914000986 */ /* 0x0085e2000c10194a */
[----:B------:R-:W-:Y:S01]  /*7bb80*/  ISETP.LT.AND P0, PT, R146, UR4, !P3 ;  /* 0x0000000492007c0c */ /* 0x000fe2000df01270 */
[----:B--2---:R-:W-:-:S12]  /*7bb90*/  IMAD.WIDE R20, R147, 0x4, R18 ;  /* 0x0000000493147825 */ /* 0x004fd800078e0212 */
[----:B----4-:R1:W-:Y:S01]  /*7bba0*/  @P0 STG.E desc[UR74][R20.64], R145 ;  /* 0x0000009114000986 */ /* 0x0103e2000c10194a */
[----:B------:R-:W-:-:S03]  /*7bbb0*/  ISETP.LT.AND P0, PT, R143, UR4, !P3 ;  /* 0x000000048f007c0c */ /* 0x000fc6000df01270 */
[----:B-1----:R-:W2:Y:S01]  /*7bbc0*/  LDL.LU R145, [R1+0x184] ;  /* 0x0001840001917983 */ /* 0x002ea20000300800 */
[----:B------:R-:W-:-:S09]  /*7bbd0*/  IMAD.WIDE R20, R147, 0x4, R16 ;  /* 0x0000000493147825 */ /* 0x000fd200078e0210 */
[----:B------:R1:W-:Y:S01]  /*7bbe0*/  @P0 STG.E desc[UR74][R20.64], R144 ;  /* 0x0000009014000986 */ /* 0x0003e2000c10194a */
[----:B------:R-:W-:-:S03]  /*7bbf0*/  ISETP.LT.AND P0, PT, R141, UR4, !P3 ;  /* 0x000000048d007c0c */ /* 0x000fc6000df01270 */
[----:B-1----:R-:W3:Y:S01]  /*7bc00*/  LDL.LU R144, [R1+0xd78] ;  /* 0x000d780001907983 */ /* 0x002ee20000300800 */
[----:B------:R-:W-:-:S03]  /*7bc10*/  IMAD.WIDE R20, R147, 0x4, R14 ;  /* 0x0000000493147825 */ /* 0x000fc600078e020e */
[----:B------:R-:W4:Y:S06]  /*7bc20*/  LDL.LU R41, [R1+0xd68] ;  /* 0x000d680001297983 */ /* 0x000f2c0000300800 */
        /* <DEDUP_REMOVED lines=10> */
[----:B------:R-:W-:Y:S01]  /*7bcd0*/  ISETP.LT.AND P0, PT, R143, UR4, !P5 ;  /* 0x000000048f007c0c */ /* 0x000fe2000ef01270 */
[----:B------:R-:W-:-:S12]  /*7bce0*/  IMAD.WIDE R20, R43, 0x4, R16 ;  /* 0x000000042b147825 */ /* 0x000fd800078e0210 */
        /* <DEDUP_REMOVED lines=14> */
[----:B------:R-:W-:-:S09]  /*7bdd0*/  IMAD.WIDE R20, R111, 0x4, R18 ;  /* 0x000000046f147825 */ /* 0x000fd200078e0212 */
        /* <DEDUP_REMOVED lines=13> */
[----:B------:R1:W-:Y:S04]  /*7beb0*/  @P0 STG.E desc[UR74][R20.64], R140 ;  /* 0x0000008c14000986 */ /* 0x0003e8000c10194a */
[----:B-1----:R-:W4:Y:S01]  /*7bec0*/  LDL.LU R140, [R1+0xd4c] ;  /* 0x000d4c00018c7983 */ /* 0x002f220000300800 */
[----:B------:R-:W-:-:S04]  /*7bed0*/  LOP3.LUT P4, RZ, R4, 0x800, RZ, 0xc0, !PT ;  /* 0x0000080004ff7812 */ /* 0x000fc8000788c0ff */
[----:B------:R-:W-:Y:S01]  /*7bee0*/  ISETP.LT.AND P0, PT, R146, UR4, !P4 ;  /* 0x0000000492007c0c */ /* 0x000fe2000e701270 */
[----:B------:R-:W-:-:S12]  /*7bef0*/  IMAD.WIDE R20, R147, 0x4, R18 ;  /* 0x0000000493147825 */ /* 0x000fd800078e0212 */
[----:B------:R1:W-:Y:S01]  /*7bf00*/  @P0 STG.E desc[UR74][R20.64], R110 ;  /* 0x0000006e14000986 */ /* 0x0003e2000c10194a */
[----:B------:R-:W-:Y:S01]  /*7bf10*/  ISETP.LT.AND P0, PT, R143, UR4, !P4 ;  /* 0x000000048f007c0c */ /* 0x000fe2000e701270 */
[----:B-1----:R-:W-:Y:S02]  /*7bf20*/  IMAD.WIDE R20, R147, 0x4, R16 ;  /* 0x0000000493147825 */ /* 0x002fe400078e0210 */
        /* <DEDUP_REMOVED lines=12> */
[----:B-1----:R-:W-:-:S12]  /*7bff0*/  IMAD.WIDE R20, R43, 0x4, R18 ;  /* 0x000000042b147825 */ /* 0x002fd800078e0212 */
        /* <DEDUP_REMOVED lines=15> */
[----:B------:R-:W-:Y:S01]  /*7c0f0*/  LOP3.LUT P5, RZ, R4, 0x4000, RZ, 0xc0, !PT ;  /* 0x0000400004ff7812 */ /* 0x000fe200078ac0ff */
[----:B------:R-:W-:Y:S02]  /*7c100*/  IMAD.WIDE R20, R111, 0x4, R18 ;  /* 0x000000046f147825 */ /* 0x000fe400078e0212 */
[----:B------:R-:W4:Y:S01]  /*7c110*/  LDL.LU R43, [R1+0xd80] ;  /* 0x000d8000012b7983 */ /* 0x000f220000300800 */
[----:B------:R-:W-:-:S13]  /*7c120*/  ISETP.LT.AND P0, PT, R146, UR4, !P5 ;  /* 0x0000000492007c0c */ /* 0x000fda000ef01270 */
[----:B------:R1:W-:Y:S01]  /*7c130*/  @P0 STG.E desc[UR74][R20.64], R110 ;  /* 0x0000006e14000986 */ /* 0x0003e2000c10194a */
[----:B------:R-:W-:Y:S01]  /*7c140*/  ISETP.LT.AND P0, PT, R143, UR4, !P5 ;  /* 0x000000048f007c0c */ /* 0x000fe2000ef01270 */
[----:B-1----:R-:W-:Y:S02]  /*7c150*/  IMAD.WIDE R20, R111, 0x4, R16 ;  /* 0x000000046f147825 */ /* 0x002fe400078e0210 */
[----:B------:R-:W4:Y:S10]  /*7c160*/  LDL.LU R110, [R1+0x163c] ;  /* 0x00163c00016e7983 */ /* 0x000f340000300800 */
[----:B------:R1:W-:Y:S01]  /*7c170*/  @P0 STG.E desc[UR74][R20.64], R108 ;  /* 0x0000006c14000986 */ /* 0x0003e2000c10194a */
[----:B------:R-:W-:-:S03]  /*7c180*/  ISETP.LT.AND P0, PT, R141, UR4, !P5 ;  /* 0x000000048d007c0c */ /* 0x000fc6000ef01270 */
[----:B-1----:R-:W4:Y:S01]  /*7c190*/  LDL.LU R108, [R1+0x980] ;  /* 0x00098000016c7983 */ /* 0x002f220000300800 */
[----:B------:R-:W-:-:S09]  /*7c1a0*/  IMAD.WIDE R20, R111, 0x4, R14 ;  /* 0x000000046f147825 */ /* 0x000fd200078e020e */
[----:B------:R1:W-:Y:S04]  /*7c1b0*/  @P0 STG.E desc[UR74][R20.64], R147 ;  /* 0x0000009314000986 */ /* 0x0003e8000c10194a */
[----:B-1----:R-:W4:Y:S01]  /*7c1c0*/  LDL.LU R147, [R1+0x6a0] ;  /* 0x0006a00001937983 */ /* 0x002f220000300800 */
[----:B------:R-:W-:Y:S01]  /*7c1d0*/  IMAD.WIDE R20, R111, 0x4, R12 ;  /* 0x000000046f147825 */ /* 0x000fe200078e020c */
[----:B------:R-:W-:Y:S02]  /*7c1e0*/  ISETP.LT.AND P0, PT, R142, UR4, !P5 ;  /* 0x000000048e007c0c */ /* 0x000fe4000ef01270 */
[----:B------:R-:W4:Y:S01]  /*7c1f0*/  LDL.LU R111, [R1+0x310] ;  /* 0x00031000016f7983 */ /* 0x000f220000300800 */
[----:B------:R-:W-:-:S10]  /*7c200*/  LOP3.LUT P4, RZ, R4, 0x10000, RZ, 0xc0, !PT ;  /* 0x0001000004ff7812 */ /* 0x000fd4000788c0ff */
        /* <DEDUP_REMOVED lines=17> */
[----:B------:R-:W-:Y:S01]  /*7c320*/  LOP3.LUT P3, RZ, R4, 0x40000, RZ, 0xc0, !PT ;  /* 0x0004000004ff7812 */ /* 0x000fe2000786c0ff */
[----:B------:R-:W4:Y:S10]  /*7c330*/  LDL.LU R145, [R1+0x1644] ;  /* 0x0016440001917983 */ /* 0x000f340000300800 */
        /* <DEDUP_REMOVED lines=16> */
[----:B------:R-:W-:Y:S01]  /*7c440*/  LOP3.LUT P6, RZ, R4, 0x100000, RZ, 0xc0, !PT ;  /* 0x0010000004ff7812 */ /* 0x000fe200078cc0ff */
[----:B------:R-:W4:Y:S10]  /*7c450*/  LDL.LU R110, [R1+0x1648] ;  /* 0x00164800016e7983 */ /* 0x000f340000300800 */
        /* <DEDUP_REMOVED lines=36> */
[----:B---3--:R1:W-:Y:S01]  /*7c6a0*/  @P0 STG.E desc[UR74][R20.64], R42 ;  /* 0x0000002a14000986 */ /* 0x0083e2000c10194a */
[----:B------:R-:W-:Y:S01]  /*7c6b0*/  ISETP.LT.AND P0, PT, R146, UR4, !P4 ;  /* 0x0000000492007c0c */ /* 0x000fe2000e701270 */
[----:B-1----:R-:W-:-:S02]  /*7c6c0*/  IMAD.WIDE R20, R110, 0x4, R18 ;  /* 0x000000046e147825 */ /* 0x002fc400078e0212 */
[----:B------:R-:W3:Y:S10]  /*7c6d0*/  LDL.LU R42, [R1+0x198] ;  /* 0x00019800012a7983 */ /* 0x000ef40000300800 */
[----:B--2---:R1:W-:Y:S01]  /*7c6e0*/  @P0 STG.E desc[UR74][R20.64], R41 ;  /* 0x0000002914000986 */ /* 0x0043e2000c10194a */
[----:B------:R-:W-:Y:S01]  /*7c6f0*/  ISETP.LT.AND P0, PT, R143, UR4, !P4 ;  /* 0x000000048f007c0c */ /* 0x000fe2000e701270 */
[----:B-1----:R-:W-:-:S12]  /*7c700*/  IMAD.WIDE R20, R110, 0x4, R16 ;  /* 0x000000046e147825 */ /* 0x002fd800078e0210 */
[----:B----4-:R1:W-:Y:S04]  /*7c710*/  @P0 STG.E desc[UR74][R20.64], R140 ;  /* 0x0000008c14000986 */ /* 0x0103e8000c10194a */
[----:B-1----:R-:W2:Y:S01]  /*7c720*/  LDL.LU R140, [R1+0xdbc] ;  /* 0x000dbc00018c7983 */ /* 0x002ea20000300800 */
[----:B------:R-:W-:-:S03]  /*7c730*/  ISETP.LT.AND P0, PT, R141, UR4, !P4 ;  /* 0x000000048d007c0c */ /* 0x000fc6000e701270 */
[----:B------:R-:W4:Y:S01]  /*7c740*/  LDL.LU R41, [R1+0xdac] ;  /* 0x000dac0001297983 */ /* 0x000f220000300800 */
[----:B------:R-:W-:-:S09]  /*7c750*/  IMAD.WIDE R20, R110, 0x4, R14 ;  /* 0x000000046e147825 */ /* 0x000fd200078e020e */
[----:B------:R1:W-:Y:S02]  /*7c760*/  @P0 STG.E desc[UR74][R20.64], R109 ;  /* 0x0000006d14000986 */ /* 0x0003e4000c10194a */
[----:B-1----:R-:W-:Y:S02]  /*7c770*/  IMAD.WIDE R20, R110, 0x4, R12 ;  /* 0x000000046e147825 */ /* 0x002fe400078e020c */
[----:B------:R-:W4:Y:S01]  /*7c780*/  LDL.LU R110, [R1+0xd9c] ;  /* 0x000d9c00016e7983 */ /* 0x000f220000300800 */
[----:B------:R-:W-:Y:S02]  /*7c790*/  ISETP.LT.AND P0, PT, R142, UR4, !P4 ;  /* 0x000000048e007c0c */ /* 0x000fe4000e701270 */
[----:B------:R-:W-:Y:S01]  /*7c7a0*/  LOP3.LUT P3, RZ, R4, 0x2000000, RZ, 0xc0, !PT ;  /* 0x0200000004ff7812 */ /* 0x000fe2000786c0ff */
        /* <DEDUP_REMOVED lines=32> */
[----:B------:R-:W-:-:S03]  /*7c9b0*/  IMAD.WIDE R20, R145, 0x4, R12 ;  /* 0x0000000491147825 */ /* 0x000fc600078e020c */
[----:B------:R-:W4:Y:S01]  /*7c9c0*/  LDL.LU R145, [R1+0xdd0] ;  /* 0x000dd00001917983 */ /* 0x000f220000300800 */
[----:B------:R-:W-:Y:S02]  /*7c9d0*/  ISETP.LT.AND P0, PT, R142, UR4, !P5 ;  /* 0x000000048e007c0c */ /* 0x000fe4000ef01270 */
[----:B------:R-:W-:-:S11]  /*7c9e0*/  LOP3.LUT P6, RZ, R4, 0x20000000, RZ, 0xc0, !PT ;  /* 0x2000000004ff7812 */ /* 0x000fd600078cc0ff */
        /* <DEDUP_REMOVED lines=20> */
[C---:B-1----:R-:W-:Y:S02]  /*7cb30*/  IMAD.WIDE R20, R144.reuse, 0x4, R18 ;  /* 0x0000000490147825 */ /* 0x042fe400078e0212 */
[----:B------:R-:W2:Y:S04]  /*7cb40*/  LDL.LU R140, [R1+0x1660] ;  /* 0x00166000018c7983 */ /* 0x000ea80000300800 */
[----:B------:R-:W2:Y:S06]  /*7cb50*/  LDL.LU R42, [R1+0x1a0] ;  /* 0x0001a000012a7983 */ /* 0x000eac0000300800 */
        /* <DEDUP_REMOVED lines=33> */
[----:B------:R-:W-:Y:S01]  /*7cd70*/  ISETP.LT.AND P0, PT, R146, UR4, !P5 ;  /* 0x0000000492007c0c */ /* 0x000fe2000ef01270 */
[----:B-1----:R-:W-:-:S12]  /*7cd80*/  IMAD.WIDE R20, R140, 0x4, R18 ;  /* 0x000000048c147825 */ /* 0x002fd800078e0212 */
[----:B---3--:R1:W-:Y:S04]  /*7cd90*/  @P0 STG.E desc[UR74][R20.64], R110 ;  /* 0x0000006e14000986 */ /* 0x0083e8000c10194a */
[----:B-1----:R-:W2:Y:S01]  /*7cda0*/  LDL.LU R110, [R1+0x1a4] ;  /* 0x0001a400016e7983 */ /* 0x002ea20000300800 */
[----:B------:R-:W-:Y:S01]  /*7cdb0*/  ISETP.LT.AND P0, PT, R143, UR4, !P5 ;  /* 0x000000048f007c0c */ /* 0x000fe2000ef01270 */
[C---:B------:R-:W-:Y:S02]  /*7cdc0*/  IMAD.WIDE R20, R140.reuse, 0x4, R16 ;  /* 0x000000048c147825 */ /* 0x040fe400078e0210 */
[----:B------:R-:W3:Y:S10]  /*7cdd0*/  LDL.LU R42, [R1+0xdf8] ;  /* 0x000df800012a7983 */ /* 0x000ef40000300800 */
[----:B----4-:R1:W-:Y:S01]  /*7cde0*/  @P0 STG.E desc[UR74][R20.64], R41 ;  /* 0x0000002914000986 */ /* 0x0103e2000c10194a */
        /* <DEDUP_REMOVED lines=21> */
[----:B-1----:R-:W4:Y:S01]  /*7cf40*/  LDL.LU R109, [R1+0x6b8] ;  /* 0x0006b800016d7983 */ /* 0x002f220000300800 */
[----:B------:R-:W-:-:S03]  /*7cf50*/  IMAD.WIDE R20, R145, 0x4, R12 ;  /* 0x0000000491147825 */ /* 0x000fc600078e020c */
[----:B------:R-:W4:Y:S01]  /*7cf60*/  LDL.LU R145, [R1+0x308] ;  /* 0x0003080001917983 */ /* 0x000f220000300800 */
[----:B------:R-:W-:-:S03]  /*7cf70*/  ISETP.LT.AND P0, PT, R142, UR4, !P6 ;  /* 0x000000048e007c0c */ /* 0x000fc6000f701270 */
[----:B------:R-:W4:Y:S01]  /*7cf80*/  LDL.LU R108, [R1+0x1670] ;  /* 0x00167000016c7983 */ /* 0x000f220000300800 */
[----:B------:R-:W-:-:S09]  /*7cf90*/  LOP3.LUT P1, RZ, R2, 0x2000000, RZ, 0xc0, !PT ;  /* 0x0200000002ff7812 */ /* 0x000fd2000782c0ff */
[----:B--2---:R1:W-:Y:S04]  /*7cfa0*/  @P0 STG.E desc[UR74][R20.64], R110 ;  /* 0x0000006e14000986 */ /* 0x0043e8000c10194a */
[----:B-1----:R-:W2:Y:S01]  /*7cfb0*/  LDL.LU R110, [R1+0x1a8] ;  /* 0x0001a800016e7983 */ /* 0x002ea20000300800 */
[----:B------:R-:W-:Y:S01]  /*7cfc0*/  ISETP.LT.AND P0, PT, R146, UR4, !P1 ;  /* 0x0000000492007c0c */ /* 0x000fe2000cf01270 */
[----:B------:R-:W-:-:S12]  /*7cfd0*/  IMAD.WIDE R20, R147, 0x4, R18 ;  /* 0x0000000493147825 */ /* 0x000fd800078e0212 */
[----:B---3--:R1:W-:Y:S01]  /*7cfe0*/  @P0 STG.E desc[UR74][R20.64], R42 ;  /* 0x0000002a14000986 */ /* 0x0083e2000c10194a */
[----:B------:R-:W-:Y:S01]  /*7cff0*/  ISETP.LT.AND P0, PT, R143, UR4, !P1 ;  /* 0x000000048f007c0c */ /* 0x000fe2000cf01270 */
[----:B-1----:R-:W-:-:S12]  /*7d000*/  IMAD.WIDE R20, R147, 0x4, R16 ;  /* 0x0000000493147825 */ /* 0x002fd800078e0210 */
        /* <DEDUP_REMOVED lines=9> */
[----:B------:R-:W-:Y:S01]  /*7d0a0*/  LOP3.LUT P2, RZ, R2, 0x1000000, RZ, 0xc0, !PT ;  /* 0x0100000002ff7812 */ /* 0x000fe2000784c0ff */
[----:B------:R-:W4:Y:S03]  /*7d0b0*/  LDL.LU R42, [R1+0x1674] ;  /* 0x00167400012a7983 */ /* 0x000f260000300800 */
[----:B------:R-:W-:-:S07]  /*7d0c0*/  ISETP.LT.AND P0, PT, R146, UR4, !P2 ;  /* 0x0000000492007c0c */ /* 0x000fce000d701270 */
[----:B------:R1:W-:Y:S02]  /*7d0d0*/  @P1 STG.E desc[UR74][R20.64], R111 ;  /* 0x0000006f14001986 */ /* 0x0003e4000c10194a */
[C---:B-1----:R-:W-:Y:S02]  /*7d0e0*/  IMAD.WIDE R20, R140.reuse, 0x4, R18 ;  /* 0x000000048c147825 */ /* 0x042fe400078e0212 */
[----:B------:R-:W4:Y:S04]  /*7d0f0*/  LDL.LU R111, [R1+0xdcc] ;  /* 0x000dcc00016f7983 */ /* 0x000f280000300800 */
        /* <DEDUP_REMOVED lines=9> */
[----:B------:R-:W-:Y:S01]  /*7d190*/  ISETP.LT.AND P2, PT, R142, UR4, !P2 ;  /* 0x000000048e007c0c */ /* 0x000fe2000d741270 */
[----:B------:R-:W-:Y:S02]  /*7d1a0*/  IMAD.WIDE R20, R140, 0x4, R12 ;  /* 0x000000048c147825 */ /* 0x000fe400078e020c */
[----:B------:R-:W4:Y:S01]  /*7d1b0*/  LDL.LU R140, [R1+0x1678] ;  /* 0x00167800018c7983 */ /* 0x000f220000300800 */
[----:B------:R-:W-:-:S04]  /*7d1c0*/  LOP3.LUT P3, RZ, R2, 0x800000, RZ, 0xc0, !PT ;  /* 0x0080000002ff7812 */ /* 0x000fc8000786c0ff */
[----:B------:R-:W-:-:S05]  /*7d1d0*/  ISETP.LT.AND P0, PT, R146, UR4, !P3 ;  /* 0x0000000492007c0c */ /* 0x000fca000df01270 */
[----:B--2---:R1:W-:Y:S04]  /*7d1e0*/  @P2 STG.E desc[UR74][R20.64], R110 ;  /* 0x0000006e14002986 */ /* 0x0043e8000c10194a */
[----:B-1----:R-:W2:Y:S01]  /*7d1f0*/  LDL.LU R110, [R1+0x30c] ;  /* 0x00030c00016e7983 */ /* 0x002ea20000300800 */
[----:B------:R-:W-:-:S05]  /*7d200*/  IMAD.WIDE R20, R108, 0x4, R18 ;  /* 0x000000046c147825 */ /* 0x000fca00078e0212 */
[----:B---3--:R1:W-:Y:S01]  /*7d210*/  @P0 STG.E desc[UR74][R20.64], R144 ;  /* 0x0000009014000986 */ /* 0x0083e2000c10194a */
[----:B------:R-:W-:-:S03]  /*7d220*/  ISETP.LT.AND P0, PT, R143, UR4, !P3 ;  /* 0x000000048f007c0c */ /* 0x000fc6000df01270 */
[----:B-1----:R-:W3:Y:S01]  /*7d230*/  LDL.LU R144, [R1+0x1ac] ;  /* 0x0001ac0001907983 */ /* 0x002ee20000300800 */
[----:B------:R-:W-:-:S03]  /*7d240*/  IMAD.WIDE R20, R108, 0x4, R16 ;  /* 0x000000046c147825 */ /* 0x000fc600078e0210 */
[----:B------:R-:W3:Y:S06]  /*7d250*/  LDL.LU R43, [R1+0xe30] ;  /* 0x000e3000012b7983 */ /* 0x000eec0000300800 */
        /* <DEDUP_REMOVED lines=8> */
[----:B------:R-:W-:-:S04]  /*7d2e0*/  LOP3.LUT P6, RZ, R5, 0x40000000, RZ, 0xc0, !PT ;  /* 0x4000000005ff7812 */ /* 0x000fc800078cc0ff */
[----:B------:R-:W-:-:S07]  /*7d2f0*/  ISETP.LT.AND P0, PT, R146, UR4, !P6 ;  /* 0x0000000492007c0c */ /* 0x000fce000f701270 */
[----:B------:R1:W-:Y:S04]  /*7d300*/  @P3 STG.E desc[UR74][R20.64], R111 ;  /* 0x0000006f14003986 */ /* 0x0003e8000c10194a */
        /* <DEDUP_REMOVED lines=11> */
[----:B------:R-:W-:-:S11]  /*7d3c0*/  LOP3.LUT P3, RZ, R6, 0x2, RZ, 0xc0, !PT ;  /* 0x0000000206ff7812 */ /* 0x000fd6000786c0ff */
[----:B--2---:R1:W-:Y:S04]  /*7d3d0*/  @P0 STG.E desc[UR74][R20.64], R110 ;  /* 0x0000006e14000986 */ /* 0x0043e8000c10194a */
[----:B-1----:R-:W2:Y:S01]  /*7d3e0*/  LDL.LU R110, [R1+0x2f0] ;  /* 0x0002f000016e7983 */ /* 0x002ea20000300800 */
[----:B------:R-:W-:Y:S01]  /*7d3f0*/  ISETP.LT.AND P0, PT, R142, UR4, !P6 ;  /* 0x000000048e007c0c */ /* 0x000fe2000f701270 */
[----:B------:R-:W-:-:S12]  /*7d400*/  IMAD.WIDE R20, R42, 0x4, R12 ;  /* 0x000000042a147825 */ /* 0x000fd800078e020c */
[----:B---3--:R1:W-:Y:S01]  /*7d410*/  @P0 STG.E desc[UR74][R20.64], R144 ;  /* 0x0000009014000986 */ /* 0x0083e2000c10194a */
[----:B------:R-:W-:-:S03]  /*7d420*/  ISETP.LT.AND P0, PT, R146, UR4, !P3 ;  /* 0x0000000492007c0c */ /* 0x000fc6000df01270 */
[----:B-1----:R-:W3:Y:S04]  /*7d430*/  LDL.LU R144, [R1+0x1680] ;  /* 0x0016800001907983 */ /* 0x002ee80000300800 */
[----:B------:R-:W3:Y:S01]  /*7d440*/  LDL.LU R42, [R1+0x1f0] ;  /* 0x0001f000012a7983 */ /* 0x000ee20000300800 */
[----:B------:R-:W-:-:S05]  /*7d450*/  IMAD.WIDE R20, R140, 0x4, R18 ;  /* 0x000000048c147825 */ /* 0x000fca00078e0212 */
[----:B------:R1:W-:Y:S01]  /*7d460*/  @P0 STG.E desc[UR74][R20.64], R43 ;  /* 0x0000002b14000986 */ /* 0x0003e2000c10194a */
[----:B------:R-:W-:-:S03]  /*7d470*/  ISETP.LT.AND P0, PT, R143, UR4, !P3 ;  /* 0x000000048f007c0c */ /* 0x000fc6000df01270 */
[----:B-1----:R-:W3:Y:S01]  /*7d480*/  LDL.LU R43, [R1+0xe34] ;  /* 0x000e3400012b7983 */ /* 0x002ee20000300800 */
[----:B------:R-:W-:-:S09]  /*7d490*/  IMAD.WIDE R20, R140, 0x4, R16 ;  /* 0x000000048c147825 */ /* 0x000fd200078e0210 */
[----:B----4-:R1:W-:Y:S04]  /*7d4a0*/  @P0 STG.E desc[UR74][R20.64], R147 ;  /* 0x0000009314000986 */ /* 0x0103e8000c10194a */
        /* <DEDUP_REMOVED lines=20> */
[----:B------:R-:W-:Y:S01]  /*7d5f0*/  IMAD.WIDE R20, R111, 0x4, R14 ;  /* 0x000000046f147825 */ /* 0x000fe200078e020e */
[----:B------:R-:W-:-:S08]  /*7d600*/  LOP3.LUT P1, RZ, R6, 0x20, RZ, 0xc0, !PT ;  /* 0x0000002006ff7812 */ /* 0x000fd0000782c0ff */
[----:B--2---:R1:W-:Y:S04]  /*7d610*/  @P0 STG.E desc[UR74][R20.64], R110 ;  /* 0x0000006e14000986 */ /* 0x0043e8000c10194a */
[----:B-1----:R-:W2:Y:S01]  /*7d620*/  LDL.LU R110, [R1+0x2f4] ;  /* 0x0002f400016e7983 */ /* 0x002ea20000300800 */
[----:B------:R-:W-:Y:S01]  /*7d630*/  ISETP.LT.AND P0, PT, R142, UR4, !P2 ;  /* 0x000000048e007c0c */ /* 0x000fe2000d701270 */
[----:B------:R-:W-:Y:S02]  /*7d640*/  IMAD.WIDE R20, R111, 0x4, R12 ;  /* 0x000000046f147825 */ /* 0x000fe400078e020c */
[----:B------:R-:W2:Y:S10]  /*7d650*/  LDL.LU R111, [R1+0x1688] ;  /* 0x00168800016f7983 */ /* 0x000eb40000300800 */
[----:B---3--:R1:W-:Y:S01]  /*7d660*/  @P0 STG.E desc[UR74][R20.64], R42 ;  /* 0x0000002a14000986 */ /* 0x0083e2000c10194a */
[----:B------:R-:W-:Y:S01]  /*7d670*/  ISETP.LT.AND P0, PT, R146, UR4, !P1 ;  /* 0x0000000492007c0c */ /* 0x000fe2000cf01270 */
[----:B-1----:R-:W-:-:S02]  /*7d680*/  IMAD.WIDE R20, R144, 0x4, R18 ;  /* 0x0000000490147825 */ /* 0x002fc400078e0212 */
[----:B------:R-:W3:Y:S10]  /*7d690*/  LDL.LU R42, [R1+0x1f4] ;  /* 0x0001f400012a7983 */ /* 0x000ef40000300800 */
[----:B------:R1:W-:Y:S01]  /*7d6a0*/  @P0 STG.E desc[UR74][R20.64], R43 ;  /* 0x0000002b14000986 */ /* 0x0003e2000c10194a */
[----:B------:R-:W-:Y:S01]  /*7d6b0*/  ISETP.LT.AND P0, PT, R143, UR4, !P1 ;  /* 0x000000048f007c0c */ /* 0x000fe2000cf01270 */
[----:B-1----:R-:W-:-:S12]  /*7d6c0*/  IMAD.WIDE R20, R144, 0x4, R16 ;  /* 0x0000000490147825 */ /* 0x002fd800078e0210 */
[----:B----4-:R1:W-:Y:S04]  /*7d6d0*/  @P0 STG.E desc[UR74][R20.64], R147 ;  /* 0x0000009314000986 */ /* 0x0103e8000c10194a */
        /* <DEDUP_REMOVED lines=22> */
[----:B--2---:R1:W-:Y:S04]  /*7d840*/  @P0 STG.E desc[UR74][R20.64], R110 ;  /* 0x0000006e14000986 */ /* 0x0043e8000c10194a */
[----:B-1----:R-:W2:Y:S01]  /*7d850*/  LDL.LU R110, [R1+0x2f8] ;  /* 0x0002f800016e7983 */ /* 0x002ea20000300800 */
[----:B------:R-:W-:Y:S01]  /*7d860*/  ISETP.LT.AND P0, PT, R142, UR4, !P6 ;  /* 0x000000048e007c0c */ /* 0x000fe2000f701270 */
[----:B------:R-:W-:Y:S01]  /*7d870*/  IMAD.WIDE R20, R140, 0x4, R12 ;  /* 0x000000048c147825 */ /* 0x000fe200078e020c */
[----:B------:R-:W-:Y:S01]  /*7d880*/  LOP3.LUT P2, RZ, R6, 0x200, RZ, 0xc0, !PT ;  /* 0x0000020006ff7812 */ /* 0x000fe2000784c0ff */
[----:B------:R-:W2:Y:S10]  /*7d890*/  LDL.LU R140, [R1+0x1690] ;  /* 0x00169000018c7983 */ /* 0x000eb40000300800 */
[----:B---3--:R1:W-:Y:S01]  /*7d8a0*/  @P0 STG.E desc[UR74][R20.64], R42 ;  /* 0x0000002a14000986 */ /* 0x0083e2000c10194a */
[----:B------:R-:W-:Y:S01]  /*7d8b0*/  ISETP.LT.AND P0, PT, R146, UR4, !P2 ;  /* 0x0000000492007c0c */ /* 0x000fe2000d701270 */
[----:B-1----:R-:W-:-:S12]  /*7d8c0*/  IMAD.WIDE R20, R111, 0x4, R18 ;  /* 0x000000046f147825 */ /* 0x002fd800078e0212 */
[----:B----4-:R1:W-:Y:S01]  /*7d8d0*/  @P0 STG.E desc[UR74][R20.64], R147 ;  /* 0x0000009314000986 */ /* 0x0103e2000c10194a */
[----:B------:R-:W-:-:S03]  /*7d8e0*/  ISETP.LT.AND P0, PT, R143, UR4, !P2 ;  /* 0x000000048f007c0c */ /* 0x000fc6000d701270 */
[----:B-1----:R-:W3:Y:S01]  /*7d8f0*/  LDL.LU R147, [R1+0x1f8] ;  /* 0x0001f80001937983 */ /* 0x002ee20000300800 */
[----:B------:R-:W-:-:S09]  /*7d900*/  IMAD.WIDE R20, R111, 0x4, R16 ;  /* 0x000000046f147825 */ /* 0x000fd200078e0210 */
[----:B------:R1:W-:Y:S01]  /*7d910*/  @P0 STG.E desc[UR74][R20.64], R43 ;  /* 0x0000002b14000986 */ /* 0x0003e2000c10194a */
[----:B------:R-:W-:-:S03]  /*7d920*/  ISETP.LT.AND P0, PT, R141, UR4, !P2 ;  /* 0x000000048d007c0c */ /* 0x000fc6000d701270 */
[----:B-1----:R-:W4:Y:S01]  /*7d930*/  LDL.LU R43, [R1+0xe3c] ;  /* 0x000e3c00012b7983 */ /* 0x002f220000300800 */
[----:B------:R-:W-:-:S09]  /*7d940*/  IMAD.WIDE R20, R111, 0x4, R14 ;  /* 0x000000046f147825 */ /* 0x000fd200078e020e */
        /* <DEDUP_REMOVED lines=56> */
[----:B------:R-:W-:-:S03]  /*7dcd0*/  IMAD.WIDE R20, R111, 0x4, R12 ;  /* 0x000000046f147825 */ /* 0x000fc600078e020c */
[----:B------:R-:W2:Y:S01]  /*7dce0*/  LDL.LU R111, [R1+0x6d0] ;  /* 0x0006d000016f7983 */ /* 0x000ea20000300800 */
[----:B------:R-:W-:Y:S02]  /*7dcf0*/  ISETP.LT.AND P0, PT, R142, UR4, !P6 ;  /* 0x000000048e007c0c */ /* 0x000fe4000f701270 */
[----:B------:R-:W-:-:S11]  /*7dd00*/  LOP3.LUT P2, RZ, R6, 0x40000, RZ, 0xc0, !PT ;  /* 0x0004000006ff7812 */ /* 0x000fd6000784c0ff */
[----:B---3--:R1:W-:Y:S01]  /*7dd10*/  @P0 STG.E desc[UR74][R20.64], R147 ;  /* 0x0000009314000986 */ /* 0x0083e2000c10194a */
[----:B------:R-:W-:Y:S01]  /*7dd20*/  ISETP.LT.AND P0, PT, R146, UR4, !P2 ;  /* 0x0000000492007c0c */ /* 0x000fe2000d701270 */
[C---:B-1----:R-:W-:Y:S02]  /*7dd30*/  IMAD.WIDE R20, R144.reuse, 0x4, R18 ;  /* 0x0000000490147825 */ /* 0x042fe400078e0212 */
[----:B------:R-:W3:Y:S04]  /*7dd40*/  LDL.LU R147, [R1+0x16a0] ;  /* 0x0016a00001937983 */ /* 0x000ee80000300800 */
        /* <DEDUP_REMOVED lines=22> */
[----:B------:R-:W4:Y:S10]  /*7deb0*/  LDL.LU R109, [R1+0xe44] ;  /* 0x000e4400016d7983 */ /* 0x000f340000300800 */
[----:B--2---:R1:W-:Y:S01]  /*7dec0*/  @P0 STG.E desc[UR74][R20.64], R110 ;  /* 0x0000006e14000986 */ /* 0x0043e2000c10194a */
[----:B------:R-:W-:Y:S01]  /*7ded0*/  ISETP.LT.AND P0, PT, R141, UR4, !P1 ;  /* 0x000000048d007c0c */ /* 0x000fe2000cf01270 */
[----:B-1----:R-:W-:-:S12]  /*7dee0*/  IMAD.WIDE R20, R145, 0x4, R14 ;  /* 0x0000000491147825 */ /* 0x002fd800078e020e */
[----:B------:R1:W-:Y:S04]  /*7def0*/  @P0 STG.E desc[UR74][R20.64], R111 ;  /* 0x0000006f14000986 */ /* 0x0003e8000c10194a */
[----:B-1----:R-:W2:Y:S01]  /*7df00*/  LDL.LU R111, [R1+0x954] ;  /* 0x00095400016f7983 */ /* 0x002ea20000300800 */
[----:B------:R-:W-:-:S03]  /*7df10*/  IMAD.WIDE R20, R145, 0x4, R12 ;  /* 0x0000000491147825 */ /* 0x000fc600078e020c */
[----:B------:R-:W2:Y:S01]  /*7df20*/  LDL.LU R145, [R1+0x6d4] ;  /* 0x0006d40001917983 */ /* 0x000ea20000300800 */
[----:B------:R-:W-:Y:S02]  /*7df30*/  ISETP.LT.AND P0, PT, R142, UR4, !P1 ;  /* 0x000000048e007c0c */ /* 0x000fe4000cf01270 */
        /* <DEDUP_REMOVED lines=27> */
[----:B--2---:R1:W-:Y:S01]  /*7e0f0*/  @P0 STG.E desc[UR74][R20.64], R111 ;  /* 0x0000006f14000986 */ /* 0x0043e2000c10194a */
[----:B------:R-:W-:-:S03]  /*7e100*/  ISETP.LT.AND P0, PT, R141, UR4, !P2 ;  /* 0x000000048d007c0c */ /* 0x000fc6000d701270 */
[----:B-1----:R-:W2:Y:S01]  /*7e110*/  LDL.LU R111, [R1+0xe48] ;  /* 0x000e4800016f7983 */ /* 0x002ea20000300800 */
[----:B------:R-:W-:-:S09]  /*7e120*/  IMAD.WIDE R20, R144, 0x4, R14 ;  /* 0x0000000490147825 */ /* 0x000fd200078e020e */
        /* <DEDUP_REMOVED lines=35> */
[----:B------:R-:W-:Y:S01]  /*7e360*/  ISETP.LT.AND P0, PT, R141, UR4, !P1 ;  /* 0x000000048d007c0c */ /* 0x000fe2000cf01270 */
[----:B------:R-:W-:-:S12]  /*7e370*/  IMAD.WIDE R20, R42, 0x4, R14 ;  /* 0x000000042a147825 */ /* 0x000fd800078e020e */
[----:B------:R1:W-:Y:S04]  /*7e380*/  @P0 STG.E desc[UR74][R20.64], R144 ;  /* 0x0000009014000986 */ /* 0x0003e8000c10194a */
[----:B-1----:R-:W2:Y:S01]  /*7e390*/  LDL.LU R144, [R1+0x6dc] ;  /* 0x0006dc0001907983 */ /* 0x002ea20000300800 */
[----:B------:R-:W-:Y:S01]  /*7e3a0*/  ISETP.LT.AND P0, PT, R142, UR4, !P1 ;  /* 0x000000048e007c0c */ /* 0x000fe2000cf01270 */
[----:B------:R-:W-:Y:S01]  /*7e3b0*/  IMAD.WIDE R20, R42, 0x4, R12 ;  /* 0x000000042a147825 */ /* 0x000fe200078e020c */
[----:B------:R-:W-:-:S11]  /*7e3c0*/  LOP3.LUT P6, RZ, R7, 0x1, RZ, 0xc0, !PT ;  /* 0x0000000107ff7812 */ /* 0x000fd600078cc0ff */
[----:B---3--:R1:W-:Y:S01]  /*7e3d0*/  @P0 STG.E desc[UR74][R20.64], R43 ;  /* 0x0000002b14000986 */ /* 0x0083e2000c10194a */
[----:B------:R-:W-:Y:S01]  /*7e3e0*/  ISETP.LT.AND P0, PT, R146, UR4, !P6 ;  /* 0x0000000492007c0c */ /* 0x000fe2000f701270 */
[----:B-1----:R-:W-:-:S12]  /*7e3f0*/  IMAD.WIDE R20, R108, 0x4, R18 ;  /* 0x000000046c147825 */ /* 0x002fd800078e0212 */
[----:B----4-:R1:W-:Y:S01]  /*7e400*/  @P0 STG.E desc[UR74][R20.64], R140 ;  /* 0x0000008c14000986 */ /* 0x0103e2000c10194a */
[----:B------:R-:W-:Y:S01]  /*7e410*/  ISETP.LT.AND P0, PT, R143, UR4, !P6 ;  /* 0x000000048f007c0c */ /* 0x000fe2000f701270 */
[----:B-1----:R-:W-:Y:S02]  /*7e420*/  IMAD.WIDE R20, R108, 0x4, R16 ;  /* 0x000000046c147825 */ /* 0x002fe400078e0210 */
[----:B------:R-:W3:Y:S10]  /*7e430*/  LDL.LU R140, [R1+0x16b8] ;  /* 0x0016b800018c7983 */ /* 0x000ef40000300800 */
        /* <DEDUP_REMOVED lines=14> */
[----:B--2---:R1:W-:Y:S01]  /*7e520*/  @P0 STG.E desc[UR74][R20.64], R111 ;  /* 0x0000006f14000986 */ /* 0x0043e2000c10194a */
[----:B------:R-:W-:Y:S01]  /*7e530*/  ISETP.LT.AND P0, PT, R143, UR4, !P2 ;  /* 0x000000048f007c0c */ /* 0x000fe2000d701270 */
[----:B-1----:R-:W-:-:S02]  /*7e540*/  IMAD.WIDE R20, R110, 0x4, R16 ;  /* 0x000000046e147825 */ /* 0x002fc400078e0210 */
[----:B------:R-:W2:Y:S10]  /*7e550*/  LDL.LU R111, [R1+0x16bc] ;  /* 0x0016bc00016f7983 */ /* 0x000eb40000300800 */
[----:B------:R1:W-:Y:S04]  /*7e560*/  @P0 STG.E desc[UR74][R20.64], R145 ;  /* 0x0000009114000986 */ /* 0x0003e8000c10194a */
[----:B-1----:R-:W2:Y:S01]  /*7e570*/  LDL.LU R145, [R1+0x940] ;  /* 0x0009400001917983 */ /* 0x002ea20000300800 */
[----:B------:R-:W-:Y:S01]  /*7e580*/  ISETP.LT.AND P0, PT, R141, UR4, !P2 ;  /* 0x000000048d007c0c */ /* 0x000fe2000d701270 */
[----:B------:R-:W-:-:S12]  /*7e590*/  IMAD.WIDE R20, R110, 0x4, R14 ;  /* 0x000000046e147825 */ /* 0x000fd800078e020e */
[----:B------:R1:W-:Y:S04]  /*7e5a0*/  @P0 STG.E desc[UR74][R20.64], R144 ;  /* 0x0000009014000986 */ /* 0x0003e8000c10194a */
[----:B-1----:R-:W2:Y:S01]  /*7e5b0*/  LDL.LU R144, [R1+0x6e0] ;  /* 0x0006e00001907983 */ /* 0x002ea20000300800 */
[----:B------:R-:W-:-:S03]  /*7e5c0*/  IMAD.WIDE R20, R110, 0x4, R12 ;  /* 0x000000046e147825 */ /* 0x000fc600078e020c */
[----:B------:R-:W2:Y:S01]  /*7e5d0*/  LDL.LU R110, [R1+0x210] ;  /* 0x00021000016e7983 */ /* 0x000ea20000300800 */
[----:B------:R-:W-:Y:S02]  /*7e5e0*/  ISETP.LT.AND P0, PT, R142, UR4, !P2 ;  /* 0x000000048e007c0c */ /* 0x000fe4000d701270 */
[----:B------:R-:W-:-:S11]  /*7e5f0*/  LOP3.LUT P1, RZ, R7, 0x8, RZ, 0xc0, !PT ;  /* 0x0000000807ff7812 */ /* 0x000fd6000782c0ff */
[----:B------:R1:W-:Y:S01]  /*7e600*/  @P0 STG.E desc[UR74][R20.64], R252 ;  /* 0x000000fc14000986 */ /* 0x0003e2000c10194a */
[----:B------:R-:W-:-:S03]  /*7e610*/  ISETP.LT.AND P0, PT, R146, UR4, !P1 ;  /* 0x0000000492007c0c */ /* 0x000fc6000cf01270 */
[----:B-1----:R-:W2:Y:S04]  /*7e620*/  LDL.LU R252, [R1+0x16c0] ;  /* 0x0016c00001fc7983 */ /* 0x002ea80000300800 */
[----:B------:R-:W2:Y:S01]  /*7e630*/  LDL.LU R43, [R1+0x200] ;  /* 0x00020000012b7983 */ /* 0x000ea20000300800 */
[----:B---3--:R-:W-:-:S05]  /*7e640*/  IMAD.WIDE R20, R140, 0x4, R18 ;  /* 0x000000048c147825 */ /* 0x008fca00078e0212 */
[----:B----4-:R1:W-:Y:S01]  /*7e650*/  @P0 STG.E desc[UR74][R20.64], R41 ;  /* 0x0000002914000986 */ /* 0x0103e2000c10194a */
[----:B------:R-:W-:Y:S01]  /*7e660*/  ISETP.LT.AND P0, PT, R143, UR4, !P1 ;  /* 0x000000048f007c0c */ /* 0x000fe2000cf01270 */
[----:B-1----:R-:W-:-:S12]  /*7e670*/  IMAD.WIDE R20, R140, 0x4, R16 ;  /* 0x000000048c147825 */ /* 0x002fd800078e0210 */
[----:B------:R1:W-:Y:S04]  /*7e680*/  @P0 STG.E desc[UR74][R20.64], R147 ;  /* 0x0000009314000986 */ /* 0x0003e8000c10194a */
[----:B-1----:R-:W3:Y:S01]  /*7e690*/  LDL.LU R147, [R1+0xed4] ;  /* 0x000ed40001937983 */ /* 0x002ee20000300800 */
[----:B------:R-:W-:-:S03]  /*7e6a0*/  ISETP.LT.AND P0, PT, R141, UR4, !P1 ;  /* 0x000000048d007c0c */ /* 0x000fc6000cf01270 */
[----:B------:R-:W4:Y:S01]  /*7e6b0*/  LDL.LU R41, [R1+0xec4] ;  /* 0x000ec40001297983 */ /* 0x000f220000300800 */
[----:B------:R-:W-:-:S09]  /*7e6c0*/  IMAD.WIDE R20, R140, 0x4, R14 ;  /* 0x000000048c147825 */ /* 0x000fd200078e020e */
[----:B------:R1:W-:Y:S01]  /*7e6d0*/  @P0 STG.E desc[UR74][R20.64], R108 ;  /* 0x0000006c14000986 */ /* 0x0003e2000c10194a */
[----:B------:R-:W-:-:S03]  /*7e6e0*/  ISETP.LT.AND P0, PT, R142, UR4, !P1 ;  /* 0x000000048e007c0c */ /* 0x000fc6000cf01270 */
[----:B-1----:R-:W4:Y:S01]  /*7e6f0*/  LDL.LU R108, [R1+0xeb4] ;  /* 0x000eb400016c7983 */ /* 0x002f220000300800 */
[----:B------:R-:W-:Y:S01]  /*7e700*/  IMAD.WIDE R20, R140, 0x4, R12 ;  /* 0x000000048c147825 */ /* 0x000fe200078e020c */
[----:B------:R-:W-:Y:S02]  /*7e710*/  LOP3.LUT P6, RZ, R7, 0x20, RZ, 0xc0, !PT ;  /* 0x0000002007ff7812 */ /* 0x000fe400078cc0ff */
[----:B------:R-:W4:Y:S06]  /*7e720*/  LDL.LU R140, [R1+0x16c4] ;  /* 0x0016c400018c7983 */ /* 0x000f2c0000300800 */
[----:B------:R1:W-:Y:S01]  /*7e730*/  @P0 STG.E desc[UR74][R20.64], R109 ;  /* 0x0000006d14000986 */ /* 0x0003e2000c10194a */
[----:B------:R-:W-:-:S03]  /*7e740*/  ISETP.LT.AND P0, PT, R146, UR4, !P6 ;  /* 0x0000000492007c0c */ /* 0x000fc6000f701270 */
[----:B-1----:R-:W4:Y:S01]  /*7e750*/  LDL.LU R109, [R1+0xea4] ;  /* 0x000ea400016d7983 */ /* 0x002f220000300800 */
[----:B--2---:R-:W-:-:S09]  /*7e760*/  IMAD.WIDE R20, R111, 0x4, R18 ;  /* 0x000000046f147825 */ /* 0x004fd200078e0212 */
[----:B------:R1:W-:Y:S04]  /*7e770*/  @P0 STG.E desc[UR74][R20.64], R145 ;  /* 0x0000009114000986 */ /* 0x0003e8000c10194a */
[----:B-1----:R-:W2:Y:S01]  /*7e780*/  LDL.LU R145, [R1+0x944] ;  /* 0x0009440001917983 */ /* 0x002ea20000300800 */
[----:B------:R-:W-:Y:S01]  /*7e790*/  ISETP.LT.AND P0, PT, R143, UR4, !P6 ;  /* 0x000000048f007c0c */ /* 0x000fe2000f701270 */
[----:B------:R-:W-:-:S12]  /*7e7a0*/  IMAD.WIDE R20, R111, 0x4, R16 ;  /* 0x000000046f147825 */ /* 0x000fd800078e0210 */
        /* <DEDUP_REMOVED lines=8> */
[----:B------:R-:W-:Y:S01]  /*7e830*/  LOP3.LUT P3, RZ, R7, 0x100, RZ, 0xc0, !PT ;  /* 0x0000010007ff7812 */ /* 0x000fe2000786c0ff */
[----:B------:R-:W2:Y:S10]  /*7e840*/  LDL.LU R111, [R1+0x16c8] ;  /* 0x0016c800016f7983 */ /* 0x000eb40000300800 */
[----:B------:R1:W-:Y:S01]  /*7e850*/  @P0 STG.E desc[UR74][R20.64], R43 ;  /* 0x0000002b14000986 */ /* 0x0003e2000c10194a */
[----:B------:R-:W-:-:S03]  /*7e860*/  ISETP.LT.AND P0, PT, R146, UR4, !P3 ;  /* 0x0000000492007c0c */ /* 0x000fc6000df01270 */
[----:B-1----:R-:W2:Y:S01]  /*7e870*/  LDL.LU R43, [R1+0x204] ;  /* 0x00020400012b7983 */ /* 0x002ea20000300800 */
[----:B------:R-:W-:-:S09]  /*7e880*/  IMAD.WIDE R20, R252, 0x4, R18 ;  /* 0x00000004fc147825 */ /* 0x000fd200078e0212 */
[----:B---3--:R1:W-:Y:S04]  /*7e890*/  @P0 STG.E desc[UR74][R20.64], R147 ;  /* 0x0000009314000986 */ /* 0x0083e8000c10194a */
[----:B-1----:R-:W3:Y:S01]  /*7e8a0*/  LDL.LU R147, [R1+0xed8] ;  /* 0x000ed80001937983 */ /* 0x002ee20000300800 */
[----:B------:R-:W-:Y:S01]  /*7e8b0*/  ISETP.LT.AND P0, PT, R143, UR4, !P3 ;  /* 0x000000048f007c0c */ /* 0x000fe2000df01270 */
[----:B------:R-:W-:-:S12]  /*7e8c0*/  IMAD.WIDE R20, R252, 0x4, R16 ;  /* 0x00000004fc147825 */ /* 0x000fd800078e0210 */
[----:B----4-:R1:W-:Y:S01]  /*7e8d0*/  @P0 STG.E desc[UR74][R20.64], R41 ;  /* 0x0000002914000986 */ /* 0x0103e2000c10194a */
[----:B------:R-:W-:Y:S01]  /*7e8e0*/  ISETP.LT.AND P0, PT, R141, UR4, !P3 ;  /* 0x000000048d007c0c */ /* 0x000fe2000df01270 */
[----:B-1----:R-:W-:Y:S02]  /*7e8f0*/  IMAD.WIDE R20, R252, 0x4, R14 ;  /* 0x00000004fc147825 */ /* 0x002fe400078e020e */
[----:B------:R-:W4:Y:S10]  /*7e900*/  LDL.LU R41, [R1+0xec8] ;  /* 0x000ec80001297983 */ /* 0x000f340000300800 */
[----:B------:R1:W-:Y:S01]  /*7e910*/  @P0 STG.E desc[UR74][R20.64], R108 ;  /* 0x0000006c14000986 */ /* 0x0003e2000c10194a */
[----:B------:R-:W-:-:S02]  /*7e920*/  ISETP.LT.AND P0, PT, R142, UR4, !P3 ;  /* 0x000000048e007c0c */ /* 0x000fc4000df01270 */
[----:B------:R-:W-:Y:S01]  /*7e930*/  LOP3.LUT P2, RZ, R7, 0x400, RZ, 0xc0, !PT ;  /* 0x0000040007ff7812 */ /* 0x000fe2000784c0ff */
[----:B-1----:R-:W-:Y:S01]  /*7e940*/  IMAD.WIDE R20, R252, 0x4, R12 ;  /* 0x00000004fc147825 */ /* 0x002fe200078e020c */
[----:B------:R-:W4:Y:S09]  /*7e950*/  LDL.LU R108, [R1+0xeb8] ;  /* 0x000eb800016c7983 */ /* 0x000f320000300800 */
[----:B------:R1:W-:Y:S01]  /*7e960*/  @P0 STG.E desc[UR74][R20.64], R109 ;  /* 0x0000006d14000986 */ /* 0x0003e2000c10194a */
[----:B------:R-:W-:-:S03]  /*7e970*/  ISETP.LT.AND P0, PT, R146, UR4, !P2 ;  /* 0x0000000492007c0c */ /* 0x000fc6000d701270 */
[----:B------:R-:W4:Y:S01]  /*7e980*/  LDL.LU R252, [R1+0x16cc] ;  /* 0x0016cc0001fc7983 */ /* 0x000f220000300800 */
[----:B-1----:R-:W-:-:S09]  /*7e990*/  IMAD.WIDE R20, R140, 0x4, R18 ;  /* 0x000000048c147825 */ /* 0x002fd200078e0212 */
[----:B--2---:R1:W-:Y:S04]  /*7e9a0*/  @P0 STG.E desc[UR74][R20.64], R145 ;  /* 0x0000009114000986 */ /* 0x0043e8000c10194a */
        /* <DEDUP_REMOVED lines=12> */
[----:B------:R-:W-:Y:S01]  /*7ea70*/  LOP3.LUT P1, RZ, R7, 0x1000, RZ, 0xc0, !PT ;  /* 0x0000100007ff7812 */ /* 0x000fe2000782c0ff */
[----:B------:R-:W2:Y:S10]  /*7ea80*/  LDL.LU R109, [R1+0x16d0] ;  /* 0x0016d000016d7983 */ /* 0x000eb40000300800 */
[----:B------:R1:W-:Y:S01]  /*7ea90*/  @P0 STG.E desc[UR74][R20.64], R43 ;  /* 0x0000002b14000986 */ /* 0x0003e2000c10194a */
[----:B------:R-:W-:Y:S01]  /*7eaa0*/  ISETP.LT.AND P0, PT, R146, UR4, !P1 ;  /* 0x0000000492007c0c */ /* 0x000fe2000cf01270 */
[----:B-1----:R-:W-:-:S12]  /*7eab0*/  IMAD.WIDE R20, R111, 0x4, R18 ;  /* 0x000000046f147825 */ /* 0x002fd800078e0212 */
[----:B---3--:R1:W-:Y:S04]  /*7eac0*/  @P0 STG.E desc[UR74][R20.64], R147 ;  /* 0x0000009314000986 */ /* 0x0083e8000c10194a */
[----:B-1----:R-:W3:Y:S01]  /*7ead0*/  LDL.LU R147, [R1+0x208] ;  /* 0x0002080001937983 */ /* 0x002ee20000300800 */
[----:B------:R-:W-:Y:S01]  /*7eae0*/  ISETP.LT.AND P0, PT, R143, UR4, !P1 ;  /* 0x000000048f007c0c */ /* 0x000fe2000cf01270 */
[----:B------:R-:W-:-:S12]  /*7eaf0*/  IMAD.WIDE R20, R111, 0x4, R16 ;  /* 0x000000046f147825 */ /* 0x000fd800078e0210 */
        /* <DEDUP_REMOVED lines=8> */
[----:B------:R-:W4:Y:S01]  /*7eb80*/  LDL.LU R111, [R1+0x16d4] ;  /* 0x0016d400016f7983 */ /* 0x000f220000300800 */
[----:B------:R-:W-:-:S05]  /*7eb90*/  LOP3.LUT P6, RZ, R7, 0x8000, RZ, 0xc0, !PT ;  /* 0x0000800007ff7812 */ /* 0x000fca00078cc0ff */
[----:B--2---:R1:W-:Y:S04]  /*7eba0*/  @P0 STG.E desc[UR74][R20.64], R145 ;  /* 0x0000009114000986 */ /* 0x0043e8000c10194a */
[----:B-1----:R-:W2:Y:S01]  /*7ebb0*/  LDL.LU R145, [R1+0xebc] ;  /* 0x000ebc0001917983 */ /* 0x002ea20000300800 */
[----:B------:R-:W-:Y:S01]  /*7ebc0*/  ISETP.LT.AND P0, PT, R146, UR4, !P6 ;  /* 0x0000000492007c0c */ /* 0x000fe2000f701270 */
[----:B------:R-:W-:-:S12]  /*7ebd0*/  IMAD.WIDE R20, R252, 0x4, R18 ;  /* 0x00000004fc147825 */ /* 0x000fd800078e0212 */
[----:B------:R1:W-:Y:S04]  /*7ebe0*/  @P0 STG.E desc[UR74][R20.64], R144 ;  /* 0x0000009014000986 */ /* 0x0003e8000c10194a */
[----:B-1----:R-:W2:Y:S01]  /*7ebf0*/  LDL.LU R144, [R1+0xeac] ;  /* 0x000eac0001907983 */ /* 0x002ea20000300800 */
[----:B------:R-:W-:-:S03]  /*7ec00*/  ISETP.LT.AND P0, PT, R143, UR4, !P6 ;  /* 0x000000048f007c0c */ /* 0x000fc6000f701270 */
[----:B------:R-:W2:Y:S01]  /*7ec10*/  LDL.LU R43, [R1+0x94c] ;  /* 0x00094c00012b7983 */ /* 0x000ea20000300800 */
[----:B------:R-:W-:-:S09]  /*7ec20*/  IMAD.WIDE R20, R252, 0x4, R16 ;  /* 0x00000004fc147825 */ /* 0x000fd200078e0210 */
[----:B------:R1:W-:Y:S01]  /*7ec30*/  @P0 STG.E desc[UR74][R20.64], R110 ;  /* 0x0000006e14000986 */ /* 0x0003e2000c10194a */
[----:B------:R-:W-:-:S03]  /*7ec40*/  ISETP.LT.AND P0, PT, R141, UR4, !P6 ;  /* 0x000000048d007c0c */ /* 0x000fc6000f701270 */
[----:B-1----:R-:W2:Y:S01]  /*7ec50*/  LDL.LU R110, [R1+0x6ec] ;  /* 0x0006ec00016e7983 */ /* 0x002ea20000300800 */
[----:B------:R-:W-:-:S09]  /*7ec60*/  IMAD.WIDE R20, R252, 0x4, R14 ;  /* 0x00000004fc147825 */ /* 0x000fd200078e020e */
[----:B------:R1:W-:Y:S04]  /*7ec70*/  @P0 STG.E desc[UR74][R20.64], R140 ;  /* 0x0000008c14000986 */ /* 0x0003e8000c10194a */
[----:B-1----:R-:W2:Y:S01]  /*7ec80*/  LDL.LU R140, [R1+0x21c] ;  /* 0x00021c00018c7983 */ /* 0x002ea20000300800 */
[----:B------:R-:W-:Y:S01]  /*7ec90*/  ISETP.LT.AND P0, PT, R142, UR4, !P6 ;  /* 0x000000048e007c0c */ /* 0x000fe2000f701270 */
[----:B------:R-:W-:Y:S02]  /*7eca0*/  IMAD.WIDE R20, R252, 0x4, R12 ;  /* 0x00000004fc147825 */ /* 0x000fe400078e020c */
[----:B------:R-:W2:Y:S10]  /*7ecb0*/  LDL.LU R252, [R1+0x16d8] ;  /* 0x0016d80001fc7983 */ /* 0x000eb40000300800 */
[----:B---3--:R1:W-:Y:S04]  /*7ecc0*/  @P0 STG.E desc[UR74][R20.64], R147 ;  /* 0x0000009314000986 */ /* 0x0083e8000c10194a */
[----:B-1----:R-:W3:Y:S01]  /*7ecd0*/  LDL.LU R147, [R1+0x20c] ;  /* 0x00020c0001937983 */ /* 0x002ee20000300800 */
[----:B------:R-:W-:-:S04]  /*7ece0*/  LOP3.LUT P2, RZ, R7, 0x10000, RZ, 0xc0, !PT ;  /* 0x0001000007ff7812 */ /* 0x000fc8000784c0ff */
        /* <DEDUP_REMOVED lines=9> */
[----:B------:R-:W-:Y:S01]  /*7ed80*/  IMAD.WIDE R20, R109, 0x4, R14 ;  /* 0x000000046d147825 */ /* 0x000fe200078e020e */
[----:B------:R-:W-:-:S08]  /*7ed90*/  LOP3.LUT P1, RZ, R7, 0x80000, RZ, 0xc0, !PT ;  /* 0x0008000007ff7812 */ /* 0x000fd0000782c0ff */
[----:B--2---:R1:W-:Y:S04]  /*7eda0*/  @P0 STG.E desc[UR74][R20.64], R145 ;  /* 0x0000009114000986 */ /* 0x0043e8000c10194a */
[----:B-1----:R-:W2:Y:S01]  /*7edb0*/  LDL.LU R145, [R1+0x10] ;  /* 0x0000100001917983 */ /* 0x002ea20000300800 */
[----:B------:R-:W-:Y:S01]  /*7edc0*/  ISETP.LT.AND P0, PT, R142, UR4, !P2 ;  /* 0x000000048e007c0c */ /* 0x000fe2000d701270 */
[----:B------:R-:W-:Y:S02]  /*7edd0*/  IMAD.WIDE R20, R109, 0x4, R12 ;  /* 0x000000046d147825 */ /* 0x000fe400078e020c */
[----:B------:R-:W2:Y:S10]  /*7ede0*/  LDL.LU R109, [R1] ;  /* 0x00000000016d7983 */ /* 0x000eb40000300800 */
[----:B------:R1:W-:Y:S04]  /*7edf0*/  @P0 STG.E desc[UR74][R20.64], R144 ;  /* 0x0000009014000986 */ /* 0x0003e8000c10194a */
[----:B-1----:R-:W2:Y:S01]  /*7ee00*/  LDL.LU R144, [R1+0x16dc] ;  /* 0x0016dc0001907983 */ /* 0x002ea20000300800 */
[----:B------:R-:W-:Y:S01]  /*7ee10*/  ISETP.LT.AND P0, PT, R146, UR4, !P1 ;  /* 0x0000000492007c0c */ /* 0x000fe2000cf01270 */
[----:B------:R-:W-:-:S12]  /*7ee20*/  IMAD.WIDE R20, R111, 0x4, R18 ;  /* 0x000000046f147825 */ /* 0x000fd800078e0212 */
[----:B------:R1:W-:Y:S01]  /*7ee30*/  @P0 STG.E desc[UR74][R20.64], R43 ;  /* 0x0000002b14000986 */ /* 0x0003e2000c10194a */
[----:B------:R-:W-:Y:S01]  /*7ee40*/  ISETP.LT.AND P0, PT, R143, UR4, !P1 ;  /* 0x000000048f007c0c */ /* 0x000fe2000cf01270 */
[----:B-1----:R-:W-:-:S12]  /*7ee50*/  IMAD.WIDE R20, R111, 0x4, R16 ;  /* 0x000000046f147825 */ /* 0x002fd800078e0210 */
[----:B------:R1:W-:Y:S01]  /*7ee60*/  @P0 STG.E desc[UR74][R20.64], R110 ;  /* 0x0000006e14000986 */ /* 0x0003e2000c10194a */
[----:B------:R-:W-:Y:S01]  /*7ee70*/  ISETP.LT.AND P0, PT, R141, UR4, !P1 ;  /* 0x000000048d007c0c */ /* 0x000fe2000cf01270 */
[----:B-1----:R-:W-:-:S12]  /*7ee80*/  IMAD.WIDE R20, R111, 0x4, R14 ;  /* 0x000000046f147825 */ /* 0x002fd800078e020e */
[----:B------:R1:W-:Y:S04]  /*7ee90*/  @P0 STG.E desc[UR74][R20.64], R140 ;  /* 0x0000008c14000986 */ /* 0x0003e8000c10194a */
[----:B-1----:R-:W2:Y:S04]  /*7eea0*/  LDL.LU R140, [R1+0x16ec] ;  /* 0x0016ec00018c7983 */ /* 0x002ea80000300800 */
[----:B------:R-:W2:Y:S01]  /*7eeb0*/  LDL.LU R110, [R1+0x2d4] ;  /* 0x0002d400016e7983 */ /* 0x000ea20000300800 */
[----:B------:R-:W-:Y:S01]  /*7eec0*/  IMAD.WIDE R20, R111, 0x4, R12 ;  /* 0x000000046f147825 */ /* 0x000fe200078e020c */
[----:B------:R-:W-:-:S02]  /*7eed0*/  ISETP.LT.AND P0, PT, R142, UR4, !P1 ;  /* 0x000000048e007c0c */ /* 0x000fc4000cf01270 */
[----:B------:R-:W2:Y:S11]  /*7eee0*/  LDL.LU R111, [R1+0x154] ;  /* 0x00015400016f7983 */ /* 0x000eb60000300800 */
[----:B---3--:R1:W-:Y:S04]  /*7eef0*/  @P0 STG.E desc[UR74][R20.64], R147 ;  /* 0x0000009314000986 */ /* 0x0083e8000c10194a */
[----:B-1----:R-:W3:Y:S01]  /*7ef00*/  LDL.LU R147, [R1+0x14] ;  /* 0x0000140001937983 */ /* 0x002ee20000300800 */
[----:B------:R-:W-:-:S04]  /*7ef10*/  LOP3.LUT P6, RZ, R7, 0x200000, RZ, 0xc0, !PT ;  /* 0x0020000007ff7812 */ /* 0x000fc800078cc0ff */
[----:B------:R-:W-:Y:S01]  /*7ef20*/  ISETP.LT.AND P0, PT, R146, UR4, !P6 ;  /* 0x0000000492007c0c */ /* 0x000fe2000f701270 */
[----:B------:R-:W-:-:S12]  /*7ef30*/  IMAD.WIDE R20, R252, 0x4, R18 ;  /* 0x00000004fc147825 */ /* 0x000fd800078e0212 */
[----:B----4-:R1:W-:Y:S01]  /*7ef40*/  @P0 STG.E desc[UR74][R20.64], R41 ;  /* 0x0000002914000986 */ /* 0x0103e2000c10194a */
[----:B------:R-:W-:Y:S01]  /*7ef50*/  ISETP.LT.AND P0, PT, R143, UR4, !P6 ;  /* 0x000000048f007c0c */ /* 0x000fe2000f701270 */
[----:B-1----:R-:W-:-:S12]  /*7ef60*/  IMAD.WIDE R20, R252, 0x4, R16 ;  /* 0x00000004fc147825 */ /* 0x002fd800078e0210 */
[----:B------:R1:W-:Y:S01]  /*7ef70*/  @P0 STG.E desc[UR74][R20.64], R108 ;  /* 0x0000006c14000986 */ /* 0x0003e2000c10194a */
[----:B------:R-:W-:Y:S01]  /*7ef80*/  ISETP.LT.AND P0, PT, R141, UR4, !P6 ;  /* 0x000000048d007c0c */ /* 0x000fe2000f701270 */
[----:B-1----:R-:W-:Y:S01]  /*7ef90*/  IMAD.WIDE R20, R252, 0x4, R14 ;  /* 0x00000004fc147825 */ /* 0x002fe200078e020e */
[C---:B------:R-:W-:Y:S02]  /*7efa0*/  LOP3.LUT P4, RZ, R2.reuse, 0x400000, RZ, 0xc0, !PT ;  /* 0x0040000002ff7812 */ /* 0x040fe4000788c0ff */
[----:B------:R-:W-:Y:S02]  /*7efb0*/  LOP3.LUT P5, RZ, R2, 0x200000, RZ, 0xc0, !PT ;  /* 0x0020000002ff7812 */ /* 0x000fe400078ac0ff */
[----:B------:R-:W-:-:S07]  /*7efc0*/  LOP3.LUT P3, RZ, R7, 0x800000, RZ, 0xc0, !PT ;  /* 0x0080000007ff7812 */ /* 0x000fce000786c0ff */
[----:B--2---:R1:W-:Y:S01]  /*7efd0*/  @P0 STG.E desc[UR74][R20.64], R145 ;  /* 0x0000009114000986 */ /* 0x0043e2000c10194a */
[----:B------:R-:W-:Y:S02]  /*7efe0*/  ISETP.LT.AND P0, PT, R142, UR4, !P6 ;  /* 0x000000048e007c0c */ /* 0x000fe4000f701270 */
[----:B------:R-:W-:Y:S01]  /*7eff0*/  LOP3.LUT P6, RZ, R2, 0x100000, RZ, 0xc0, !PT ;  /* 0x0010000002ff7812 */ /* 0x000fe200078cc0ff */
[----:B------:R-:W-:Y:S01]  /*7f000*/  IMAD.WIDE R2, R252, 0x4, R12 ;  /* 0x00000004fc027825 */ /* 0x000fe200078e020c */
[----:B-1----:R-:W2:Y:S04]  /*7f010*/  LDL.LU R145, [R1+0x4] ;  /* 0x0000040001917983 */ /* 0x002ea80000300800 */
[----:B------:R-:W4:Y:S05]  /*7f020*/  LDL.LU R252, [R1+0x1700] ;  /* 0x0017000001fc7983 */ /* 0x000f2a0000300800 */
[----:B------:R1:W-:Y:S01]  /*7f030*/  @P0 STG.E desc[UR74][R2.64], R109 ;  /* 0x0000006d02000986 */ /* 0x0003e2000c10194a */
[----:B------:R-:W-:Y:S01]  /*7f040*/  ISETP.LT.AND P0, PT, R146, UR4, !P3 ;  /* 0x0000000492007c0c */ /* 0x000fe2000df01270 */
[----:B-1----:R-:W-:-:S12]  /*7f050*/  IMAD.WIDE R2, R144, 0x4, R18 ;  /* 0x0000000490027825 */ /* 0x002fd800078e0212 */
[----:B------:R1:W-:Y:S01]  /*7f060*/  @P0 STG.E desc[UR74][R2.64], R248 ;  /* 0x000000f802000986 */ /* 0x0003e2000c10194a */
[----:B------:R-:W-:Y:S01]  /*7f070*/  ISETP.LT.AND P0, PT, R143, UR4, !P3 ;  /* 0x000000048f007c0c */ /* 0x000fe2000df01270 */
[----:B-1----:R-:W-:-:S12]  /*7f080*/  IMAD.WIDE R2, R144, 0x4, R16 ;  /* 0x0000000490027825 */ /* 0x002fd800078e0210 */
[----:B------:R1:W-:Y:S01]  /*7f090*/  @P0 STG.E desc[UR74][R2.64], R244 ;  /* 0x000000f402000986 */ /* 0x0003e2000c10194a */
[----:B------:R-:W-:Y:S01]  /*7f0a0*/  ISETP.LT.AND P0, PT, R141, UR4, !P3 ;  /* 0x000000048d007c0c */ /* 0x000fe2000df01270 */
[----:B-1----:R-:W-:-:S12]  /*7f0b0*/  IMAD.WIDE R2, R144, 0x4, R14 ;  /* 0x0000000490027825 */ /* 0x002fd800078e020e */
[----:B------:R1:W-:Y:S01]  /*7f0c0*/  @P0 STG.E desc[UR74][R2.64], R240 ;  /* 0x000000f002000986 */ /* 0x0003e2000c10194a */
[----:B------:R-:W-:Y:S02]  /*7f0d0*/  ISETP.LT.AND P0, PT, R142, UR4, !P3 ;  /* 0x000000048e007c0c */ /* 0x000fe4000df01270 */
[----:B------:R-:W-:Y:S01]  /*7f0e0*/  LOP3.LUT P2, RZ, R7, 0x1000000, RZ, 0xc0, !PT ;  /* 0x0100000007ff7812 */ /* 0x000fe2000784c0ff */
[----:B-1----:R-:W-:Y:S02]  /*7f0f0*/  IMAD.WIDE R2, R144, 0x4, R12 ;  /* 0x0000000490027825 */ /* 0x002fe400078e020c */
[----:B------:R-:W4:Y:S08]  /*7f100*/  LDL.LU R144, [R1+0x1708] ;  /* 0x0017080001907983 */ /* 0x000f300000300800 */
[----:B------:R1:W-:Y:S01]  /*7f110*/  @P0 STG.E desc[UR74][R2.64], R236 ;  /* 0x000000ec02000986 */ /* 0x0003e2000c10194a */
[----:B------:R-:W-:-:S03]  /*7f120*/  ISETP.LT.AND P0, PT, R146, UR4, !P2 ;  /* 0x0000000492007c0c */ /* 0x000fc6000d701270 */
[----:B------:R-:W4:Y:S04]  /*7f130*/  LDL.LU R42, [R1+0x2d8] ;  /* 0x0002d800012a7983 */ /* 0x000f280000300800 */
[----:B------:R-:W4:Y:S01]  /*7f140*/  LDL.LU R43, [R1+0x158] ;  /* 0x00015800012b7983 */ /* 0x000f220000300800 */
[----:B-1----:R-:W-:-:S03]  /*7f150*/  IMAD.WIDE R2, R140, 0x4, R18 ;  /* 0x000000048c027825 */ /* 0x002fc600078e0212 */
[----:B------:R-:W4:Y:S04]  /*7f160*/  LDL.LU R41, [R1+0x18] ;  /* 0x0000180001297983 */ /* 0x000f280000300800 */
[----:B------:R1:W-:Y:S01]  /*7f170*/  @P0 STG.E desc[UR74][R2.64], R110 ;  /* 0x0000006e02000986 */ /* 0x0003e2000c10194a */
[----:B------:R-:W-:-:S03]  /*7f180*/  ISETP.LT.AND P0, PT, R143, UR4, !P2 ;  /* 0x000000048f007c0c */ /* 0x000fc6000d701270 */
[----:B------:R-:W4:Y:S01]  /*7f190*/  LDL.LU R109, [R1+0x170c] ;  /* 0x00170c00016d7983 */ /* 0x000f220000300800 */
[----:B-1----:R-:W-:-:S09]  /*7f1a0*/  IMAD.WIDE R2, R140, 0x4, R16 ;  /* 0x000000048c027825 */ /* 0x002fd200078e0210 */
[----:B------:R1:W-:Y:S01]  /*7f1b0*/  @P0 STG.E desc[UR74][R2.64], R111 ;  /* 0x0000006f02000986 */ /* 0x0003e2000c10194a */
[----:B------:R-:W-:Y:S01]  /*7f1c0*/  ISETP.LT.AND P0, PT, R141, UR4, !P2 ;  /* 0x000000048d007c0c */ /* 0x000fe2000d701270 */
[----:B-1----:R-:W-:-:S12]  /*7f1d0*/  IMAD.WIDE R2, R140, 0x4, R14 ;  /* 0x000000048c027825 */ /* 0x002fd800078e020e */
[----:B---3--:R1:W-:Y:S02]  /*7f1e0*/  @P0 STG.E desc[UR74][R2.64], R147 ;  /* 0x0000009302000986 */ /* 0x0083e4000c10194a */
[----:B-1----:R-:W-:Y:S02]  /*7f1f0*/  IMAD.WIDE R2, R140, 0x4, R12 ;  /* 0x000000048c027825 */ /* 0x002fe400078e020c */
[----:B------:R-:W3:Y:S04]  /*7f200*/  LDL.LU R140, [R1+0x171c] ;  /* 0x00171c00018c7983 */ /* 0x000ee80000300800 */
[----:B------:R-:W3:Y:S04]  /*7f210*/  LDL.LU R108, [R1+0x8] ;  /* 0x00000800016c7983 */ /* 0x000ee80000300800 */
[----:B------:R-:W3:Y:S04]  /*7f220*/  LDL.LU R110, [R1+0x2dc] ;  /* 0x0002dc00016e7983 */ /* 0x000ee80000300800 */
[----:B------:R-:W3:Y:S04]  /*7f230*/  LDL.LU R111, [R1+0x15c] ;  /* 0x00015c00016f7983 */ /* 0x000ee80000300800 */
[----:B------:R-:W3:Y:S01]  /*7f240*/  LDL.LU R147, [R1+0x1c] ;  /* 0x00001c0001937983 */ /* 0x000ee20000300800 */
[----:B------:R-:W-:-:S02]  /*7f250*/  ISETP.LT.AND P0, PT, R142, UR4, !P2 ;  /* 0x000000048e007c0c */ /* 0x000fc4000d701270 */
[----:B------:R-:W-:-:S11]  /*7f260*/  LOP3.LUT P1, RZ, R7, 0x8000000, RZ, 0xc0, !PT ;  /* 0x0800000007ff7812 */ /* 0x000fd6000782c0ff */
[----:B--2---:R4:W-:Y:S01]  /*7f270*/  @P0 STG.E desc[UR74][R2.64], R145 ;  /* 0x0000009102000986 */ /* 0x0049e2000c10194a */
[----:B------:R-:W-:Y:S01]  /*7f280*/  ISETP.LT.AND P0, PT, R146, UR4, !P1 ;  /* 0x0000000492007c0c */ /* 0x000fe2000cf01270 */
[C---:B----4-:R-:W-:Y:S02]  /*7f290*/  IMAD.WIDE R2, R252.reuse, 0x4, R18 ;  /* 0x00000004fc027825 */ /* 0x050fe400078e0212 */
[----:B------:R-:W2:Y:S10]  /*7f2a0*/  LDL.LU R145, [R1+0xc] ;  /* 0x00000c0001917983 */ /* 0x000eb40000300800 */
[----:B------:R1:W-:Y:S01]  /*7f2b0*/  @P0 STG.E desc[UR74][R2.64], R249 ;  /* 0x000000f902000986 */ /* 0x0003e2000c10194a */
[----:B------:R-:W-:Y:S01]  /*7f2c0*/  ISETP.LT.AND P0, PT, R143, UR4, !P1 ;  /* 0x000000048f007c0c */ /* 0x000fe2000cf01270 */
[----:B-1----:R-:W-:-:S12]  /*7f2d0*/  IMAD.WIDE R2, R252, 0x4, R16 ;  /* 0x00000004fc027825 */ /* 0x002fd800078e0210 */
[----:B------:R1:W-:Y:S01]  /*7f2e0*/  @P0 STG.E desc[UR74][R2.64], R245 ;  /* 0x000000f502000986 */ /* 0x0003e2000c10194a */
[----:B------:R-:W-:Y:S01]  /*7f2f0*/  ISETP.LT.AND P0, PT, R141, UR4, !P1 ;  /* 0x000000048d007c0c */ /* 0x000fe2000cf01270 */
[----:B-1----:R-:W-:-:S12]  /*7f300*/  IMAD.WIDE R2, R252, 0x4, R14 ;  /* 0x00000004fc027825 */ /* 0x002fd800078e020e */
[----:B------:R1:W-:Y:S02]  /*7f310*/  @P0 STG.E desc[UR74][R2.64], R241 ;  /* 0x000000f102000986 */ /* 0x0003e4000c10194a */
[----:B-1----:R-:W-:Y:S02]  /*7f320*/  IMAD.WIDE R2, R252, 0x4, R12 ;  /* 0x00000004fc027825 */ /* 0x002fe400078e020c */
[----:B------:R-:W4:Y:S01]  /*7f330*/  LDL.LU R252, [R1+0x1730] ;  /* 0x0017300001fc7983 */ /* 0x000f220000300800 */
[----:B------:R-:W-:-:S13]  /*7f340*/  ISETP.LT.AND P0, PT, R142, UR4, !P1 ;  /* 0x000000048e007c0c */ /* 0x000fda000cf01270 */
        /* <DEDUP_REMOVED lines=8> */
[----:B------:R-:W-:Y:S01]  /*7f3d0*/  ISETP.LT.AND P4, PT, R142, UR4, !P4 ;  /* 0x000000048e007c0c */ /* 0x000fe2000e781270 */
[----:B-1----:R-:W-:-:S10]  /*7f3e0*/  IMAD.WIDE R2, R144, 0x4, R14 ;  /* 0x0000000490027825 */ /* 0x002fd400078e020e */
[----:B------:R1:W-:Y:S01]  /*7f3f0*/  @P0 STG.E desc[UR74][R2.64], R41 ;  /* 0x0000002902000986 */ /* 0x0003e2000c10194a */
[----:B------:R-:W-:Y:S01]  /*7f400*/  ISETP.LT.AND P0, PT, R146, UR4, !P5 ;  /* 0x0000000492007c0c */ /* 0x000fe2000ef01270 */
[----:B-1----:R-:W-:Y:S02]  /*7f410*/  IMAD.WIDE R2, R144, 0x4, R12 ;  /* 0x0000000490027825 */ /* 0x002fe400078e020c */
[----:B------:R-:W4:Y:S04]  /*7f420*/  LDL.LU R144, [R1+0x1738] ;  /* 0x0017380001907983 */ /* 0x000f280000300800 */
[----:B---3--:R1:W-:Y:S02]  /*7f430*/  @P4 STG.E desc[UR74][R2.64], R108 ;  /* 0x0000006c02004986 */ /* 0x0083e4000c10194a */
[----:B-1----:R-:W-:-:S05]  /*7f440*/  IMAD.WIDE R2, R109, 0x4, R18 ;  /* 0x000000046d027825 */ /* 0x002fca00078e0212 */
        /* <DEDUP_REMOVED lines=9> */
[----:B-1----:R-:W-:-:S05]  /*7f4e0*/  IMAD.WIDE R2, R109, 0x4, R12 ;  /* 0x000000046d027825 */ /* 0x002fca00078e020c */
[----:B------:R1:W-:Y:S02]  /*7f4f0*/  @P5 STG.E desc[UR74][R2.64], R238 ;  /* 0x000000ee02005986 */ /* 0x0003e4000c10194a */
[----:B-1----:R-:W-:-:S05]  /*7f500*/  IMAD.WIDE R2, R140, 0x4, R18 ;  /* 0x000000048c027825 */ /* 0x002fca00078e0212 */
        /* <DEDUP_REMOVED lines=8> */
[----:B------:R-:W3:Y:S01]  /*7f590*/  LDL.LU R140, [R1+0x173c] ;  /* 0x00173c00018c7983 */ /* 0x000ee20000300800 */
[----:B------:R-:W-:Y:S02]  /*7f5a0*/  ISETP.LT.AND P6, PT, R142, UR4, !P6 ;  /* 0x000000048e007c0c */ /* 0x000fe4000f7c1270 */
[----:B------:R-:W-:-:S04]  /*7f5b0*/  LOP3.LUT P3, RZ, R8, 0x20, RZ, 0xc0, !PT ;  /* 0x0000002008ff7812 */ /* 0x000fc8000786c0ff */
[----:B------:R-:W-:-:S07]  /*7f5c0*/  ISETP.LT.AND P0, PT, R146, UR4, !P3 ;  /* 0x0000000492007c0c */ /* 0x000fce000df01270 */
[----:B--2---:R4:W-:Y:S02]  /*7f5d0*/  @P6 STG.E desc[UR74][R2.64], R145 ;  /* 0x0000009102006986 */ /* 0x0049e4000c10194a */
[----:B----4-:R-:W-:-:S05]  /*7f5e0*/  IMAD.WIDE R2, R252, 0x4, R18 ;  /* 0x00000004fc027825 */ /* 0x010fca00078e0212 */
        /* <DEDUP_REMOVED lines=8> */
[----:B------:R-:W2:Y:S01]  /*7f670*/  LDL.LU R252, [R1+0x174c] ;  /* 0x00174c0001fc7983 */ /* 0x000ea20000300800 */
[----:B------:R-:W-:-:S03]  /*7f680*/  ISETP.LT.AND P0, PT, R142, UR4, !P3 ;  /* 0x000000048e007c0c */ /* 0x000fc6000df01270 */
[----:B------:R-:W4:Y:S01]  /*7f690*/  LDL.LU R145, [R1+0x1760] ;  /* 0x0017600001917983 */ /* 0x000f220000300800 */
[----:B------:R-:W-:-:S09]  /*7f6a0*/  LOP3.LUT P1, RZ, R8, 0x40, RZ, 0xc0, !PT ;  /* 0x0000004008ff7812 */ /* 0x000fd2000782c0ff */
        /* <DEDUP_REMOVED lines=12> */
[----:B------:R-:W-:Y:S02]  /*7f770*/  ISETP.LT.AND P0, PT, R142, UR4, !P1 ;  /* 0x000000048e007c0c */ /* 0x000fe4000cf01270 */
[----:B------:R-:W-:-:S11]  /*7f780*/  LOP3.LUT P2, RZ, R8, 0x100, RZ, 0xc0, !PT ;  /* 0x0000010008ff7812 */ /* 0x000fd6000784c0ff */
[----:B------:R3:W-:Y:S01]  /*7f790*/  @P0 STG.E desc[UR74][R2.64], R220 ;  /* 0x000000dc02000986 */ /* 0x0007e2000c10194a */
[----:B------:R-:W-:Y:S01]  /*7f7a0*/  ISETP.LT.AND P0, PT, R146, UR4, !P2 ;  /* 0x0000000492007c0c */ /* 0x000fe2000d701270 */
[----:B---3--:R-:W-:-:S12]  /*7f7b0*/  IMAD.WIDE R2, R140, 0x4, R18 ;  /* 0x000000048c027825 */ /* 0x008fd800078e0212 */
        /* <DEDUP_REMOVED lines=10> */
[----:B------:R-:W-:-:S11]  /*7f860*/  LOP3.LUT P3, RZ, R8, 0x400, RZ, 0xc0, !PT ;  /* 0x0000040008ff7812 */ /* 0x000fd6000786c0ff */
[----:B------:R2:W-:Y:S01]  /*7f870*/  @P0 STG.E desc[UR74][R2.64], R204 ;  /* 0x000000cc02000986 */ /* 0x0005e2000c10194a */
[----:B------:R-:W-:Y:S01]  /*7f880*/  ISETP.LT.AND P0, PT, R146, UR4, !P3 ;  /* 0x0000000492007c0c */ /* 0x000fe2000df01270 */
[----:B--2---:R-:W-:-:S12]  /*7f890*/  IMAD.WIDE R2, R252, 0x4, R18 ;  /* 0x00000004fc027825 */ /* 0x004fd800078e0212 */
        /* <DEDUP_REMOVED lines=9> */
[----:B------:R-:W-:Y:S02]  /*7f930*/  ISETP.LT.AND P0, PT, R142, UR4, !P3 ;  /* 0x000000048e007c0c */ /* 0x000fe4000df01270 */
[----:B------:R-:W-:-:S11]  /*7f940*/  LOP3.LUT P1, RZ, R8, 0x2000, RZ, 0xc0, !PT ;  /* 0x0000200008ff7812 */ /* 0x000fd6000782c0ff */
[----:B------:R4:W-:Y:S01]  /*7f950*/  @P0 STG.E desc[UR74][R2.64], R221 ;  /* 0x000000dd02000986 */ /* 0x0009e2000c10194a */
[----:B------:R-:W-:Y:S01]  /*7f960*/  ISETP.LT.AND P0, PT, R146, UR4, !P1 ;  /* 0x0000000492007c0c */ /* 0x000fe2000cf01270 */
[----:B----4-:R-:W-:-:S12]  /*7f970*/  IMAD.WIDE R2, R145, 0x4, R18 ;  /* 0x0000000491027825 */ /* 0x010fd800078e0212 */
        /* <DEDUP_REMOVED lines=9> */
[----:B-1----:R-:W-:-:S10]  /*7fa10*/  IMAD.WIDE R2, R145, 0x4, R12 ;  /* 0x0000000491027825 */ /* 0x002fd400078e020c */
        /* <DEDUP_REMOVED lines=26> */
[----:B------:R-:W-:-:S03]  /*7fbc0*/  ISETP.LT.AND P0, PT, R142, UR4, !P2 ;  /* 0x000000048e007c0c */ /* 0x000fc6000d701270 */
[----:B------:R-:W3:Y:S01]  /*7fbd0*/  LDL.LU R145, [R1+0x17ac] ;  /* 0x0017ac0001917983 */ /* 0x000ee20000300800 */
[----:B------:R-:W-:-:S09]  /*7fbe0*/  LOP3.LUT P3, RZ, R8, 0x80000, RZ, 0xc0, !PT ;  /* 0x0008000008ff7812 */ /* 0x000fd2000786c0ff */
        /* <DEDUP_REMOVED lines=15> */
[----:B------:R-:W-:Y:S02]  /*7fce0*/  ISETP.LT.AND P0, PT, R146, UR4, !P1 ;  /* 0x0000000492007c0c */ /* 0x000fe4000cf01270 */
[----:B------:R-:W-:Y:S01]  /*7fcf0*/  LOP3.LUT P2, RZ, R8, 0x800000, RZ, 0xc0, !PT ;  /* 0x0080000008ff7812 */ /* 0x000fe2000784c0ff */
[----:B----4-:R-:W-:-:S10]  /*7fd00*/  IMAD.WIDE R2, R144, 0x4, R18 ;  /* 0x0000000490027825 */ /* 0x010fd400078e0212 */
        /* <DEDUP_REMOVED lines=23> */
[----:B------:R-:W3:Y:S08]  /*7fe80*/  LDL.LU R140, [R1+0x17b8] ;  /* 0x0017b800018c7983 */ /* 0x000ef00000300800 */
        /* <DEDUP_REMOVED lines=92> */
[----:B------:R-:W-:-:S04]  /*80450*/  IMAD.WIDE R20, R145, 0x4, R14 ;  /* 0x0000000491147825 */ /* 0x000fc800078e020e */
[----:B---3--:R-:W-:-:S04]  /*80460*/  IMAD.WIDE R24, R140, 0x4, R18 ;  /* 0x000000048c187825 */ /* 0x008fc800078e0212 */
[----:B------:R-:W-:-:S04]  /*80470*/  IMAD.WIDE R26, R140, 0x4, R16 ;  /* 0x000000048c1a7825 */ /* 0x000fc800078e0210 */
[----:B------:R3:W-:Y:S01]  /*80480*/  @P0 STG.E desc[UR74][R20.64], R179 ;  /* 0x000000b314000986 */ /* 0x0007e2000c10194a */
[----:B-1----:R-:W-:-:S04]  /*80490*/  IMAD.WIDE R2, R140, 0x4, R14 ;  /* 0x000000048c027825 */ /* 0x002fc800078e020e */
[--C-:B---3--:R-:W-:Y:S02]  /*804a0*/  IMAD.WIDE R20, R140, 0x4, R12.reuse ;  /* 0x000000048c147825 */ /* 0x108fe400078e020c */
[----:B------:R-:W3:Y:S01]  /*804b0*/  LDL.LU R140, [R1+0x1780] ;  /* 0x00178000018c7983 */ /* 0x000ee20000300800 */
[----:B------:R-:W-:Y:S01]  /*804c0*/  ISETP.LT.AND P0, PT, R142, UR4, !P2 ;  /* 0x000000048e007c0c */ /* 0x000fe2000d701270 */
[----:B------:R-:W-:Y:S01]  /*804d0*/  IMAD.WIDE R22, R145, 0x4, R12 ;  /* 0x0000000491167825 */ /* 0x000fe200078e020c */
[----:B------:R-:W-:-:S11]  /*804e0*/  LOP3.LUT P4, RZ, R9, 0x200, RZ, 0xc0, !PT ;  /* 0x0000020009ff7812 */ /* 0x000fd6000788c0ff */
[----:B------:R2:W-:Y:S01]  /*804f0*/  @P0 STG.E desc[UR74][R22.64], R175 ;  /* 0x000000af16000986 */ /* 0x0005e2000c10194a */
[----:B------:R-:W-:-:S13]  /*80500*/  ISETP.LT.AND P0, PT, R146, UR4, !P4 ;  /* 0x0000000492007c0c */ /* 0x000fda000e701270 */
[----:B------:R1:W-:Y:S01]  /*80510*/  @P0 STG.E desc[UR74][R24.64], R168 ;  /* 0x000000a818000986 */ /* 0x0003e2000c10194a */
[----:B------:R-:W-:-:S13]  /*80520*/  ISETP.LT.AND P0, PT, R143, UR4, !P4 ;  /* 0x000000048f007c0c */ /* 0x000fda000e701270 */
[----:B------:R1:W-:Y:S01]  /*80530*/  @P0 STG.E desc[UR74][R26.64], R164 ;  /* 0x000000a41a000986 */ /* 0x0003e2000c10194a */
[----:B------:R-:W-:-:S13]  /*80540*/  ISETP.LT.AND P0, PT, R141, UR4, !P4 ;  /* 0x000000048d007c0c */ /* 0x000fda000e701270 */
[----:B------:R1:W-:Y:S01]  /*80550*/  @P0 STG.E desc[UR74][R2.64], R160 ;  /* 0x000000a002000986 */ /* 0x0003e2000c10194a */
[----:B--2---:R-:W-:-:S04]  /*80560*/  IMAD.WIDE R22, R252, 0x4, R18 ;  /* 0x00000004fc167825 */ /* 0x004fc800078e0212 */
[----:B-1----:R-:W-:-:S04]  /*80570*/  IMAD.WIDE R24, R252, 0x4, R16 ;  /* 0x00000004fc187825 */ /* 0x002fc800078e0210 */
[----:B------:R-:W-:-:S04]  /*80580*/  IMAD.WIDE R26, R252, 0x4, R14 ;  /* 0x00000004fc1a7825 */ /* 0x000fc800078e020e */
[----:B------:R-:W-:Y:S02]  /*80590*/  IMAD.WIDE R2, R252, 0x4, R12 ;  /* 0x00000004fc027825 */ /* 0x000fe400078e020c */
[----:B------:R-:W2:Y:S01]  /*805a0*/  LDL.LU R252, [R1+0x1778] ;  /* 0x0017780001fc7983 */ /* 0x000ea20000300800 */
[----:B------:R-:W-:Y:S02]  /*805b0*/  ISETP.LT.AND P0, PT, R142, UR4, !P4 ;  /* 0x000000048e007c0c */ /* 0x000fe4000e701270 */
[----:B------:R-:W-:Y:S01]  /*805c0*/  LOP3.LUT P3, RZ, R9, 0x800, RZ, 0xc0, !PT ;  /* 0x0000080009ff7812 */ /* 0x000fe2000786c0ff */
[----:B------:R-:W2:Y:S10]  /*805d0*/  LDL.LU R145, [R1+0x1774] ;  /* 0x0017740001917983 */ /* 0x000eb40000300800 */
[----:B------:R4:W-:Y:S01]  /*805e0*/  @P0 STG.E desc[UR74][R20.64], R156 ;  /* 0x0000009c14000986 */ /* 0x0009e2000c10194a */
[----:B------:R-:W-:-:S13]  /*805f0*/  ISETP.LT.AND P0, PT, R146, UR4, !P3 ;  /* 0x0000000492007c0c */ /* 0x000fda000df01270 */
[----:B------:R1:W-:Y:S01]  /*80600*/  @P0 STG.E desc[UR74][R22.64], R152 ;  /* 0x0000009816000986 */ /* 0x0003e2000c10194a */
[----:B------:R-:W-:-:S13]  /*80610*/  ISETP.LT.AND P0, PT, R143, UR4, !P3 ;  /* 0x000000048f007c0c */ /* 0x000fda000df01270 */
[----:B------:R1:W-:Y:S01]  /*80620*/  @P0 STG.E desc[UR74][R24.64], R148 ;  /* 0x0000009418000986 */ /* 0x0003e2000c10194a */
[----:B------:R-:W-:Y:S02]  /*80630*/  ISETP.LT.AND P0, PT, R141, UR4, !P3 ;  /* 0x000000048d007c0c */ /* 0x000fe4000df01270 */
[----:B------:R-:W-:-:S11]  /*80640*/  LOP3.LUT P1, RZ, R9, 0x2000, RZ, 0xc0, !PT ;  /* 0x0000200009ff7812 */ /* 0x000fd6000782c0ff */
[----:B------:R-:W-:Y:S01]  /*80650*/  @P0 STG.E desc[UR74][R26.64], R132 ;  /* 0x000000841a000986 */ /* 0x000fe2000c10194a */
[----:B------:R-:W-:-:S13]  /*80660*/  ISETP.LT.AND P0, PT, R142, UR4, !P3 ;  /* 0x000000048e007c0c */ /* 0x000fda000df01270 */
[----:B------:R1:W-:Y:S01]  /*80670*/  @P0 STG.E desc[UR74][R2.64], R124 ;  /* 0x0000007c02000986 */ /* 0x0003e2000c10194a */
[----:B------:R-:W-:Y:S01]  /*80680*/  ISETP.LT.AND P0, PT, R146, UR4, !P1 ;  /* 0x0000000492007c0c */ /* 0x000fe2000cf01270 */
[----:B----4-:R-:W-:-:S04]  /*80690*/  IMAD.WIDE R20, R144, 0x4, R18 ;  /* 0x0000000490147825 */ /* 0x010fc800078e0212 */
[----:B-1----:R-:W-:-:S04]  /*806a0*/  IMAD.WIDE R22, R144, 0x4, R16 ;  /* 0x0000000490167825 */ /* 0x002fc800078e0210 */
[----:B------:R-:W-:-:S04]  /*806b0*/  IMAD.WIDE R24, R144, 0x4, R14 ;  /* 0x0000000490187825 */ /* 0x000fc800078e020e */
[----:B------:R-:W-:Y:S02]  /*806c0*/  IMAD.WIDE R2, R144, 0x4, R12 ;  /* 0x0000000490027825 */ /* 0x000fe400078e020c */
[----:B------:R-:W4:Y:S04]  /*806d0*/  LDL.LU R144, [R1+0x1770] ;  /* 0x0017700001907983 */ /* 0x000f280000300800 */
[----:B------:R1:W-:Y:S01]  /*806e0*/  @P0 STG.E desc[UR74][R20.64], R169 ;  /* 0x000000a914000986 */ /* 0x0003e2000c10194a */
[----:B------:R-:W-:-:S13]  /*806f0*/  ISETP.LT.AND P0, PT, R143, UR4, !P1 ;  /* 0x000000048f007c0c */ /* 0x000fda000cf01270 */
[----:B------:R1:W-:Y:S01]  /*80700*/  @P0 STG.E desc[UR74][R22.64], R165 ;  /* 0x000000a516000986 */ /* 0x0003e2000c10194a */
[----:B------:R-:W-:-:S13]  /*80710*/  ISETP.LT.AND P0, PT, R141, UR4, !P1 ;  /* 0x000000048d007c0c */ /* 0x000fda000cf01270 */
[----:B------:R-:W-:Y:S01]  /*80720*/  @P0 STG.E desc[UR74][R24.64], R161 ;  /* 0x000000a118000986 */ /* 0x000fe2000c10194a */
[----:B------:R-:W-:-:S13]  /*80730*/  ISETP.LT.AND P0, PT, R142, UR4, !P1 ;  /* 0x000000048e007c0c */ /* 0x000fda000cf01270 */
[----:B------:R1:W-:Y:S01]  /*80740*/  @P0 STG.E desc[UR74][R2.64], R157 ;  /* 0x0000009d02000986 */ /* 0x0003e2000c10194a */
[----:B---3--:R-:W-:-:S04]  /*80750*/  IMAD.WIDE R26, R140, 0x4, R18 ;  /* 0x000000048c1a7825 */ /* 0x008fc800078e0212 */
[----:B-1----:R-:W-:-:S04]  /*80760*/  IMAD.WIDE R20, R140, 0x4, R16 ;  /* 0x000000048c147825 */ /* 0x002fc800078e0210 */
[----:B------:R-:W-:-:S04]  /*80770*/  IMAD.WIDE R22, R140, 0x4, R14 ;  /* 0x000000048c167825 */ /* 0x000fc800078e020e */
[----:B------:R-:W-:Y:S02]  /*80780*/  IMAD.WIDE R2, R140, 0x4, R12 ;  /* 0x000000048c027825 */ /* 0x000fe400078e020c */
[----:B------:R-:W3:Y:S01]  /*80790*/  LDL.LU R140, [R1+0x1764] ;  /* 0x00176400018c7983 */ /* 0x000ee20000300800 */
[----:B------:R-:W-:-:S04]  /*807a0*/  LOP3.LUT P2, RZ, R9, 0x8000, RZ, 0xc0, !PT ;  /* 0x0000800009ff7812 */ /* 0x000fc8000784c0ff */
[----:B------:R-:W-:-:S13]  /*807b0*/  ISETP.LT.AND P0, PT, R146, UR4, !P2 ;  /* 0x0000000492007c0c */ /* 0x000fda000d701270 */
[----:B------:R1:W-:Y:S01]  /*807c0*/  @P0 STG.E desc[UR74][R26.64], R153 ;  /* 0x000000991a000986 */ /* 0x0003e2000c10194a */
[----:B------:R-:W-:-:S13]  /*807d0*/  ISETP.LT.AND P0, PT, R143, UR4, !P2 ;  /* 0x000000048f007c0c */ /* 0x000fda000d701270 */
[----:B------:R1:W-:Y:S01]  /*807e0*/  @P0 STG.E desc[UR74][R20.64], R149 ;  /* 0x0000009514000986 */ /* 0x0003e2000c10194a */
[----:B------:R-:W-:-:S13]  /*807f0*/  ISETP.LT.AND P0, PT, R141, UR4, !P2 ;  /* 0x000000048d007c0c */ /* 0x000fda000d701270 */
[----:B------:R-:W-:Y:S01]  /*80800*/  @P0 STG.E desc[UR74][R22.64], R133 ;  /* 0x0000008516000986 */ /* 0x000fe2000c10194a */
[----:B------:R-:W-:-:S13]  /*80810*/  ISETP.LT.AND P0, PT, R142, UR4, !P2 ;  /* 0x000000048e007c0c */ /* 0x000fda000d701270 */
[----:B------:R1:W-:Y:S01]  /*80820*/  @P0 STG.E desc[UR74][R2.64], R125 ;  /* 0x0000007d02000986 */ /* 0x0003e2000c10194a */
[----:B------:R-:W-:-:S04]  /*80830*/  LOP3.LUT P3, RZ, R9, 0x40000, RZ, 0xc0, !PT ;  /* 0x0004000009ff7812 */ /* 0x000fc8000786c0ff */
[----:B------:R-:W-:Y:S01]  /*80840*/  ISETP.LT.AND P0, PT, R146, UR4, !P3 ;  /* 0x0000000492007c0c */ /* 0x000fe2000df01270 */
[----:B--2---:R-:W-:-:S04]  /*80850*/  IMAD.WIDE R24, R252, 0x4, R18 ;  /* 0x00000004fc187825 */ /* 0x004fc800078e0212 */
[----:B-1----:R-:W-:-:S04]  /*80860*/  IMAD.WIDE R26, R252, 0x4, R16 ;  /* 0x00000004fc1a7825 */ /* 0x002fc800078e0210 */
[----:B------:R-:W-:-:S04]  /*80870*/  IMAD.WIDE R20, R252, 0x4, R14 ;  /* 0x00000004fc147825 */ /* 0x000fc800078e020e */
[----:B------:R-:W-:Y:S02]  /*80880*/  IMAD.WIDE R2, R252, 0x4, R12 ;  /* 0x00000004fc027825 */ /* 0x000fe400078e020c */
[----:B------:R-:W2:Y:S04]  /*80890*/  LDL.LU R252, [R1+0x175c] ;  /* 0x00175c0001fc7983 */ /* 0x000ea80000300800 */
[----:B------:R1:W-:Y:S01]  /*808a0*/  @P0 STG.E desc[UR74][R24.64], R170 ;  /* 0x000000aa18000986 */ /* 0x0003e2000c10194a */
[----:B------:R-:W-:-:S13]  /*808b0*/  ISETP.LT.AND P0, PT, R143, UR4, !P3 ;  /* 0x000000048f007c0c */ /* 0x000fda000df01270 */
[----:B------:R1:W-:Y:S01]  /*808c0*/  @P0 STG.E desc[UR74][R26.64], R166 ;  /* 0x000000a61a000986 */ /* 0x0003e2000c10194a */
[----:B------:R-:W-:Y:S02]  /*808d0*/  ISETP.LT.AND P0, PT, R141, UR4, !P3 ;  /* 0x000000048d007c0c */ /* 0x000fe4000df01270 */
[----:B------:R-:W-:-:S11]  /*808e0*/  LOP3.LUT P1, RZ, R9, 0x80000, RZ, 0xc0, !PT ;  /* 0x0008000009ff7812 */ /* 0x000fd6000782c0ff */
[----:B------:R-:W-:Y:S01]  /*808f0*/  @P0 STG.E desc[UR74][R20.64], R162 ;  /* 0x000000a214000986 */ /* 0x000fe2000c10194a */
[----:B------:R-:W-:Y:S01]  /*80900*/  ISETP.LT.AND P0, PT, R142, UR4, !P3 ;  /* 0x000000048e007c0c */ /* 0x000fe2000df01270 */
[----:B------:R-:W-:-:S12]  /*80910*/  IMAD.WIDE R22, R145, 0x4, R18 ;  /* 0x0000000491167825 */ /* 0x000fd800078e0212 */
[----:B------:R1:W-:Y:S01]  /*80920*/  @P0 STG.E desc[UR74][R2.64], R158 ;  /* 0x0000009e02000986 */ /* 0x0003e2000c10194a */
[----:B------:R-:W-:Y:S01]  /*80930*/  ISETP.LT.AND P0, PT, R146, UR4, !P1 ;  /* 0x0000000492007c0c */ /* 0x000fe2000cf01270 */
[----:B-1----:R-:W-:-:S12]  /*80940*/  IMAD.WIDE R24, R145, 0x4, R16 ;  /* 0x0000000491187825 */ /* 0x002fd800078e0210 */
[----:B------:R1:W-:Y:S01]  /*80950*/  @P0 STG.E desc[UR74][R22.64], R154 ;  /* 0x0000009a16000986 */ /* 0x0003e2000c10194a */
[----:B------:R-:W-:Y:S01]  /*80960*/  ISETP.LT.AND P0, PT, R143, UR4, !P1 ;  /* 0x000000048f007c0c */ /* 0x000fe2000cf01270 */
[----:B------:R-:W-:-:S12]  /*80970*/  IMAD.WIDE R26, R145, 0x4, R14 ;  /* 0x00000004911a7825 */ /* 0x000fd800078e020e */
[----:B------:R1:W-:Y:S01]  /*80980*/  @P0 STG.E desc[UR74][R24.64], R150 ;  /* 0x0000009618000986 */ /* 0x0003e2000c10194a */
[----:B------:R-:W-:Y:S01]  /*80990*/  ISETP.LT.AND P0, PT, R141, UR4, !P1 ;  /* 0x000000048d007c0c */ /* 0x000fe2000cf01270 */
[----:B------:R-:W-:Y:S01]  /*809a0*/  IMAD.WIDE R2, R145, 0x4, R12 ;  /* 0x0000000491027825 */ /* 0x000fe200078e020c */
        /* <DEDUP_REMOVED lines=22> */
[----:B------:R-:W-:-:S03]  /*80b10*/  LOP3.LUT P2, RZ, R9, 0x1000000, RZ, 0xc0, !PT ;  /* 0x0100000009ff7812 */ /* 0x000fc6000784c0ff */
[----:B------:R-:W3:Y:S01]  /*80b20*/  LDL.LU R145, [R1+0x1750] ;  /* 0x0017500001917983 */ /* 0x000ee20000300800 */
        /* <DEDUP_REMOVED lines=8> */
[----:B--2---:R-:W-:-:S04]  /*80bb0*/  IMAD.WIDE R24, R252, 0x4, R18 ;  /* 0x00000004fc187825 */ /* 0x004fc800078e0212 */
[----:B-1----:R-:W-:-:S04]  /*80bc0*/  IMAD.WIDE R26, R252, 0x4, R16 ;  /* 0x00000004fc1a7825 */ /* 0x002fc800078e0210 */
[----:B------:R-:W-:-:S04]  /*80bd0*/  IMAD.WIDE R20, R252, 0x4, R14 ;  /* 0x00000004fc147825 */ /* 0x000fc800078e020e */
[----:B------:R-:W-:Y:S02]  /*80be0*/  IMAD.WIDE R2, R252, 0x4, R12 ;  /* 0x00000004fc027825 */ /* 0x000fe400078e020c */
[----:B------:R-:W2:Y:S01]  /*80bf0*/  LDL.LU R252, [R1+0x1748] ;  /* 0x0017480001fc7983 */ /* 0x000ea20000300800 */
[----:B------:R-:W-:-:S04]  /*80c00*/  LOP3.LUT P3, RZ, R9, 0x4000000, RZ, 0xc0, !PT ;  /* 0x0400000009ff7812 */ /* 0x000fc8000786c0ff */
        /* <DEDUP_REMOVED lines=9> */
[----:B------:R-:W-:Y:S02]  /*80ca0*/  ISETP.LT.AND P0, PT, R146, UR4, !P1 ;  /* 0x0000000492007c0c */ /* 0x000fe4000cf01270 */
[----:B------:R-:W-:Y:S01]  /*80cb0*/  LOP3.LUT P2, RZ, R9, 0x80000000, RZ, 0xc0, !PT ;  /* 0x8000000009ff7812 */ /* 0x000fe2000784c0ff */
[----:B----4-:R-:W-:-:S10]  /*80cc0*/  IMAD.WIDE R22, R144, 0x4, R18 ;  /* 0x0000000490167825 */ /* 0x010fd400078e0212 */
[----:B------:R-:W-:Y:S01]  /*80cd0*/  @P0 STG.E desc[UR74][R22.64], R48 ;  /* 0x0000003016000986 */ /* 0x000fe2000c10194a */
[----:B------:R-:W-:Y:S01]  /*80ce0*/  ISETP.LT.AND P0, PT, R143, UR4, !P1 ;  /* 0x000000048f007c0c */ /* 0x000fe2000cf01270 */
[----:B-1----:R-:W-:-:S12]  /*80cf0*/  IMAD.WIDE R24, R144, 0x4, R16 ;  /* 0x0000000490187825 */ /* 0x002fd800078e0210 */
[----:B------:R-:W-:Y:S01]  /*80d00*/  @P0 STG.E desc[UR74][R24.64], R52 ;  /* 0x0000003418000986 */ /* 0x000fe2000c10194a */
[----:B------:R-:W-:Y:S01]  /*80d10*/  ISETP.LT.AND P0, PT, R141, UR4, !P1 ;  /* 0x000000048d007c0c */ /* 0x000fe2000cf01270 */
[----:B------:R-:W-:-:S12]  /*80d20*/  IMAD.WIDE R26, R144, 0x4, R14 ;  /* 0x00000004901a7825 */ /* 0x000fd800078e020e */
[----:B------:R-:W-:Y:S01]  /*80d30*/  @P0 STG.E desc[UR74][R26.64], R72 ;  /* 0x000000481a000986 */ /* 0x000fe2000c10194a */
[----:B------:R-:W-:Y:S01]  /*80d40*/  ISETP.LT.AND P0, PT, R142, UR4, !P1 ;  /* 0x000000048e007c0c */ /* 0x000fe2000cf01270 */
[----:B------:R-:W-:Y:S01]  /*80d50*/  IMAD.WIDE R2, R144, 0x4, R12 ;  /* 0x0000000490027825 */ /* 0x000fe200078e020c */
[----:B------:R-:W-:Y:S01]  /*80d60*/  LOP3.LUT P1, RZ, R8, 0x2, RZ, 0xc0, !PT ;  /* 0x0000000208ff7812 */ /* 0x000fe2000782c0ff */
[----:B------:R-:W4:Y:S10]  /*80d70*/  LDL.LU R144, [R1+0x1744] ;  /* 0x0017440001907983 */ /* 0x000f340000300800 */
[----:B------:R1:W-:Y:S01]  /*80d80*/  @P0 STG.E desc[UR74][R2.64], R68 ;  /* 0x0000004402000986 */ /* 0x0003e2000c10194a */
[----:B------:R-:W-:-:S02]  /*80d90*/  ISETP.LT.AND P0, PT, R146, UR4, !P2 ;  /* 0x0000000492007c0c */ /* 0x000fc4000d701270 */
[C---:B------:R-:W-:Y:S02]  /*80da0*/  LOP3.LUT P3, RZ, R10.reuse, 0x2, RZ, 0xc0, !PT ;  /* 0x000000020aff7812 */ /* 0x040fe4000786c0ff */
[----:B------:R-:W-:Y:S01]  /*80db0*/  LOP3.LUT P4, RZ, R10, 0x4, RZ, 0xc0, !PT ;  /* 0x000000040aff7812 */ /* 0x000fe2000788c0ff */
[----:B---3--:R-:W-:-:S08]  /*80dc0*/  IMAD.WIDE R8, R140, 0x4, R18 ;  /* 0x000000048c087825 */ /* 0x008fd000078e0212 */
[----:B------:R3:W-:Y:S01]  /*80dd0*/  @P0 STG.E desc[UR74][R8.64], R117 ;  /* 0x0000007508000986 */ /* 0x0007e2000c10194a */
[----:B------:R-:W-:Y:S01]  /*80de0*/  ISETP.LT.AND P0, PT, R143, UR4, !P2 ;  /* 0x000000048f007c0c */ /* 0x000fe2000d701270 */
[----:B------:R-:W-:-:S12]  /*80df0*/  IMAD.WIDE R10, R140, 0x4, R16 ;  /* 0x000000048c0a7825 */ /* 0x000fd800078e0210 */
[----:B------:R1:W-:Y:S01]  /*80e00*/  @P0 STG.E desc[UR74][R10.64], R37 ;  /* 0x000000250a000986 */ /* 0x0003e2000c10194a */
[----:B------:R-:W-:Y:S01]  /*80e10*/  ISETP.LT.AND P0, PT, R141, UR4, !P2 ;  /* 0x000000048d007c0c */ /* 0x000fe2000d701270 */
[----:B------:R-:W-:-:S12]  /*80e20*/  IMAD.WIDE R20, R140, 0x4, R14 ;  /* 0x000000048c147825 */ /* 0x000fd800078e020e */
[----:B------:R-:W-:Y:S01]  /*80e30*/  @P0 STG.E desc[UR74][R20.64], R33 ;  /* 0x0000002114000986 */ /* 0x000fe2000c10194a */
[----:B------:R-:W-:Y:S01]  /*80e40*/  ISETP.LT.AND P0, PT, R142, UR4, !P2 ;  /* 0x000000048e007c0c */ /* 0x000fe2000d701270 */
[----:B-1----:R-:W-:Y:S02]  /*80e50*/  IMAD.WIDE R2, R140, 0x4, R12 ;  /* 0x000000048c027825 */ /* 0x002fe400078e020c */
[----:B------:R-:W4:Y:S10]  /*80e60*/  LDL.LU R140, [R1+0x1740] ;  /* 0x00174000018c7983 */ /* 0x000f340000300800 */
[----:B------:R1:W-:Y:S01]  /*80e70*/  @P0 STG.E desc[UR74][R2.64], R45 ;  /* 0x0000002d02000986 */ /* 0x0003e2000c10194a */
[----:B------:R-:W-:Y:S01]  /*80e80*/  ISETP.LT.AND P0, PT, R146, UR4, !P3 ;  /* 0x0000000492007c0c */ /* 0x000fe2000df01270 */
[----:B------:R-:W-:-:S12]  /*80e90*/  IMAD.WIDE R22, R145, 0x4, R18 ;  /* 0x0000000491167825 */ /* 0x000fd800078e0212 */
[----:B------:R-:W-:Y:S01]  /*80ea0*/  @P0 STG.E desc[UR74][R22.64], R49 ;  /* 0x0000003116000986 */ /* 0x000fe2000c10194a */
[----:B------:R-:W-:Y:S01]  /*80eb0*/  ISETP.LT.AND P0, PT, R143, UR4, !P3 ;  /* 0x000000048f007c0c */ /* 0x000fe2000df01270 */
[----:B---3--:R-:W-:-:S12]  /*80ec0*/  IMAD.WIDE R8, R145, 0x4, R16 ;  /* 0x0000000491087825 */ /* 0x008fd800078e0210 */
[----:B------:R3:W-:Y:S01]  /*80ed0*/  @P0 STG.E desc[UR74][R8.64], R53 ;  /* 0x0000003508000986 */ /* 0x0007e2000c10194a */
[----:B------:R-:W-:Y:S01]  /*80ee0*/  ISETP.LT.AND P0, PT, R141, UR4, !P3 ;  /* 0x000000048d007c0c */ /* 0x000fe2000df01270 */
[----:B------:R-:W-:-:S12]  /*80ef0*/  IMAD.WIDE R10, R145, 0x4, R14 ;  /* 0x00000004910a7825 */ /* 0x000fd800078e020e */
[----:B------:R-:W-:Y:S01]  /*80f00*/  @P0 STG.E desc[UR74][R10.64], R73 ;  /* 0x000000490a000986 */ /* 0x000fe2000c10194a */
[----:B------:R-:W-:Y:S01]  /*80f10*/  ISETP.LT.AND P0, PT, R142, UR4, !P3 ;  /* 0x000000048e007c0c */ /* 0x000fe2000df01270 */
[----:B-1----:R-:W-:Y:S01]  /*80f20*/  IMAD.WIDE R2, R145, 0x4, R12 ;  /* 0x0000000491027825 */ /* 0x002fe200078e020c */
[C---:B------:R-:W-:Y:S02]  /*80f30*/  LOP3.LUT P2, RZ, R7.reuse, 0x80000000, RZ, 0xc0, !PT ;  /* 0x8000000007ff7812 */ /* 0x040fe4000784c0ff */
[----:B------:R-:W-:-:S09]  /*80f40*/  LOP3.LUT P3, RZ, R7, 0x40000000, RZ, 0xc0, !PT ;  /* 0x4000000007ff7812 */ /* 0x000fd2000786c0ff */
[----:B------:R1:W-:Y:S01]  /*80f50*/  @P0 STG.E desc[UR74][R2.64], R69 ;  /* 0x0000004502000986 */ /* 0x0003e2000c10194a */
[----:B--2---:R-:W-:-:S04]  /*80f60*/  IMAD.WIDE R6, R252, 0x4, R18 ;  /* 0x00000004fc067825 */ /* 0x004fc800078e0212 */
[----:B------:R-:W-:-:S04]  /*80f70*/  IMAD.WIDE R20, R252, 0x4, R16 ;  /* 0x00000004fc147825 */ /* 0x000fc800078e0210 */
[----:B---3--:R-:W-:-:S04]  /*80f80*/  IMAD.WIDE R8, R252, 0x4, R14 ;  /* 0x00000004fc087825 */ /* 0x008fc800078e020e */
[----:B-1----:R-:W-:Y:S02]  /*80f90*/  IMAD.WIDE R2, R252, 0x4, R12 ;  /* 0x00000004fc027825 */ /* 0x002fe400078e020c */
[----:B------:R-:W2:Y:S01]  /*80fa0*/  LDL.LU R252, [R1+0x1734] ;  /* 0x0017340001fc7983 */ /* 0x000ea20000300800 */
[----:B------:R-:W-:-:S13]  /*80fb0*/  ISETP.LT.AND P0, PT, R146, UR4, !P4 ;  /* 0x0000000492007c0c */ /* 0x000fda000e701270 */
[----:B------:R4:W-:Y:S01]  /*80fc0*/  @P0 STG.E desc[UR74][R6.64], R118 ;  /* 0x0000007606000986 */ /* 0x0009e2000c10194a */
[----:B------:R-:W-:-:S13]  /*80fd0*/  ISETP.LT.AND P0, PT, R143, UR4, !P4 ;  /* 0x000000048f007c0c */ /* 0x000fda000e701270 */
[----:B------:R-:W-:Y:S01]  /*80fe0*/  @P0 STG.E desc[UR74][R20.64], R38 ;  /* 0x0000002614000986 */ /* 0x000fe2000c10194a */
[----:B------:R-:W-:-:S13]  /*80ff0*/  ISETP.LT.AND P0, PT, R141, UR4, !P4 ;  /* 0x000000048d007c0c */ /* 0x000fda000e701270 */
[----:B------:R1:W-:Y:S01]  /*81000*/  @P0 STG.E desc[UR74][R8.64], R34 ;  /* 0x0000002208000986 */ /* 0x0003e2000c10194a */
[----:B------:R-:W-:-:S13]  /*81010*/  ISETP.LT.AND P0, PT, R142, UR4, !P4 ;  /* 0x000000048e007c0c */ /* 0x000fda000e701270 */
[----:B------:R3:W-:Y:S01]  /*81020*/  @P0 STG.E desc[UR74][R2.64], R46 ;  /* 0x0000002e02000986 */ /* 0x0007e2000c10194a */
[----:B------:R-:W-:Y:S02]  /*81030*/  ISETP.LT.AND P0, PT, R146, UR4, !P1 ;  /* 0x0000000492007c0c */ /* 0x000fe4000cf01270 */
[C---:B------:R-:W-:Y:S02]  /*81040*/  LOP3.LUT P4, RZ, R5.reuse, 0x10000000, RZ, 0xc0, !PT ;  /* 0x1000000005ff7812 */ /* 0x040fe4000788c0ff */
[C---:B------:R-:W-:Y:S02]  /*81050*/  LOP3.LUT P5, RZ, R5.reuse, 0x8000000, RZ, 0xc0, !PT ;  /* 0x0800000005ff7812 */ /* 0x040fe400078ac0ff */
[----:B------:R-:W-:Y:S01]  /*81060*/  LOP3.LUT P6, RZ, R5, 0x800000, RZ, 0xc0, !PT ;  /* 0x0080000005ff7812 */ /* 0x000fe200078cc0ff */
[----:B----4-:R-:W-:-:S06]  /*81070*/  IMAD.WIDE R6, R144, 0x4, R18 ;  /* 0x0000000490067825 */ /* 0x010fcc00078e0212 */
[----:B------:R4:W-:Y:S01]  /*81080*/  @P0 STG.E desc[UR74][R6.64], R50 ;  /* 0x0000003206000986 */ /* 0x0009e2000c10194a */
[----:B------:R-:W-:Y:S01]  /*81090*/  ISETP.LT.AND P0, PT, R143, UR4, !P1 ;  /* 0x000000048f007c0c */ /* 0x000fe2000cf01270 */
[----:B------:R-:W-:-:S04]  /*810a0*/  IMAD.WIDE R10, R144, 0x4, R16 ;  /* 0x00000004900a7825 */ /* 0x000fc800078e0210 */
[----:B-1----:R-:W-:-:S08]  /*810b0*/  IMAD.WIDE R8, R144, 0x4, R14 ;  /* 0x0000000490087825 */ /* 0x002fd000078e020e */
[----:B------:R-:W-:Y:S01]  /*810c0*/  @P0 STG.E desc[UR74][R10.64], R54 ;  /* 0x000000360a000986 */ /* 0x000fe2000c10194a */
[----:B------:R-:W-:Y:S01]  /*810d0*/  ISETP.LT.AND P0, PT, R141, UR4, !P1 ;  /* 0x000000048d007c0c */ /* 0x000fe2000cf01270 */
[----:B---3--:R-:W-:Y:S02]  /*810e0*/  IMAD.WIDE R2, R144, 0x4, R12 ;  /* 0x0000000490027825 */ /* 0x008fe400078e020c */
[----:B------:R-:W3:Y:S01]  /*810f0*/  LDL.LU R144, [R1+0x172c] ;  /* 0x00172c0001907983 */ /* 0x000ee20000300800 */
[----:B------:R-:W-:-:S09]  /*81100*/  ISETP.LT.AND P1, PT, R142, UR4, !P1 ;  /* 0x000000048e007c0c */ /* 0x000fd2000cf21270 */
[----:B------:R1:W-:Y:S01]  /*81110*/  @P0 STG.E desc[UR74][R8.64], R74 ;  /* 0x0000004a08000986 */ /* 0x0003e2000c10194a */
[----:B------:R-:W-:-:S03]  /*81120*/  ISETP.LT.AND P0, PT, R146, UR4, !P2 ;  /* 0x0000000492007c0c */ /* 0x000fc6000d701270 */
[----:B------:R2:W-:Y:S01]  /*81130*/  @P1 STG.E desc[UR74][R2.64], R70 ;  /* 0x0000004602001986 */ /* 0x0005e2000c10194a */
[----:B------:R-:W-:Y:S01]  /*81140*/  ISETP.LT.AND P1, PT, R143, UR4, !P2 ;  /* 0x000000048f007c0c */ /* 0x000fe2000d721270 */
[----:B------:R-:W-:-:S04]  /*81150*/  IMAD.WIDE R20, R140, 0x4, R18 ;  /* 0x000000048c147825 */ /* 0x000fc800078e0212 */
[----:B----4-:R-:W-:-:S04]  /*81160*/  IMAD.WIDE R6, R140, 0x4, R16 ;  /* 0x000000048c067825 */ /* 0x010fc800078e0210 */
[----:B------:R-:W-:-:S04]  /*81170*/  IMAD.WIDE R4, R140, 0x4, R14 ;  /* 0x000000048c047825 */ /* 0x000fc800078e020e */
[----:B-1----:R-:W-:Y:S02]  /*81180*/  IMAD.WIDE R8, R140, 0x4, R12 ;  /* 0x000000048c087825 */ /* 0x002fe400078e020c */
[----:B------:R-:W4:Y:S04]  /*81190*/  LDL.LU R140, [R1+0x1728] ;  /* 0x00172800018c7983 */ /* 0x000f280000300800 */
[----:B------:R-:W4:Y:S04]  /*811a0*/  LDL.LU R22, [R1+0x2404] ;  /* 0x0024040001167983 */ /* 0x000f280000300800 */
[----:B------:R-:W-:Y:S01]  /*811b0*/  @P0 STG.E desc[UR74][R20.64], R119 ;  /* 0x0000007714000986 */ /* 0x000fe2000c10194a */
[----:B------:R-:W-:-:S03]  /*811c0*/  ISETP.LT.AND P0, PT, R141, UR4, !P2 ;  /* 0x000000048d007c0c */ /* 0x000fc6000d701270 */
[----:B------:R1:W-:Y:S10]  /*811d0*/  @P1 STG.E desc[UR74][R6.64], R39 ;  /* 0x0000002706001986 */ /* 0x0003f4000c10194a */
[----:B------:R1:W-:Y:S01]  /*811e0*/  @P0 STG.E desc[UR74][R4.64], R35 ;  /* 0x0000002304000986 */ /* 0x0003e2000c10194a */
[----:B--2---:R-:W-:-:S04]  /*811f0*/  IMAD.WIDE R2, R252, 0x4, R18 ;  /* 0x00000004fc027825 */ /* 0x004fc800078e0212 */
[----:B------:R-:W-:-:S04]  /*81200*/  IMAD.WIDE R10, R252, 0x4, R16 ;  /* 0x00000004fc0a7825 */ /* 0x000fc800078e0210 */
[----:B-1----:R-:W-:-:S04]  /*81210*/  IMAD.WIDE R6, R252, 0x4, R14 ;  /* 0x00000004fc067825 */ /* 0x002fc800078e020e */
[----:B------:R-:W-:Y:S02]  /*81220*/  IMAD.WIDE R4, R252, 0x4, R12 ;  /* 0x00000004fc047825 */ /* 0x000fe400078e020c */
[----:B------:R-:W2:Y:S01]  /*81230*/  LDL.LU R252, [R1+0x1724] ;  /* 0x0017240001fc7983 */ /* 0x000ea20000300800 */
[----:B------:R-:W-:Y:S02]  /*81240*/  ISETP.LT.AND P2, PT, R142, UR4, !P2 ;  /* 0x000000048e007c0c */ /* 0x000fe4000d741270 */
[----:B------:R-:W-:Y:S01]  /*81250*/  ISETP.LT.AND P0, PT, R146, UR4, !P3 ;  /* 0x0000000492007c0c */ /* 0x000fe2000df01270 */
[----:B------:R-:W2:Y:S01]  /*81260*/  LDL.LU R145, [R1+0x1720] ;  /* 0x0017200001917983 */ /* 0x000ea20000300800 */
[----:B------:R-:W-:-:S03]  /*81270*/  ISETP.LT.AND P1, PT, R143, UR4, !P3 ;  /* 0x000000048f007c0c */ /* 0x000fc6000df21270 */
[----:B------:R-:W2:Y:S04]  /*81280*/  LDL.LU R24, [R1+0x2400] ;  /* 0x0024000001187983 */ /* 0x000ea80000300800 */
[----:B------:R-:W2:Y:S04]  /*81290*/  LDL.LU R23, [R1+0x23fc] ;  /* 0x0023fc0001177983 */ /* 0x000ea80000300800 */
[----:B------:R3:W-:Y:S01]  /*812a0*/  @P2 STG.E desc[UR74][R8.64], R47 ;  /* 0x0000002f08002986 */ /* 0x0007e2000c10194a */
[----:B------:R-:W-:Y:S02]  /*812b0*/  ISETP.LT.AND P2, PT, R141, UR4, !P3 ;  /* 0x000000048d007c0c */ /* 0x000fe4000df41270 */
[----:B------:R-:W-:Y:S01]  /*812c0*/  ISETP.LT.AND P3, PT, R142, UR4, !P3 ;  /* 0x000000048e007c0c */ /* 0x000fe2000df61270 */
[----:B------:R1:W-:Y:S01]  /*812d0*/  @P0 STG.E desc[UR74][R2.64], R51 ;  /* 0x0000003302000986 */ /* 0x0003e2000c10194a */
[----:B------:R-:W-:-:S03]  /*812e0*/  ISETP.LT.AND P0, PT, R146, UR4, !P4 ;  /* 0x0000000492007c0c */ /* 0x000fc6000e701270 */
[----:B------:R-:W-:Y:S01]  /*812f0*/  @P1 STG.E desc[UR74][R10.64], R55 ;  /* 0x000000370a001986 */ /* 0x000fe2000c10194a */
[----:B------:R-:W-:-:S05]  /*81300*/  ISETP.LT.AND P1, PT, R143, UR4, !P4 ;  /* 0x000000048f007c0c */ /* 0x000fca000e721270 */
[----:B------:R1:W-:Y:S01]  /*81310*/  @P2 STG.E desc[UR74][R6.64], R75 ;  /* 0x0000004b06002986 */ /* 0x0003e2000c10194a */
[----:B------:R-:W-:-:S03]  /*81320*/  ISETP.LT.AND P2, PT, R142, UR4, !P4 ;  /* 0x000000048e007c0c */ /* 0x000fc6000e741270 */
[----:B------:R1:W-:Y:S01]  /*81330*/  @P3 STG.E desc[UR74][R4.64], R71 ;  /* 0x0000004704003986 */ /* 0x0003e2000c10194a */
[----:B------:R-:W-:Y:S02]  /*81340*/  ISETP.LT.AND P3, PT, R141, UR4, !P4 ;  /* 0x000000048d007c0c */ /* 0x000fe4000e761270 */
[----:B------:R-:W-:Y:S01]  /*81350*/  ISETP.LT.AND P4, PT, R146, UR4, !P5 ;  /* 0x0000000492007c0c */ /* 0x000fe2000ef81270 */
[----:B---3--:R-:W-:-:S04]  /*81360*/  IMAD.WIDE R8, R144, 0x4, R18 ;  /* 0x0000000490087825 */ /* 0x008fc800078e0212 */
[C---:B------:R-:W-:Y:S01]  /*81370*/  IMAD.WIDE R20, R144.reuse, 0x4, R16 ;  /* 0x0000000490147825 */ /* 0x040fe200078e0210 */
[----:B------:R3:W-:Y:S03]  /*81380*/  @P0 STG.E desc[UR74][R8.64], R64 ;  /* 0x0000004008000986 */ /* 0x0007e6000c10194a */
[C---:B-1----:R-:W-:Y:S01]  /*81390*/  IMAD.WIDE R2, R144.reuse, 0x4, R14 ;  /* 0x0000000490027825 */ /* 0x042fe200078e020e */
[----:B------:R1:W-:Y:S03]  /*813a0*/  @P1 STG.E desc[UR74][R20.64], R60 ;  /* 0x0000003c14001986 */ /* 0x0003e6000c10194a */
[----:B------:R-:W-:Y:S01]  /*813b0*/  IMAD.WIDE R6, R144, 0x4, R12 ;  /* 0x0000000490067825 */ /* 0x000fe200078e020c */
[----:B------:R2:W-:Y:S04]  /*813c0*/  @P3 STG.E desc[UR74][R2.64], R56 ;  /* 0x0000003802003986 */ /* 0x0005e8000c10194a */
[----:B------:R-:W-:Y:S01]  /*813d0*/  @P2 STG.E desc[UR74][R6.64], R76 ;  /* 0x0000004c06002986 */ /* 0x000fe2000c10194a */
[----:B------:R-:W-:-:S02]  /*813e0*/  ISETP.LT.AND P1, PT, R143, UR4, !P5 ;  /* 0x000000048f007c0c */ /* 0x000fc4000ef21270 */
[----:B----4-:R-:W-:Y:S02]  /*813f0*/  ISETP.GE.AND P2, PT, R22, UR5, PT ;  /* 0x0000000516007c0c */ /* 0x010fe4000bf46270 */
[----:B------:R-:W4:Y:S01]  /*81400*/  LDL.LU R22, [R1+0x23f8] ;  /* 0x0023f80001167983 */ /* 0x000f220000300800 */
[----:B------:R-:W-:-:S04]  /*81410*/  IMAD.WIDE R4, R140, 0x4, R18 ;  /* 0x000000048c047825 */ /* 0x000fc800078e0212 */
[----:B---3--:R-:W-:-:S04]  /*81420*/  IMAD.WIDE R8, R140, 0x4, R16 ;  /* 0x000000048c087825 */ /* 0x008fc800078e0210 */
[----:B------:R-:W-:-:S04]  /*81430*/  IMAD.WIDE R10, R140, 0x4, R14 ;  /* 0x000000048c0a7825 */ /* 0x000fc800078e020e */
[----:B-1----:R-:W-:Y:S02]  /*81440*/  IMAD.WIDE R20, R140, 0x4, R12 ;  /* 0x000000048c147825 */ /* 0x002fe400078e020c */
[----:B------:R-:W3:Y:S04]  /*81450*/  LDL.LU R140, [R1+0x1718] ;  /* 0x00171800018c7983 */ /* 0x000ee80000300800 */
[----:B------:R1:W-:Y:S04]  /*81460*/  @P4 STG.E desc[UR74][R4.64], R80 ;  /* 0x0000005004004986 */ /* 0x0003e8000c10194a */
[----:B------:R1:W-:Y:S01]  /*81470*/  @P1 STG.E desc[UR74][R8.64], R84 ;  /* 0x0000005408001986 */ /* 0x0003e2000c10194a */
[----:B--2---:R-:W-:-:S04]  /*81480*/  IMAD.WIDE R2, R252, 0x4, R18 ;  /* 0x00000004fc027825 */ /* 0x004fc800078e0212 */
[----:B-1----:R-:W-:-:S04]  /*81490*/  IMAD.WIDE R4, R252, 0x4, R16 ;  /* 0x00000004fc047825 */ /* 0x002fc800078e0210 */
[----:B------:R-:W-:-:S04]  /*814a0*/  IMAD.WIDE R6, R252, 0x4, R14 ;  /* 0x00000004fc067825 */ /* 0x000fc800078e020e */
[----:B------:R-:W-:Y:S02]  /*814b0*/  IMAD.WIDE R8, R252, 0x4, R12 ;  /* 0x00000004fc087825 */ /* 0x000fe400078e020c */
[----:B------:R-:W2:Y:S01]  /*814c0*/  LDL.LU R252, [R1+0x1714] ;  /* 0x0017140001fc7983 */ /* 0x000ea20000300800 */
[----:B------:R-:W-:Y:S02]  /*814d0*/  ISETP.LT.AND P0, PT, R141, UR4, !P5 ;  /* 0x000000048d007c0c */ /* 0x000fe4000ef01270 */
[----:B------:R-:W-:Y:S01]  /*814e0*/  ISETP.LT.AND P5, PT, R142, UR4, !P5 ;  /* 0x000000048e007c0c */ /* 0x000fe2000efa1270 */
[----:B------:R-:W2:Y:S01]  /*814f0*/  LDL.LU R144, [R1+0x1710] ;  /* 0x0017100001907983 */ /* 0x000ea20000300800 */
[----:B------:R-:W-:Y:S02]  /*81500*/  ISETP.LT.AND P3, PT, R146, UR4, !P6 ;  /* 0x0000000492007c0c */ /* 0x000fe4000f761270 */
[----:B------:R-:W-:Y:S02]  /*81510*/  ISETP.LT.AND P4, PT, R143, UR4, !P6 ;  /* 0x000000048f007c0c */ /* 0x000fe4000f781270 */
[----:B------:R-:W-:-:S05]  /*81520*/  ISETP.LT.AND P1, PT, R141, UR4, !P6 ;  /* 0x000000048d007c0c */ /* 0x000fca000f721270 */
[----:B------:R1:W-:Y:S01]  /*81530*/  @P0 STG.E desc[UR74][R10.64], R104 ;  /* 0x000000680a000986 */ /* 0x0003e2000c10194a */
[----:B------:R-:W-:Y:S02]  /*81540*/  ISETP.LT.AND P0, PT, R142, UR4, !P6 ;  /* 0x000000048e007c0c */ /* 0x000fe4000f701270 */
[----:B------:R-:W-:Y:S01]  /*81550*/  ISETP.LT.AND P6, PT, R146, UR4, !P2 ;  /* 0x0000000492007c0c */ /* 0x000fe2000d7c1270 */
[----:B------:R1:W-:Y:S01]  /*81560*/  @P5 STG.E desc[UR74][R20.64], R100 ;  /* 0x0000006414005986 */ /* 0x0003e2000c10194a */
[----:B------:R-:W-:-:S03]  /*81570*/  ISETP.LT.AND P5, PT, R143, UR4, !P2 ;  /* 0x000000048f007c0c */ /* 0x000fc6000d7a1270 */
[----:B------:R1:W-:Y:S04]  /*81580*/  @P3 STG.E desc[UR74][R2.64], R65 ;  /* 0x0000004102003986 */ /* 0x0003e8000c10194a */
[----:B------:R1:W-:Y:S01]  /*81590*/  @P4 STG.E desc[UR74][R4.64], R61 ;  /* 0x0000003d04004986 */ /* 0x0003e2000c10194a */
[----:B------:R-:W-:Y:S02]  /*815a0*/  ISETP.LT.AND P4, PT, R141, UR4, !P2 ;  /* 0x000000048d007c0c */ /* 0x000fe4000d781270 */
[----:B------:R-:W-:Y:S01]  /*815b0*/  ISETP.LT.AND P2, PT, R142, UR4, !P2 ;  /* 0x000000048e007c0c */ /* 0x000fe2000d741270 */
[C---:B-1----:R-:W-:Y:S01]  /*815c0*/  IMAD.WIDE R10, R145.reuse, 0x4, R18 ;  /* 0x00000004910a7825 */ /* 0x042fe200078e0212 */
[----:B------:R3:W-:Y:S03]  /*815d0*/  @P1 STG.E desc[UR74][R6.64], R57 ;  /* 0x0000003906001986 */ /* 0x0007e6000c10194a */
[C---:B------:R-:W-:Y:S01]  /*815e0*/  IMAD.WIDE R20, R145.reuse, 0x4, R16 ;  /* 0x0000000491147825 */ /* 0x040fe200078e0210 */
[----:B------:R1:W-:Y:S03]  /*815f0*/  @P0 STG.E desc[UR74][R8.64], R77 ;  /* 0x0000004d08000986 */ /* 0x0003e6000c10194a */
[C---:B------:R-:W-:Y:S01]  /*81600*/  IMAD.WIDE R2, R145.reuse, 0x4, R14 ;  /* 0x0000000491027825 */ /* 0x040fe200078e020e */
[----:B------:R1:W-:Y:S03]  /*81610*/  @P6 STG.E desc[UR74][R10.64], R81 ;  /* 0x000000510a006986 */ /* 0x0003e6000c10194a */
[----:B------:R-:W-:Y:S01]  /*81620*/  IMAD.WIDE R4, R145, 0x4, R12 ;  /* 0x0000000491047825 */ /* 0x000fe200078e020c */
[----:B------:R-:W-:Y:S01]  /*81630*/  @P5 STG.E desc[UR74][R20.64], R85 ;  /* 0x0000005514005986 */ /* 0x000fe2000c10194a */
[----:B------:R-:W-:-:S03]  /*81640*/  ISETP.GE.AND P0, PT, R23, UR5, PT ;  /* 0x0000000517007c0c */ /* 0x000fc6000bf06270 */
[----:B------:R1:W-:Y:S04]  /*81650*/  @P4 STG.E desc[UR74][R2.64], R105 ;  /* 0x0000006902004986 */ /* 0x0003e8000c10194a */
[----:B------:R1:W-:Y:S04]  /*81660*/  @P2 STG.E desc[UR74][R4.64], R101 ;  /* 0x0000006504002986 */ /* 0x0003e8000c10194a */
[----:B------:R-:W2:Y:S01]  /*81670*/  LDL.LU R23, [R1+0x23f4] ;  /* 0x0023f40001177983 */ /* 0x000ea20000300800 */
[----:B------:R-:W-:-:S04]  /*81680*/  ISETP.GE.AND P3, PT, R24, UR5, PT ;  /* 0x0000000518007c0c */ /* 0x000fc8000bf66270 */
[----:B------:R-:W-:Y:S02]  /*81690*/  ISETP.LT.AND P1, PT, R146, UR4, !P3 ;  /* 0x0000000492007c0c */ /* 0x000fe4000df21270 */
[----:B------:R-:W-:Y:S02]  /*816a0*/  ISETP.LT.AND P6, PT, R143, UR4, !P3 ;  /* 0x000000048f007c0c */ /* 0x000fe4000dfc1270 */
[----:B----4-:R-:W-:Y:S02]  /*816b0*/  ISETP.GE.AND P2, PT, R22, UR5, PT ;  /* 0x0000000516007c0c */ /* 0x010fe4000bf46270 */
[----:B------:R-:W4:Y:S04]  /*816c0*/  LDL.LU R22, [R1+0x23f0] ;  /* 0x0023f00001167983 */ /* 0x000f280000300800 */
[----:B------:R-:W4:Y:S01]  /*816d0*/  LDL.LU R24, [R1+0x23ec] ;  /* 0x0023ec0001187983 */ /* 0x000f220000300800 */
[----:B---3--:R-:W-:-:S04]  /*816e0*/  IMAD.WIDE R6, R140, 0x4, R18 ;  /* 0x000000048c067825 */ /* 0x008fc800078e0212 */
[----:B-1----:R-:W-:-:S04]  /*816f0*/  IMAD.WIDE R8, R140, 0x4, R16 ;  /* 0x000000048c087825 */ /* 0x002fc800078e0210 */
[----:B------:R-:W-:-:S04]  /*81700*/  IMAD.WIDE R10, R140, 0x4, R14 ;  /* 0x000000048c0a7825 */ /* 0x000fc800078e020e */
[----:B------:R-:W-:Y:S02]  /*81710*/  IMAD.WIDE R2, R140, 0x4, R12 ;  /* 0x000000048c027825 */ /* 0x000fe400078e020c */
[----:B------:R-:W3:Y:S04]  /*81720*/  LDL.LU R140, [R1+0x1704] ;  /* 0x00170400018c7983 */ /* 0x000ee80000300800 */
[----:B------:R1:W-:Y:S04]  /*81730*/  @P1 STG.E desc[UR74][R6.64], R66 ;  /* 0x0000004206001986 */ /* 0x0003e8000c10194a */
[----:B------:R1:W-:Y:S01]  /*81740*/  @P6 STG.E desc[UR74][R8.64], R62 ;  /* 0x0000003e08006986 */ /* 0x0003e2000c10194a */
[----:B--2---:R-:W-:-:S04]  /*81750*/  IMAD.WIDE R20, R252, 0x4, R18 ;  /* 0x00000004fc147825 */ /* 0x004fc800078e0212 */
[----:B------:R-:W-:-:S04]  /*81760*/  IMAD.WIDE R4, R252, 0x4, R16 ;  /* 0x00000004fc047825 */ /* 0x000fc800078e0210 */
[----:B-1----:R-:W-:-:S04]  /*81770*/  IMAD.WIDE R6, R252, 0x4, R14 ;  /* 0x00000004fc067825 */ /* 0x002fc800078e020e */
[----:B------:R-:W-:Y:S02]  /*81780*/  IMAD.WIDE R8, R252, 0x4, R12 ;  /* 0x00000004fc087825 */ /* 0x000fe400078e020c */
[----:B------:R-:W2:Y:S01]  /*81790*/  LDL.LU R252, [R1+0x16fc] ;  /* 0x0016fc0001fc7983 */ /* 0x000ea20000300800 */
[C---:B------:R-:W-:Y:S02]  /*817a0*/  ISETP.LT.AND P5, PT, R141.reuse, UR4, !P3 ;  /* 0x000000048d007c0c */ /* 0x040fe4000dfa1270 */
[----:B------:R-:W-:Y:S01]  /*817b0*/  ISETP.LT.AND P3, PT, R142, UR4, !P3 ;  /* 0x000000048e007c0c */ /* 0x000fe2000df61270 */
[----:B------:R-:W2:Y:S01]  /*817c0*/  LDL.LU R26, [R1+0x23e8] ;  /* 0x0023e800011a7983 */ /* 0x000ea20000300800 */
[----:B------:R-:W-:Y:S02]  /*817d0*/  ISETP.LT.AND P4, PT, R146, UR4, !P0 ;  /* 0x0000000492007c0c */ /* 0x000fe4000c781270 */
[----:B------:R-:W-:-:S07]  /*817e0*/  ISETP.LT.AND P1, PT, R141, UR4, !P0 ;  /* 0x000000048d007c0c */ /* 0x000fce000c721270 */
[----:B------:R1:W-:Y:S01]  /*817f0*/  @P5 STG.E desc[UR74][R10.64], R58 ;  /* 0x0000003a0a005986 */ /* 0x0003e2000c10194a */
[C---:B------:R-:W-:Y:S02]  /*81800*/  ISETP.LT.AND P5, PT, R143.reuse, UR4, !P0 ;  /* 0x000000048f007c0c */ /* 0x040fe4000c7a1270 */
[----:B------:R-:W-:Y:S01]  /*81810*/  ISETP.LT.AND P0, PT, R142, UR4, !P0 ;  /* 0x000000048e007c0c */ /* 0x000fe2000c701270 */
[----:B------:R1:W-:Y:S01]  /*81820*/  @P3 STG.E desc[UR74][R2.64], R78 ;  /* 0x0000004e02003986 */ /* 0x0003e2000c10194a */
[----:B------:R-:W-:Y:S02]  /*81830*/  ISETP.LT.AND P6, PT, R146, UR4, !P2 ;  /* 0x0000000492007c0c */ /* 0x000fe4000d7c1270 */
[----:B------:R-:W-:Y:S01]  /*81840*/  ISETP.LT.AND P3, PT, R143, UR4, !P2 ;  /* 0x000000048f007c0c */ /* 0x000fe2000d761270 */
[----:B------:R1:W-:Y:S01]  /*81850*/  @P4 STG.E desc[UR74][R20.64], R82 ;  /* 0x0000005214004986 */ /* 0x0003e2000c10194a */
[----:B------:R-:W-:-:S05]  /*81860*/  ISETP.LT.AND P4, PT, R141, UR4, !P2 ;  /* 0x000000048d007c0c */ /* 0x000fca000d781270 */
[----:B------:R-:W-:Y:S01]  /*81870*/  @P5 STG.E desc[UR74][R4.64], R86 ;  /* 0x0000005604005986 */ /* 0x000fe2000c10194a */
[----:B-1----:R-:W-:-:S03]  /*81880*/  IMAD.WIDE R10, R144, 0x4, R18 ;  /* 0x00000004900a7825 */ /* 0x002fc600078e0212 */
[----:B------:R-:W-:Y:S01]  /*81890*/  @P1 STG.E desc[UR74][R6.64], R106 ;  /* 0x0000006a06001986 */ /* 0x000fe2000c10194a */
[----:B------:R-:W-:-:S03]  /*818a0*/  IMAD.WIDE R2, R144, 0x4, R16 ;  /* 0x0000000490027825 */ /* 0x000fc600078e0210 */
[----:B------:R3:W-:Y:S01]  /*818b0*/  @P0 STG.E desc[UR74][R8.64], R102 ;  /* 0x0000006608000986 */ /* 0x0007e2000c10194a */
[----:B------:R-:W-:Y:S01]  /*818c0*/  IMAD.WIDE R20, R144, 0x4, R14 ;  /* 0x0000000490147825 */ /* 0x000fe200078e020e */
[----:B------:R-:W-:Y:S02]  /*818d0*/  ISETP.GE.AND P5, PT, R23, UR5, PT ;  /* 0x0000000517007c0c */ /* 0x000fe4000bfa6270 */
[----:B------:R1:W-:Y:S04]  /*818e0*/  @P6 STG.E desc[UR74][R10.64], R67 ;  /* 0x000000430a006986 */ /* 0x0003e8000c10194a */
[----:B------:R1:W-:Y:S04]  /*818f0*/  @P3 STG.E desc[UR74][R2.64], R63 ;  /* 0x0000003f02003986 */ /* 0x0003e8000c10194a */
[----:B------:R1:W-:Y:S04]  /*81900*/  @P4 STG.E desc[UR74][R20.64], R59 ;  /* 0x0000003b14004986 */ /* 0x0003e8000c10194a */
[----:B------:R1:W1:Y:S01]  /*81910*/  LDS.128 R4, [R0] ;  /* 0x0000000000047984 */ /* 0x0002620000000c00 */
[----:B------:R-:W-:-:S02]  /*81920*/  ISETP.LT.AND P2, PT, R142, UR4, !P2 ;  /* 0x000000048e007c0c */ /* 0x000fc4000d741270 */
[----:B------:R-:W-:Y:S02]  /*81930*/  ISETP.LT.AND P6, PT, R146, UR4, !P5 ;  /* 0x0000000492007c0c */ /* 0x000fe4000efc1270 */
[----:B------:R-:W-:Y:S02]  /*81940*/  ISETP.LT.AND P1, PT, R143, UR4, !P5 ;  /* 0x000000048f007c0c */ /* 0x000fe4000ef21270 */
[----:B----4-:R-:W-:Y:S01]  /*81950*/  ISETP.GE.AND P0, PT, R22, UR5, PT ;  /* 0x0000000516007c0c */ /* 0x010fe2000bf06270 */
[----:B------:R-:W-:Y:S02]  /*81960*/  IMAD.WIDE R22, R144, 0x4, R12 ;  /* 0x0000000490167825 */ /* 0x000fe400078e020c */
[----:B------:R-:W4:Y:S04]  /*81970*/  LDL.LU R144, [R1+0x16f8] ;  /* 0x0016f80001907983 */ /* 0x000f280000300800 */
[----:B------:R-:W4:Y:S01]  /*81980*/  LDL.LU R28, [R1+0x23e4] ;  /* 0x0023e400011c7983 */ /* 0x000f220000300800 */
[----:B---3--:R-:W-:-:S04]  /*81990*/  IMAD.WIDE R8, R140, 0x4, R18 ;  /* 0x000000048c087825 */ /* 0x008fc800078e0212 */
[----:B-1----:R-:W-:-:S04]  /*819a0*/  IMAD.WIDE R10, R140, 0x4, R16 ;  /* 0x000000048c0a7825 */ /* 0x002fc800078e0210 */
[----:B------:R-:W-:-:S04]  /*819b0*/  IMAD.WIDE R2, R140, 0x4, R14 ;  /* 0x000000048c027825 */ /* 0x000fc800078e020e */
[----:B------:R-:W-:Y:S02]  /*819c0*/  IMAD.WIDE R20, R140, 0x4, R12 ;  /* 0x000000048c147825 */ /* 0x000fe400078e020c */
[----:B------:R-:W3:Y:S04]  /*819d0*/  LDL.LU R140, [R1+0x16f4] ;  /* 0x0016f400018c7983 */ /* 0x000ee80000300800 */
[----:B------:R-:W3:Y:S01]  /*819e0*/  LDL.LU R0, [R1+0x23e0] ;  /* 0x0023e00001007983 */ /* 0x000ee20000300800 */
[----:B------:R-:W-:-:S03]  /*819f0*/  ISETP.GE.AND P3, PT, R24, UR5, PT ;  /* 0x0000000518007c0c */ /* 0x000fc6000bf66270 */
[----:B------:R2:W-:Y:S04]  /*81a00*/  @P2 STG.E desc[UR74][R22.64], R79 ;  /* 0x0000004f16002986 */ /* 0x0005e8000c10194a */
[----:B------:R1:W-:Y:S04]  /*81a10*/  @P6 STG.E desc[UR74][R8.64], R83 ;  /* 0x0000005308006986 */ /* 0x0003e8000c10194a */
[----:B------:R1:W-:Y:S04]  /*81a20*/  @P1 STG.E desc[UR74][R10.64], R87 ;  /* 0x000000570a001986 */ /* 0x0003e8000c10194a */
[----:B------:R-:W3:Y:S01]  /*81a30*/  LDL.LU R27, [R1+0x23dc] ;  /* 0x0023dc00011b7983 */ /* 0x000ee20000300800 */
[----:B--2---:R-:W-:-:S04]  /*81a40*/  IMAD.WIDE R22, R252, 0x4, R18 ;  /* 0x00000004fc167825 */ /* 0x004fc800078e0212 */
[----:B-1----:R-:W-:-:S04]  /*81a50*/  IMAD.WIDE R8, R252, 0x4, R16 ;  /* 0x00000004fc087825 */ /* 0x002fc800078e0210 */
[----:B------:R-:W-:-:S04]  /*81a60*/  IMAD.WIDE R10, R252, 0x4, R14 ;  /* 0x00000004fc0a7825 */ /* 0x000fc800078e020e */
[----:B------:R-:W-:Y:S02]  /*81a70*/  IMAD.WIDE R24, R252, 0x4, R12 ;  /* 0x00000004fc187825 */ /* 0x000fe400078e020c */
[----:B------:R-:W2:Y:S01]  /*81a80*/  LDL.LU R252, [R1+0x16f0] ;  /* 0x0016f00001fc7983 */ /* 0x000ea20000300800 */
[----:B------:R-:W-:Y:S02]  /*81a90*/  ISETP.LT.AND P4, PT, R141, UR4, !P5 ;  /* 0x000000048d007c0c */ /* 0x000fe4000ef81270 */
[----:B------:R-:W-:Y:S02]  /*81aa0*/  ISETP.LT.AND P5, PT, R142, UR4, !P5 ;  /* 0x000000048e007c0c */ /* 0x000fe4000efa1270 */
[----:B------:R-:W-:Y:S02]  /*81ab0*/  ISETP.LT.AND P1, PT, R146, UR4, !P0 ;  /* 0x0000000492007c0c */ /* 0x000fe4000c721270 */
[----:B------:R-:W-:Y:S02]  /*81ac0*/  ISETP.LT.AND P2, PT, R143, UR4, !P0 ;  /* 0x000000048f007c0c */ /* 0x000fe4000c741270 */
[----:B------:R-:W-:-:S02]  /*81ad0*/  ISETP.LT.AND P6, PT, R141, UR4, !P0 ;  /* 0x000000048d007c0c */ /* 0x000fc4000c7c1270 */
[----:B------:R-:W-:-:S03]  /*81ae0*/  ISETP.LT.AND P0, PT, R142, UR4, !P0 ;  /* 0x000000048e007c0c */ /* 0x000fc6000c701270 */
[----:B------:R4:W-:Y:S04]  /*81af0*/  @P4 STG.E desc[UR74][R2.64], R107 ;  /* 0x0000006b02004986 */ /* 0x0009e8000c10194a */
[----:B------:R1:W-:Y:S01]  /*81b00*/  @P5 STG.E desc[UR74][R20.64], R103 ;  /* 0x0000006714005986 */ /* 0x0003e2000c10194a */
[----:B------:R-:W-:-:S03]  /*81b10*/  ISETP.LT.AND P5, PT, R146, UR4, !P3 ;  /* 0x0000000492007c0c */ /* 0x000fc6000dfa1270 */
[----:B------:R-:W-:Y:S01]  /*81b20*/  @P1 STG.E desc[UR74][R22.64], R96 ;  /* 0x0000006016001986 */ /* 0x000fe2000c10194a */
[----:B------:R-:W-:-:S03]  /*81b30*/  ISETP.LT.AND P4, PT, R143, UR4, !P3 ;  /* 0x000000048f007c0c */ /* 0x000fc6000df81270 */
[----:B------:R1:W-:Y:S01]  /*81b40*/  @P2 STG.E desc[UR74][R8.64], R92 ;  /* 0x0000005c08002986 */ /* 0x0003e2000c10194a */
[----:B------:R-:W-:-:S03]  /*81b50*/  ISETP.GE.AND P1, PT, R26, UR5, PT ;  /* 0x000000051a007c0c */ /* 0x000fc6000bf26270 */
[----:B------:R1:W-:Y:S04]  /*81b60*/  @P6 STG.E desc[UR74][R10.64], R88 ;  /* 0x000000580a006986 */ /* 0x0003e8000c10194a */
[----:B------:R1:W-:Y:S01]  /*81b70*/  @P0 STG.E desc[UR74][R24.64], R112 ;  /* 0x0000007018000986 */ /* 0x0003e2000c10194a */
[----:B------:R-:W-:-:S03]  /*81b80*/  ISETP.LT.AND P0, PT, R141, UR4, !P3 ;  /* 0x000000048d007c0c */ /* 0x000fc6000df01270 */
[----:B------:R-:W2:Y:S04]  /*81b90*/  LDL.LU R26, [R1+0x23d8] ;  /* 0x0023d800011a7983 */ /* 0x000ea80000300800 */
[----:B------:R-:W2:Y:S01]  /*81ba0*/  LDL.LU R145, [R1+0x16e8] ;  /* 0x0016e80001917983 */ /* 0x000ea20000300800 */
[----:B------:R-:W-:Y:S02]  /*81bb0*/  ISETP.LT.AND P3, PT, R142, UR4, !P3 ;  /* 0x000000048e007c0c */ /* 0x000fe4000df61270 */
[----:B------:R-:W-:Y:S02]  /*81bc0*/  ISETP.LT.AND P6, PT, R146, UR4, !P1 ;  /* 0x0000000492007c0c */ /* 0x000fe4000cfc1270 */
[----:B------:R-:W-:Y:S01]  /*81bd0*/  ISETP.LT.AND P2, PT, R143, UR4, !P1 ;  /* 0x000000048f007c0c */ /* 0x000fe2000cf41270 */
[----:B----4-:R-:W-:-:S04]  /*81be0*/  IMAD.WIDE R2, R144, 0x4, R18 ;  /* 0x0000000490027825 */ /* 0x010fc800078e0212 */
[C---:B-1----:R-:W-:Y:S01]  /*81bf0*/  IMAD.WIDE R20, R144.reuse, 0x4, R16 ;  /* 0x0000000490147825 */ /* 0x042fe200078e0210 */
[----:B------:R1:W-:Y:S03]  /*81c00*/  @P5 STG.E desc[UR74][R2.64], R120 ;  /* 0x0000007802005986 */ /* 0x0003e6000c10194a */
[C---:B------:R-:W-:Y:S01]  /*81c10*/  IMAD.WIDE R8, R144.reuse, 0x4, R14 ;  /* 0x0000000490087825 */ /* 0x040fe200078e020e */
[----:B------:R4:W-:Y:S04]  /*81c20*/  @P4 STG.E desc[UR74][R20.64], R128 ;  /* 0x0000008014004986 */ /* 0x0009e8000c10194a */
[----:B------:R2:W-:Y:S01]  /*81c30*/  @P0 STG.E desc[UR74][R8.64], R136 ;  /* 0x0000008808000986 */ /* 0x0005e2000c10194a */
[----:B------:R-:W-:Y:S01]  /*81c40*/  IMAD.WIDE R10, R144, 0x4, R12 ;  /* 0x00000004900a7825 */ /* 0x000fe200078e020c */
[----:B------:R-:W-:-:S04]  /*81c50*/  ISETP.LT.AND P4, PT, R141, UR4, !P1 ;  /* 0x000000048d007c0c */ /* 0x000fc8000cf81270 */
[----:B------:R1:W-:Y:S01]  /*81c60*/  @P3 STG.E desc[UR74][R10.64], R4 ;  /* 0x000000040a003986 */ /* 0x0003e2000c10194a */
[----:B---3--:R-:W-:-:S03]  /*81c70*/  ISETP.GE.AND P0, PT, R0, UR5, PT ;  /* 0x0000000500007c0c */ /* 0x008fc6000bf06270 */
[----:B------:R-:W3:Y:S04]  /*81c80*/  LDL.LU R0, [R1+0x2408] ;  /* 0x0024080001007983 */ /* 0x000ee80000300800 */
[----:B------:R-:W3:Y:S01]  /*81c90*/  LDL.LU R144, [R1+0x16e4] ;  /* 0x0016e40001907983 */ /* 0x000ee20000300800 */
[----:B------:R-:W-:-:S04]  /*81ca0*/  IMAD.WIDE R22, R140, 0x4, R18 ;  /* 0x000000048c167825 */ /* 0x000fc800078e0212 */
[----:B------:R-:W-:-:S04]  /*81cb0*/  IMAD.WIDE R24, R140, 0x4, R16 ;  /* 0x000000048c187825 */ /* 0x000fc800078e0210 */
[----:B-1----:R-:W-:-:S04]  /*81cc0*/  IMAD.WIDE R2, R140, 0x4, R14 ;  /* 0x000000048c027825 */ /* 0x002fc800078e020e */
[----:B----4-:R-:W-:Y:S02]  /*81cd0*/  IMAD.WIDE R20, R140, 0x4, R12 ;  /* 0x000000048c147825 */ /* 0x010fe400078e020c */
[----:B------:R-:W4:Y:S04]  /*81ce0*/  LDL.LU R140, [R1+0x16e0] ;  /* 0x0016e000018c7983 */ /* 0x000f280000300800 */
[----:B------:R1:W-:Y:S04]  /*81cf0*/  @P6 STG.E desc[UR74][R22.64], R97 ;  /* 0x0000006116006986 */ /* 0x0003e8000c10194a */
[----:B------:R-:W-:Y:S04]  /*81d00*/  @P2 STG.E desc[UR74][R24.64], R93 ;  /* 0x0000005d18002986 */ /* 0x000fe8000c10194a */
[----:B------:R1:W-:Y:S01]  /*81d10*/  @P4 STG.E desc[UR74][R2.64], R89 ;  /* 0x0000005902004986 */ /* 0x0003e2000c10194a */
[----:B--2---:R-:W-:-:S04]  /*81d20*/  IMAD.WIDE R8, R252, 0x4, R18 ;  /* 0x00000004fc087825 */ /* 0x004fc800078e0212 */
[----:B------:R-:W-:-:S04]  /*81d30*/  IMAD.WIDE R10, R252, 0x4, R16 ;  /* 0x00000004fc0a7825 */ /* 0x000fc800078e0210 */
[----:B-1----:R-:W-:-:S04]  /*81d40*/  IMAD.WIDE R22, R252, 0x4, R14 ;  /* 0x00000004fc167825 */ /* 0x002fc800078e020e */
[----:B------:R-:W-:Y:S02]  /*81d50*/  IMAD.WIDE R2, R252, 0x4, R12 ;  /* 0x00000004fc027825 */ /* 0x000fe400078e020c */
[----:B------:R-:W2:Y:S01]  /*81d60*/  LDL.LU R252, [R1+0x17cc] ;  /* 0x0017cc0001fc7983 */ /* 0x000ea20000300800 */
[----:B------:R-:W-:Y:S02]  /*81d70*/  ISETP.LT.AND P5, PT, R142, UR4, !P1 ;  /* 0x000000048e007c0c */ /* 0x000fe4000cfa1270 */
[----:B------:R-:W-:-:S04]  /*81d80*/  ISETP.GE.AND P1, PT, R28, UR5, PT ;  /* 0x000000051c007c0c */ /* 0x000fc8000bf26270 */
[----:B------:R-:W-:Y:S02]  /*81d90*/  ISETP.LT.AND P2, PT, R146, UR4, !P1 ;  /* 0x0000000492007c0c */ /* 0x000fe4000cf41270 */
[----:B------:R-:W-:Y:S02]  /*81da0*/  ISETP.LT.AND P6, PT, R143, UR4, !P1 ;  /* 0x000000048f007c0c */ /* 0x000fe4000cfc1270 */
[----:B------:R-:W-:Y:S02]  /*81db0*/  ISETP.LT.AND P3, PT, R141, UR4, !P1 ;  /* 0x000000048d007c0c */ /* 0x000fe4000cf61270 */
[----:B------:R-:W-:Y:S01]  /*81dc0*/  ISETP.LT.AND P1, PT, R142, UR4, !P1 ;  /* 0x000000048e007c0c */ /* 0x000fe2000cf21270 */
[----:B------:R1:W-:Y:S01]  /*81dd0*/  @P5 STG.E desc[UR74][R20.64], R113 ;  /* 0x0000007114005986 */ /* 0x0003e2000c10194a */
[----:B------:R-:W-:-:S05]  /*81de0*/  ISETP.LT.AND P5, PT, R146, UR4, !P0 ;  /* 0x0000000492007c0c */ /* 0x000fca000c7a1270 */
[----:B------:R1:W-:Y:S01]  /*81df0*/  @P2 STG.E desc[UR74][R8.64], R121 ;  /* 0x0000007908002986 */ /* 0x0003e2000c10194a */
[----:B------:R-:W-:-:S03]  /*81e00*/  ISETP.LT.AND P2, PT, R143, UR4, !P0 ;  /* 0x000000048f007c0c */ /* 0x000fc6000c741270 */
[----:B------:R1:W-:Y:S01]  /*81e10*/  @P6 STG.E desc[UR74][R10.64], R129 ;  /* 0x000000810a006986 */ /* 0x0003e2000c10194a */
[----:B------:R-:W-:Y:S02]  /*81e20*/  ISETP.LT.AND P6, PT, R141, UR4, !P0 ;  /* 0x000000048d007c0c */ /* 0x000fe4000c7c1270 */
[----:B------:R-:W-:Y:S01]  /*81e30*/  ISETP.LT.AND P0, PT, R142, UR4, !P0 ;  /* 0x000000048e007c0c */ /* 0x000fe2000c701270 */
[----:B-1----:R-:W-:Y:S01]  /*81e40*/  IMAD.WIDE R20, R145, 0x4, R18 ;  /* 0x0000000491147825 */ /* 0x002fe200078e0212 */
[----:B------:R-:W-:Y:S01]  /*81e50*/  ISETP.GE.AND P4, PT, R27, UR5, PT ;  /* 0x000000051b007c0c */ /* 0x000fe2000bf86270 */
[----:B------:R3:W-:Y:S02]  /*81e60*/  @P3 STG.E desc[UR74][R22.64], R137 ;  /* 0x0000008916003986 */ /* 0x0007e4000c10194a */
[C---:B------:R-:W-:Y:S02]  /*81e70*/  IMAD.WIDE R24, R145.reuse, 0x4, R16 ;  /* 0x0000000491187825 */ /* 0x040fe400078e0210 */
[----:B------:R1:W-:Y:S01]  /*81e80*/  @P1 STG.E desc[UR74][R2.64], R5 ;  /* 0x0000000502001986 */ /* 0x0003e2000c10194a */
[----:B------:R-:W-:Y:S01]  /*81e90*/  ISETP.LT.AND P1, PT, R146, UR4, !P4 ;  /* 0x0000000492007c0c */ /* 0x000fe2000e721270 */
[----:B------:R-:W-:-:S02]  /*81ea0*/  IMAD.WIDE R8, R145, 0x4, R14 ;  /* 0x0000000491087825 */ /* 0x000fc400078e020e */
[----:B------:R-:W-:Y:S01]  /*81eb0*/  @P5 STG.E desc[UR74][R20.64], R98 ;  /* 0x0000006214005986 */ /* 0x000fe2000c10194a */
[----:B------:R-:W-:Y:S01]  /*81ec0*/  ISETP.LT.AND P5, PT, R141, UR4, !P4 ;  /* 0x000000048d007c0c */ /* 0x000fe2000e7a1270 */
[----:B------:R-:W-:Y:S02]  /*81ed0*/  IMAD.WIDE R10, R145, 0x4, R12 ;  /* 0x00000004910a7825 */ /* 0x000fe400078e020c */
[----:B------:R-:W-:Y:S01]  /*81ee0*/  @P2 STG.E desc[UR74][R24.64], R94 ;  /* 0x0000005e18002986 */ /* 0x000fe2000c10194a */
[----:B------:R-:W-:Y:S02]  /*81ef0*/  ISETP.LT.AND P2, PT, R143, UR4, !P4 ;  /* 0x000000048f007c0c */ /* 0x000fe4000e741270 */
[----:B------:R-:W-:Y:S02]  /*81f00*/  ISETP.GE.AND P3, PT, R26, UR5, PT ;  /* 0x000000051a007c0c */ /* 0x000fe4000bf66270 */
[----:B------:R-:W-:Y:S01]  /*81f10*/  ISETP.LT.AND P4, PT, R142, UR4, !P4 ;  /* 0x000000048e007c0c */ /* 0x000fe2000e781270 */
[----:B------:R1:W-:Y:S04]  /*81f20*/  @P6 STG.E desc[UR74][R8.64], R90 ;  /* 0x0000005a08006986 */ /* 0x0003e8000c10194a */
[----:B------:R-:W-:Y:S01]  /*81f30*/  @P0 STG.E desc[UR74][R10.64], R114 ;  /* 0x000000720a000986 */ /* 0x000fe2000c10194a */
[----:B------:R-:W-:Y:S01]  /*81f40*/  ISETP.LT.AND P0, PT, R146, UR4, !P3 ;  /* 0x0000000492007c0c */ /* 0x000fe2000df01270 */
[----:B---3--:R-:W-:-:S04]  /*81f50*/  IMAD.WIDE R22, R144, 0x4, R18 ;  /* 0x0000000490167825 */ /* 0x008fc800078e0212 */
[C---:B-1----:R-:W-:Y:S01]  /*81f60*/  IMAD.WIDE R2, R144.reuse, 0x4, R16 ;  /* 0x0000000490027825 */ /* 0x042fe200078e0210 */
[----:B------:R-:W-:Y:S03]  /*81f70*/  @P1 STG.E desc[UR74][R22.64], R122 ;  /* 0x0000007a16001986 */ /* 0x000fe6000c10194a */
[C---:B------:R-:W-:Y:S01]  /*81f80*/  IMAD.WIDE R4, R144.reuse, 0x4, R14 ;  /* 0x0000000490047825 */ /* 0x040fe200078e020e */
[----:B------:R1:W-:Y:S03]  /*81f90*/  @P2 STG.E desc[UR74][R2.64], R130 ;  /* 0x0000008202002986 */ /* 0x0003e6000c10194a */
[----:B------:R-:W-:Y:S01]  /*81fa0*/  IMAD.WIDE R8, R144, 0x4, R12 ;  /* 0x0000000490087825 */ /* 0x000fe200078e020c */
[----:B------:R-:W-:Y:S01]  /*81fb0*/  ISETP.GE.AND P6, PT, R0, UR5, PT ;  /* 0x0000000500007c0c */ /* 0x000fe2000bfc6270 */
[----:B------:R3:W-:Y:S01]  /*81fc0*/  @P5 STG.E desc[UR74][R4.64], R138 ;  /* 0x0000008a04005986 */ /* 0x0007e2000c10194a */
[----:B------:R-:W-:Y:S01]  /*81fd0*/  ISETP.LT.AND P2, PT, R143, UR4, !P3 ;  /* 0x000000048f007c0c */ /* 0x000fe2000df41270 */
[----:B----4-:R-:W-:-:S02]  /*81fe0*/  IMAD.WIDE R20, R140, 0x4, R18 ;  /* 0x000000048c147825 */ /* 0x010fc400078e0212 */
[----:B------:R4:W-:Y:S01]  /*81ff0*/  @P4 STG.E desc[UR74][R8.64], R6 ;  /* 0x0000000608004986 */ /* 0x0009e2000c10194a */
[----:B------:R-:W-:Y:S02]  /*82000*/  ISETP.LT.AND P4, PT, R141, UR4, !P3 ;  /* 0x000000048d007c0c */ /* 0x000fe4000df81270 */
[----:B------:R-:W-:Y:S01]  /*82010*/  ISETP.LT.AND P3, PT, R142, UR4, !P3 ;  /* 0x000000048e007c0c */ /* 0x000fe2000df61270 */
[----:B------:R4:W-:Y:S01]  /*82020*/  @P0 STG.E desc[UR74][R20.64], R99 ;  /* 0x0000006314000986 */ /* 0x0009e2000c10194a */
[----:B------:R-:W-:Y:S02]  /*82030*/  ISETP.LT.AND P1, PT, R146, UR4, !P6 ;  /* 0x0000000492007c0c */ /* 0x000fe4000f721270 */
[----:B------:R-:W-:Y:S02]  /*82040*/  ISETP.LT.AND P5, PT, R143, UR4, !P6 ;  /* 0x000000048f007c0c */ /* 0x000fe4000f7a1270 */
[----:B------:R-:W-:Y:S02]  /*82050*/  ISETP.LT.AND P0, PT, R141, UR4, !P6 ;  /* 0x000000048d007c0c */ /* 0x000fe4000f701270 */
[----:B------:R-:W-:Y:S01]  /*82060*/  ISETP.LT.AND P6, PT, R142, UR4, !P6 ;  /* 0x000000048e007c0c */ /* 0x000fe2000f7c1270 */
[----:B-1----:R-:W-:-:S04]  /*82070*/  IMAD.WIDE R2, R140, 0x4, R16 ;  /* 0x000000048c027825 */ /* 0x002fc800078e0210 */
[C---:B---3--:R-:W-:Y:S01]  /*82080*/  IMAD.WIDE R4, R140.reuse, 0x4, R14 ;  /* 0x000000048c047825 */ /* 0x048fe200078e020e */
[----:B------:R4:W-:Y:S03]  /*82090*/  @P2 STG.E desc[UR74][R2.64], R95 ;  /* 0x0000005f02002986 */ /* 0x0009e6000c10194a */
[----:B------:R-:W-:Y:S01]  /*820a0*/  IMAD.WIDE R10, R140, 0x4, R12 ;  /* 0x000000048c0a7825 */ /* 0x000fe200078e020c */
[----:B------:R4:W-:Y:S04]  /*820b0*/  @P4 STG.E desc[UR74][R4.64], R91 ;  /* 0x0000005b04004986 */ /* 0x0009e8000c10194a */
[----:B------:R4:W-:Y:S01]  /*820c0*/  @P3 STG.E desc[UR74][R10.64], R115 ;  /* 0x000000730a003986 */ /* 0x0009e2000c10194a */
[----:B--2---:R-:W-:-:S04]  /*820d0*/  IMAD.WIDE R18, R252, 0x4, R18 ;  /* 0x00000004fc127825 */ /* 0x004fc800078e0212 */
[C---:B------:R-:W-:Y:S01]  /*820e0*/  IMAD.WIDE R16, R252.reuse, 0x4, R16 ;  /* 0x00000004fc107825 */ /* 0x040fe200078e0210 */
[----:B------:R4:W-:Y:S03]  /*820f0*/  @P1 STG.E desc[UR74][R18.64], R123 ;  /* 0x0000007b12001986 */ /* 0x0009e6000c10194a */
[C---:B------:R-:W-:Y:S01]  /*82100*/  IMAD.WIDE R14, R252.reuse, 0x4, R14 ;  /* 0x00000004fc0e7825 */ /* 0x040fe200078e020e */
[----:B------:R4:W-:Y:S04]  /*82110*/  @P5 STG.E desc[UR74][R16.64], R131 ;  /* 0x0000008310005986 */ /* 0x0009e8000c10194a */
[----:B------:R4:W-:Y:S01]  /*82120*/  @P0 STG.E desc[UR74][R14.64], R139 ;  /* 0x0000008b0e000986 */ /* 0x0009e2000c10194a */
[----:B------:R-:W-:Y:S01]  /*82130*/  IMAD.WIDE R12, R252, 0x4, R12 ;  /* 0x00000004fc0c7825 */ /* 0x000fe200078e020c */
[----:B------:R-:W-:Y:S06]  /*82140*/  @!P6 EXIT ;  /* 0x000000000000e94d */ /* 0x000fec0003800000 */
[----:B------:R-:W-:Y:S01]  /*82150*/  STG.E desc[UR74][R12.64], R7 ;  /* 0x000000070c007986 */ /* 0x000fe2000c10194a */
[----:B------:R-:W-:Y:S05]  /*82160*/  EXIT ;  /* 0x000000000000794d */ /* 0x000fea0003800000 */
.L_x_2:
[----:B------:R-:W-:-:S00]  /*82170*/  BRA `(.L_x_2) ;  /* 0xfffffffc00fc7947 */ /* 0x000fc0000383ffff */
[----:B------:R-:W-:-:S00]  /*82180*/  NOP ;  /* 0x0000000000007918 */ /* 0x000fc00000000000 */
[----:B------:R-:W-:-:S00]  /*82190*/  NOP ;  /* 0x0000000000007918 */ /* 0x000fc00000000000 */
[----:B------:R-:W-:-:S00]  /*821a0*/  NOP ;  /* 0x0000000000007918 */ /* 0x000fc00000000000 */
[----:B------:R-:W-:-:S00]  /*821b0*/  NOP ;  /* 0x0000000000007918 */ /* 0x000fc00000000000 */
[----:B------:R-:W-:-:S00]  /*821c0*/  NOP ;  /* 0x0000000000007918 */ /* 0x000fc00000000000 */
[----:B------:R-:W-:-:S00]  /*821d0*/  NOP ;  /* 0x0000000000007918 */ /* 0x000fc00000000000 */
[----:B------:R-:W-:-:S00]  /*821e0*/  NOP ;  /* 0x0000000000007918 */ /* 0x000fc00000000000 */
[----:B------:R-:W-:-:S00]  /*821f0*/  NOP ;  /* 0x0000000000007918 */ /* 0x000fc00000000000 */
.L_x_3:


//--------------------- .nv.shared.matmul_kernel  --------------------------
	.section	.nv.shared.matmul_kernel,"aw",@nobits
	.sectionflags	@""
	.align	16
	.zero		1024


//--------------------- .nv.shared.reserved.0     --------------------------
	.section	.nv.shared.reserved.0,"aw",@nobits
	.weak		__nv_reservedSMEM_offset_0_alias
	.size		__nv_reservedSMEM_offset_0_alias, 0, 64
	.other		__nv_reservedSMEM_offset_0_alias,@"STO_CUDA_RESERVED_SHARED STV_DEFAULT"
__nv_reservedSMEM_offset_0_alias:
	.zero		0
	.zero		64


//--------------------- .nv.constant0.matmul_kernel --------------------------
	.section	.nv.constant0.matmul_kernel,"a",@progbits
	.sectionflags	@""
	.align	4
.nv.constant0.matmul_kernel:
	.zero		976


//--------------------- SYMBOLS --------------------------

	.type		.nv.reservedSmem.offset0,@object
	.size		.nv.reservedSmem.offset0,0x4
	.type		.nv.reservedSmem.cap,@object
	.size		.nv.reservedSmem.cap,0x4
